	.target	sm_80

	.elftype	@"ET_EXEC"


//--------------------- .note.nv.tkinfo           --------------------------
	.section	.note.nv.tkinfo,"",@"SHT_NOTE"
	.sectionflags	@"SHF_NOTE_NV_TKINFO"
	.tkinfo
        /*0018*/ 	.word	0x00000002
        /*0030*/ 	.string	""
        /*0030*/ 	.string	"ptxas"
        /*0030*/ 	.string	"Cuda compilation tools, release 13.0, V13.0.88"
        /*0030*/ 	.string	"Build cuda_13.0.r13.0/compiler.36424714_0"
        /*0030*/ 	.string	"-arch sm_80 -m 64 "



//--------------------- .note.nv.cuinfo           --------------------------
	.section	.note.nv.cuinfo,"",@"SHT_NOTE"
	.sectionflags	@"SHF_NOTE_NV_CUINFO"
        /*0018*/ 	.short	0x0002
        /*001a*/ 	.short	0x0050
        /*001c*/ 	.short	0x0082
	.zero		2


//--------------------- .nv.info                  --------------------------
	.section	.nv.info,"",@"SHT_CUDA_INFO"
	.align	4


	//----- nvinfo : EIATTR_REGCOUNT
	.align		4
        /*0000*/ 	.byte	0x04, 0x2f
        /*0002*/ 	.short	(.L_29 - .L_28)
	.align		4
.L_28:
        /*0004*/ 	.word	index@(_ZN2at6native53_GLOBAL__N__3bfe7fd5_20_UpSampleNearest2d_cu_198c5ce233upsample_nearest2d_nhwc_out_frameIdXadL_ZNS0_37nearest_neighbor_compute_source_indexEfiiEEEEvPKT_PS3_mmmmmffm)
        /*0008*/ 	.word	0x0000001a


	//----- nvinfo : EIATTR_FRAME_SIZE
	.align		4
.L_29:
        /*000c*/ 	.byte	0x04, 0x11
        /*000e*/ 	.short	(.L_31 - .L_30)
	.align		4
.L_30:
        /*0010*/ 	.word	index@($__internal_49_$__cuda_sm20_div_u64)
        /*0014*/ 	.word	0x00000000


	//----- nvinfo : EIATTR_FRAME_SIZE
	.align		4
.L_31:
        /*0018*/ 	.byte	0x04, 0x11
        /*001a*/ 	.short	(.L_33 - .L_32)
	.align		4
.L_32:
        /*001c*/ 	.word	index@(_ZN2at6native53_GLOBAL__N__3bfe7fd5_20_UpSampleNearest2d_cu_198c5ce233upsample_nearest2d_nhwc_out_frameIdXadL_ZNS0_37nearest_neighbor_compute_source_indexEfiiEEEEvPKT_PS3_mmmmmffm)
        /*0020*/ 	.word	0x00000000


	//----- nvinfo : EIATTR_REGCOUNT
	.align		4
.L_33:
        /*0024*/ 	.byte	0x04, 0x2f
        /*0026*/ 	.short	(.L_35 - .L_34)
	.align		4
.L_34:
        /*0028*/ 	.word	index@(_ZN2at6native53_GLOBAL__N__3bfe7fd5_20_UpSampleNearest2d_cu_198c5ce233upsample_nearest2d_nhwc_out_frameIfXadL_ZNS0_37nearest_neighbor_compute_source_indexEfiiEEEEvPKT_PS3_mmmmmffm)
        /*002c*/ 	.word	0x0000001a


	//----- nvinfo : EIATTR_FRAME_SIZE
	.align		4
.L_35:
        /*0030*/ 	.byte	0x04, 0x11
        /*0032*/ 	.short	(.L_37 - .L_36)
	.align		4
.L_36:
        /*0034*/ 	.word	index@($__internal_48_$__cuda_sm20_div_u64)
        /*0038*/ 	.word	0x00000000


	//----- nvinfo : EIATTR_FRAME_SIZE
	.align		4
.L_37:
        /*003c*/ 	.byte	0x04, 0x11
        /*003e*/ 	.short	(.L_39 - .L_38)
	.align		4
.L_38:
        /*0040*/ 	.word	index@(_ZN2at6native53_GLOBAL__N__3bfe7fd5_20_UpSampleNearest2d_cu_198c5ce233upsample_nearest2d_nhwc_out_frameIfXadL_ZNS0_37nearest_neighbor_compute_source_indexEfiiEEEEvPKT_PS3_mmmmmffm)
        /*0044*/ 	.word	0x00000000


	//----- nvinfo : EIATTR_REGCOUNT
	.align		4
.L_39:
        /*0048*/ 	.byte	0x04, 0x2f
        /*004a*/ 	.short	(.L_41 - .L_40)
	.align		4
.L_40:
        /*004c*/ 	.word	index@(_ZN2at6native53_GLOBAL__N__3bfe7fd5_20_UpSampleNearest2d_cu_198c5ce233upsample_nearest2d_nhwc_out_frameIN3c104HalfEXadL_ZNS0_37nearest_neighbor_compute_source_indexEfiiEEEEvPKT_PS5_mmmmmffm)
        /*0050*/ 	.word	0x0000001a


	//----- nvinfo : EIATTR_FRAME_SIZE
	.align		4
.L_41:
        /*0054*/ 	.byte	0x04, 0x11
        /*0056*/ 	.short	(.L_43 - .L_42)
	.align		4
.L_42:
        /*0058*/ 	.word	index@($__internal_47_$__cuda_sm20_div_u64)
        /*005c*/ 	.word	0x00000000


	//----- nvinfo : EIATTR_FRAME_SIZE
	.align		4
.L_43:
        /*0060*/ 	.byte	0x04, 0x11
        /*0062*/ 	.short	(.L_45 - .L_44)
	.align		4
.L_44:
        /*0064*/ 	.word	index@(_ZN2at6native53_GLOBAL__N__3bfe7fd5_20_UpSampleNearest2d_cu_198c5ce233upsample_nearest2d_nhwc_out_frameIN3c104HalfEXadL_ZNS0_37nearest_neighbor_compute_source_indexEfiiEEEEvPKT_PS5_mmmmmffm)
        /*0068*/ 	.word	0x00000000


	//----- nvinfo : EIATTR_REGCOUNT
	.align		4
.L_45:
        /*006c*/ 	.byte	0x04, 0x2f
        /*006e*/ 	.short	(.L_47 - .L_46)
	.align		4
.L_46:
        /*0070*/ 	.word	index@(_ZN2at6native53_GLOBAL__N__3bfe7fd5_20_UpSampleNearest2d_cu_198c5ce233upsample_nearest2d_nhwc_out_frameIN3c108BFloat16EXadL_ZNS0_37nearest_neighbor_compute_source_indexEfiiEEEEvPKT_PS5_mmmmmffm)
        /*0074*/ 	.word	0x0000001a


	//----- nvinfo : EIATTR_FRAME_SIZE
	.align		4
.L_47:
        /*0078*/ 	.byte	0x04, 0x11
        /*007a*/ 	.short	(.L_49 - .L_48)
	.align		4
.L_48:
        /*007c*/ 	.word	index@($__internal_46_$__cuda_sm20_div_u64)
        /*0080*/ 	.word	0x00000000


	//----- nvinfo : EIATTR_FRAME_SIZE
	.align		4
.L_49:
        /*0084*/ 	.byte	0x04, 0x11
        /*0086*/ 	.short	(.L_51 - .L_50)
	.align		4
.L_50:
        /*0088*/ 	.word	index@(_ZN2at6native53_GLOBAL__N__3bfe7fd5_20_UpSampleNearest2d_cu_198c5ce233upsample_nearest2d_nhwc_out_frameIN3c108BFloat16EXadL_ZNS0_37nearest_neighbor_compute_source_indexEfiiEEEEvPKT_PS5_mmmmmffm)
        /*008c*/ 	.word	0x00000000


	//----- nvinfo : EIATTR_REGCOUNT
	.align		4
.L_51:
        /*0090*/ 	.byte	0x04, 0x2f
        /*0092*/ 	.short	(.L_53 - .L_52)
	.align		4
.L_52:
        /*0094*/ 	.word	index@(_ZN2at6native53_GLOBAL__N__3bfe7fd5_20_UpSampleNearest2d_cu_198c5ce233upsample_nearest2d_nhwc_out_frameIhXadL_ZNS0_37nearest_neighbor_compute_source_indexEfiiEEEEvPKT_PS3_mmmmmffm)
        /*0098*/ 	.word	0x0000001a


	//----- nvinfo : EIATTR_FRAME_SIZE
	.align		4
.L_53:
        /*009c*/ 	.byte	0x04, 0x11
        /*009e*/ 	.short	(.L_55 - .L_54)
	.align		4
.L_54:
        /*00a0*/ 	.word	index@($__internal_45_$__cuda_sm20_div_u64)
        /*00a4*/ 	.word	0x00000000


	//----- nvinfo : EIATTR_FRAME_SIZE
	.align		4
.L_55:
        /*00a8*/ 	.byte	0x04, 0x11
        /*00aa*/ 	.short	(.L_57 - .L_56)
	.align		4
.L_56:
        /*00ac*/ 	.word	index@(_ZN2at6native53_GLOBAL__N__3bfe7fd5_20_UpSampleNearest2d_cu_198c5ce233upsample_nearest2d_nhwc_out_frameIhXadL_ZNS0_37nearest_neighbor_compute_source_indexEfiiEEEEvPKT_PS3_mmmmmffm)
        /*00b0*/ 	.word	0x00000000


	//----- nvinfo : EIATTR_REGCOUNT
	.align		4
.L_57:
        /*00b4*/ 	.byte	0x04, 0x2f
        /*00b6*/ 	.short	(.L_59 - .L_58)
	.align		4
.L_58:
        /*00b8*/ 	.word	index@(_ZN2at6native53_GLOBAL__N__3bfe7fd5_20_UpSampleNearest2d_cu_198c5ce228upsample_nearest2d_out_frameIdXadL_ZNS0_37nearest_neighbor_compute_source_indexEfiiEEEEvPKT_PS3_mmmmmff)
        /*00bc*/ 	.word	0x00000018


	//----- nvinfo : EIATTR_FRAME_SIZE
	.align		4
.L_59:
        /*00c0*/ 	.byte	0x04, 0x11
        /*00c2*/ 	.short	(.L_61 - .L_60)
	.align		4
.L_60:
        /*00c4*/ 	.word	index@(_ZN2at6native53_GLOBAL__N__3bfe7fd5_20_UpSampleNearest2d_cu_198c5ce228upsample_nearest2d_out_frameIdXadL_ZNS0_37nearest_neighbor_compute_source_indexEfiiEEEEvPKT_PS3_mmmmmff)
        /*00c8*/ 	.word	0x00000000


	//----- nvinfo : EIATTR_REGCOUNT
	.align		4
.L_61:
        /*00cc*/ 	.byte	0x04, 0x2f
        /*00ce*/ 	.short	(.L_63 - .L_62)
	.align		4
.L_62:
        /*00d0*/ 	.word	index@(_ZN2at6native53_GLOBAL__N__3bfe7fd5_20_UpSampleNearest2d_cu_198c5ce228upsample_nearest2d_out_frameIfXadL_ZNS0_37nearest_neighbor_compute_source_indexEfiiEEEEvPKT_PS3_mmmmmff)
        /*00d4*/ 	.word	0x00000018


	//----- nvinfo : EIATTR_FRAME_SIZE
	.align		4
.L_63:
        /*00d8*/ 	.byte	0x04, 0x11
        /*00da*/ 	.short	(.L_65 - .L_64)
	.align		4
.L_64:
        /*00dc*/ 	.word	index@(_ZN2at6native53_GLOBAL__N__3bfe7fd5_20_UpSampleNearest2d_cu_198c5ce228upsample_nearest2d_out_frameIfXadL_ZNS0_37nearest_neighbor_compute_source_indexEfiiEEEEvPKT_PS3_mmmmmff)
        /*00e0*/ 	.word	0x00000000


	//----- nvinfo : EIATTR_REGCOUNT
	.align		4
.L_65:
        /*00e4*/ 	.byte	0x04, 0x2f
        /*00e6*/ 	.short	(.L_67 - .L_66)
	.align		4
.L_66:
        /*00e8*/ 	.word	index@(_ZN2at6native53_GLOBAL__N__3bfe7fd5_20_UpSampleNearest2d_cu_198c5ce228upsample_nearest2d_out_frameIN3c104HalfEXadL_ZNS0_37nearest_neighbor_compute_source_indexEfiiEEEEvPKT_PS5_mmmmmff)
        /*00ec*/ 	.word	0x00000018


	//----- nvinfo : EIATTR_FRAME_SIZE
	.align		4
.L_67:
        /*00f0*/ 	.byte	0x04, 0x11
        /*00f2*/ 	.short	(.L_69 - .L_68)
	.align		4
.L_68:
        /*00f4*/ 	.word	index@(_ZN2at6native53_GLOBAL__N__3bfe7fd5_20_UpSampleNearest2d_cu_198c5ce228upsample_nearest2d_out_frameIN3c104HalfEXadL_ZNS0_37nearest_neighbor_compute_source_indexEfiiEEEEvPKT_PS5_mmmmmff)
        /*00f8*/ 	.word	0x00000000


	//----- nvinfo : EIATTR_REGCOUNT
	.align		4
.L_69:
        /*00fc*/ 	.byte	0x04, 0x2f
        /*00fe*/ 	.short	(.L_71 - .L_70)
	.align		4
.L_70:
        /*0100*/ 	.word	index@(_ZN2at6native53_GLOBAL__N__3bfe7fd5_20_UpSampleNearest2d_cu_198c5ce228upsample_nearest2d_out_frameIN3c108BFloat16EXadL_ZNS0_37nearest_neighbor_compute_source_indexEfiiEEEEvPKT_PS5_mmmmmff)
        /*0104*/ 	.word	0x00000018


	//----- nvinfo : EIATTR_FRAME_SIZE
	.align		4
.L_71:
        /*0108*/ 	.byte	0x04, 0x11
        /*010a*/ 	.short	(.L_73 - .L_72)
	.align		4
.L_72:
        /*010c*/ 	.word	index@(_ZN2at6native53_GLOBAL__N__3bfe7fd5_20_UpSampleNearest2d_cu_198c5ce228upsample_nearest2d_out_frameIN3c108BFloat16EXadL_ZNS0_37nearest_neighbor_compute_source_indexEfiiEEEEvPKT_PS5_mmmmmff)
        /*0110*/ 	.word	0x00000000


	//----- nvinfo : EIATTR_REGCOUNT
	.align		4
.L_73:
        /*0114*/ 	.byte	0x04, 0x2f
        /*0116*/ 	.short	(.L_75 - .L_74)
	.align		4
.L_74:
        /*0118*/ 	.word	index@(_ZN2at6native53_GLOBAL__N__3bfe7fd5_20_UpSampleNearest2d_cu_198c5ce228upsample_nearest2d_out_frameIhXadL_ZNS0_37nearest_neighbor_compute_source_indexEfiiEEEEvPKT_PS3_mmmmmff)
        /*011c*/ 	.word	0x00000018


	//----- nvinfo : EIATTR_FRAME_SIZE
	.align		4
.L_75:
        /*0120*/ 	.byte	0x04, 0x11
        /*0122*/ 	.short	(.L_77 - .L_76)
	.align		4
.L_76:
        /*0124*/ 	.word	index@(_ZN2at6native53_GLOBAL__N__3bfe7fd5_20_UpSampleNearest2d_cu_198c5ce228upsample_nearest2d_out_frameIhXadL_ZNS0_37nearest_neighbor_compute_source_indexEfiiEEEEvPKT_PS3_mmmmmff)
        /*0128*/ 	.word	0x00000000


	//----- nvinfo : EIATTR_REGCOUNT
	.align		4
.L_77:
        /*012c*/ 	.byte	0x04, 0x2f
        /*012e*/ 	.short	(.L_79 - .L_78)
	.align		4
.L_78:
        /*0130*/ 	.word	index@(_ZN2at6native53_GLOBAL__N__3bfe7fd5_20_UpSampleNearest2d_cu_198c5ce233upsample_nearest2d_nhwc_out_frameIdXadL_ZNS0_43nearest_neighbor_exact_compute_source_indexEfiiEEEEvPKT_PS3_mmmmmffm)
        /*0134*/ 	.word	0x0000001a


	//----- nvinfo : EIATTR_FRAME_SIZE
	.align		4
.L_79:
        /*0138*/ 	.byte	0x04, 0x11
        /*013a*/ 	.short	(.L_81 - .L_80)
	.align		4
.L_80:
        /*013c*/ 	.word	index@($__internal_44_$__cuda_sm20_div_u64)
        /*0140*/ 	.word	0x00000000


	//----- nvinfo : EIATTR_FRAME_SIZE
	.align		4
.L_81:
        /*0144*/ 	.byte	0x04, 0x11
        /*0146*/ 	.short	(.L_83 - .L_82)
	.align		4
.L_82:
        /*0148*/ 	.word	index@(_ZN2at6native53_GLOBAL__N__3bfe7fd5_20_UpSampleNearest2d_cu_198c5ce233upsample_nearest2d_nhwc_out_frameIdXadL_ZNS0_43nearest_neighbor_exact_compute_source_indexEfiiEEEEvPKT_PS3_mmmmmffm)
        /*014c*/ 	.word	0x00000000


	//----- nvinfo : EIATTR_REGCOUNT
	.align		4
.L_83:
        /*0150*/ 	.byte	0x04, 0x2f
        /*0152*/ 	.short	(.L_85 - .L_84)
	.align		4
.L_84:
        /*0154*/ 	.word	index@(_ZN2at6native53_GLOBAL__N__3bfe7fd5_20_UpSampleNearest2d_cu_198c5ce233upsample_nearest2d_nhwc_out_frameIfXadL_ZNS0_43nearest_neighbor_exact_compute_source_indexEfiiEEEEvPKT_PS3_mmmmmffm)
        /*0158*/ 	.word	0x0000001a


	//----- nvinfo : EIATTR_FRAME_SIZE
	.align		4
.L_85:
        /*015c*/ 	.byte	0x04, 0x11
        /*015e*/ 	.short	(.L_87 - .L_86)
	.align		4
.L_86:
        /*0160*/ 	.word	index@($__internal_43_$__cuda_sm20_div_u64)
        /*0164*/ 	.word	0x00000000


	//----- nvinfo : EIATTR_FRAME_SIZE
	.align		4
.L_87:
        /*0168*/ 	.byte	0x04, 0x11
        /*016a*/ 	.short	(.L_89 - .L_88)
	.align		4
.L_88:
        /*016c*/ 	.word	index@(_ZN2at6native53_GLOBAL__N__3bfe7fd5_20_UpSampleNearest2d_cu_198c5ce233upsample_nearest2d_nhwc_out_frameIfXadL_ZNS0_43nearest_neighbor_exact_compute_source_indexEfiiEEEEvPKT_PS3_mmmmmffm)
        /*0170*/ 	.word	0x00000000


	//----- nvinfo : EIATTR_REGCOUNT
	.align		4
.L_89:
        /*0174*/ 	.byte	0x04, 0x2f
        /*0176*/ 	.short	(.L_91 - .L_90)
	.align		4
.L_90:
        /*0178*/ 	.word	index@(_ZN2at6native53_GLOBAL__N__3bfe7fd5_20_UpSampleNearest2d_cu_198c5ce233upsample_nearest2d_nhwc_out_frameIN3c104HalfEXadL_ZNS0_43nearest_neighbor_exact_compute_source_indexEfiiEEEEvPKT_PS5_mmmmmffm)
        /*017c*/ 	.word	0x0000001a


	//----- nvinfo : EIATTR_FRAME_SIZE
	.align		4
.L_91:
        /*0180*/ 	.byte	0x04, 0x11
        /*0182*/ 	.short	(.L_93 - .L_92)
	.align		4
.L_92:
        /*0184*/ 	.word	index@($__internal_42_$__cuda_sm20_div_u64)
        /*0188*/ 	.word	0x00000000


	//----- nvinfo : EIATTR_FRAME_SIZE
	.align		4
.L_93:
        /*018c*/ 	.byte	0x04, 0x11
        /*018e*/ 	.short	(.L_95 - .L_94)
	.align		4
.L_94:
        /*0190*/ 	.word	index@(_ZN2at6native53_GLOBAL__N__3bfe7fd5_20_UpSampleNearest2d_cu_198c5ce233upsample_nearest2d_nhwc_out_frameIN3c104HalfEXadL_ZNS0_43nearest_neighbor_exact_compute_source_indexEfiiEEEEvPKT_PS5_mmmmmffm)
        /*0194*/ 	.word	0x00000000


	//----- nvinfo : EIATTR_REGCOUNT
	.align		4
.L_95:
        /*0198*/ 	.byte	0x04, 0x2f
        /*019a*/ 	.short	(.L_97 - .L_96)
	.align		4
.L_96:
        /*019c*/ 	.word	index@(_ZN2at6native53_GLOBAL__N__3bfe7fd5_20_UpSampleNearest2d_cu_198c5ce233upsample_nearest2d_nhwc_out_frameIN3c108BFloat16EXadL_ZNS0_43nearest_neighbor_exact_compute_source_indexEfiiEEEEvPKT_PS5_mmmmmffm)
        /*01a0*/ 	.word	0x0000001a


	//----- nvinfo : EIATTR_FRAME_SIZE
	.align		4
.L_97:
        /*01a4*/ 	.byte	0x04, 0x11
        /*01a6*/ 	.short	(.L_99 - .L_98)
	.align		4
.L_98:
        /*01a8*/ 	.word	index@($__internal_41_$__cuda_sm20_div_u64)
        /*01ac*/ 	.word	0x00000000


	//----- nvinfo : EIATTR_FRAME_SIZE
	.align		4
.L_99:
        /*01b0*/ 	.byte	0x04, 0x11
        /*01b2*/ 	.short	(.L_101 - .L_100)
	.align		4
.L_100:
        /*01b4*/ 	.word	index@(_ZN2at6native53_GLOBAL__N__3bfe7fd5_20_UpSampleNearest2d_cu_198c5ce233upsample_nearest2d_nhwc_out_frameIN3c108BFloat16EXadL_ZNS0_43nearest_neighbor_exact_compute_source_indexEfiiEEEEvPKT_PS5_mmmmmffm)
        /*01b8*/ 	.word	0x00000000


	//----- nvinfo : EIATTR_REGCOUNT
	.align		4
.L_101:
        /*01bc*/ 	.byte	0x04, 0x2f
        /*01be*/ 	.short	(.L_103 - .L_102)
	.align		4
.L_102:
        /*01c0*/ 	.word	index@(_ZN2at6native53_GLOBAL__N__3bfe7fd5_20_UpSampleNearest2d_cu_198c5ce233upsample_nearest2d_nhwc_out_frameIhXadL_ZNS0_43nearest_neighbor_exact_compute_source_indexEfiiEEEEvPKT_PS3_mmmmmffm)
        /*01c4*/ 	.word	0x0000001a


	//----- nvinfo : EIATTR_FRAME_SIZE
	.align		4
.L_103:
        /*01c8*/ 	.byte	0x04, 0x11
        /*01ca*/ 	.short	(.L_105 - .L_104)
	.align		4
.L_104:
        /*01cc*/ 	.word	index@($__internal_40_$__cuda_sm20_div_u64)
        /*01d0*/ 	.word	0x00000000


	//----- nvinfo : EIATTR_FRAME_SIZE
	.align		4
.L_105:
        /*01d4*/ 	.byte	0x04, 0x11
        /*01d6*/ 	.short	(.L_107 - .L_106)
	.align		4
.L_106:
        /*01d8*/ 	.word	index@(_ZN2at6native53_GLOBAL__N__3bfe7fd5_20_UpSampleNearest2d_cu_198c5ce233upsample_nearest2d_nhwc_out_frameIhXadL_ZNS0_43nearest_neighbor_exact_compute_source_indexEfiiEEEEvPKT_PS3_mmmmmffm)
        /*01dc*/ 	.word	0x00000000


	//----- nvinfo : EIATTR_REGCOUNT
	.align		4
.L_107:
        /*01e0*/ 	.byte	0x04, 0x2f
        /*01e2*/ 	.short	(.L_109 - .L_108)
	.align		4
.L_108:
        /*01e4*/ 	.word	index@(_ZN2at6native53_GLOBAL__N__3bfe7fd5_20_UpSampleNearest2d_cu_198c5ce228upsample_nearest2d_out_frameIdXadL_ZNS0_43nearest_neighbor_exact_compute_source_indexEfiiEEEEvPKT_PS3_mmmmmff)
        /*01e8*/ 	.word	0x00000018


	//----- nvinfo : EIATTR_FRAME_SIZE
	.align		4
.L_109:
        /*01ec*/ 	.byte	0x04, 0x11
        /*01ee*/ 	.short	(.L_111 - .L_110)
	.align		4
.L_110:
        /*01f0*/ 	.word	index@(_ZN2at6native53_GLOBAL__N__3bfe7fd5_20_UpSampleNearest2d_cu_198c5ce228upsample_nearest2d_out_frameIdXadL_ZNS0_43nearest_neighbor_exact_compute_source_indexEfiiEEEEvPKT_PS3_mmmmmff)
        /*01f4*/ 	.word	0x00000000


	//----- nvinfo : EIATTR_REGCOUNT
	.align		4
.L_111:
        /*01f8*/ 	.byte	0x04, 0x2f
        /*01fa*/ 	.short	(.L_113 - .L_112)
	.align		4
.L_112:
        /*01fc*/ 	.word	index@(_ZN2at6native53_GLOBAL__N__3bfe7fd5_20_UpSampleNearest2d_cu_198c5ce228upsample_nearest2d_out_frameIfXadL_ZNS0_43nearest_neighbor_exact_compute_source_indexEfiiEEEEvPKT_PS3_mmmmmff)
        /*0200*/ 	.word	0x00000018


	//----- nvinfo : EIATTR_FRAME_SIZE
	.align		4
.L_113:
        /*0204*/ 	.byte	0x04, 0x11
        /*0206*/ 	.short	(.L_115 - .L_114)
	.align		4
.L_114:
        /*0208*/ 	.word	index@(_ZN2at6native53_GLOBAL__N__3bfe7fd5_20_UpSampleNearest2d_cu_198c5ce228upsample_nearest2d_out_frameIfXadL_ZNS0_43nearest_neighbor_exact_compute_source_indexEfiiEEEEvPKT_PS3_mmmmmff)
        /*020c*/ 	.word	0x00000000


	//----- nvinfo : EIATTR_REGCOUNT
	.align		4
.L_115:
        /*0210*/ 	.byte	0x04, 0x2f
        /*0212*/ 	.short	(.L_117 - .L_116)
	.align		4
.L_116:
        /*0214*/ 	.word	index@(_ZN2at6native53_GLOBAL__N__3bfe7fd5_20_UpSampleNearest2d_cu_198c5ce228upsample_nearest2d_out_frameIN3c104HalfEXadL_ZNS0_43nearest_neighbor_exact_compute_source_indexEfiiEEEEvPKT_PS5_mmmmmff)
        /*0218*/ 	.word	0x00000018


	//----- nvinfo : EIATTR_FRAME_SIZE
	.align		4
.L_117:
        /*021c*/ 	.byte	0x04, 0x11
        /*021e*/ 	.short	(.L_119 - .L_118)
	.align		4
.L_118:
        /*0220*/ 	.word	index@(_ZN2at6native53_GLOBAL__N__3bfe7fd5_20_UpSampleNearest2d_cu_198c5ce228upsample_nearest2d_out_frameIN3c104HalfEXadL_ZNS0_43nearest_neighbor_exact_compute_source_indexEfiiEEEEvPKT_PS5_mmmmmff)
        /*0224*/ 	.word	0x00000000


	//----- nvinfo : EIATTR_REGCOUNT
	.align		4
.L_119:
        /*0228*/ 	.byte	0x04, 0x2f
        /*022a*/ 	.short	(.L_121 - .L_120)
	.align		4
.L_120:
        /*022c*/ 	.word	index@(_ZN2at6native53_GLOBAL__N__3bfe7fd5_20_UpSampleNearest2d_cu_198c5ce228upsample_nearest2d_out_frameIN3c108BFloat16EXadL_ZNS0_43nearest_neighbor_exact_compute_source_indexEfiiEEEEvPKT_PS5_mmmmmff)
        /*0230*/ 	.word	0x00000018


	//----- nvinfo : EIATTR_FRAME_SIZE
	.align		4
.L_121:
        /*0234*/ 	.byte	0x04, 0x11
        /*0236*/ 	.short	(.L_123 - .L_122)
	.align		4
.L_122:
        /*0238*/ 	.word	index@(_ZN2at6native53_GLOBAL__N__3bfe7fd5_20_UpSampleNearest2d_cu_198c5ce228upsample_nearest2d_out_frameIN3c108BFloat16EXadL_ZNS0_43nearest_neighbor_exact_compute_source_indexEfiiEEEEvPKT_PS5_mmmmmff)
        /*023c*/ 	.word	0x00000000


	//----- nvinfo : EIATTR_REGCOUNT
	.align		4
.L_123:
        /*0240*/ 	.byte	0x04, 0x2f
        /*0242*/ 	.short	(.L_125 - .L_124)
	.align		4
.L_124:
        /*0244*/ 	.word	index@(_ZN2at6native53_GLOBAL__N__3bfe7fd5_20_UpSampleNearest2d_cu_198c5ce228upsample_nearest2d_out_frameIhXadL_ZNS0_43nearest_neighbor_exact_compute_source_indexEfiiEEEEvPKT_PS3_mmmmmff)
        /*0248*/ 	.word	0x00000018


	//----- nvinfo : EIATTR_FRAME_SIZE
	.align		4
.L_125:
        /*024c*/ 	.byte	0x04, 0x11
        /*024e*/ 	.short	(.L_127 - .L_126)
	.align		4
.L_126:
        /*0250*/ 	.word	index@(_ZN2at6native53_GLOBAL__N__3bfe7fd5_20_UpSampleNearest2d_cu_198c5ce228upsample_nearest2d_out_frameIhXadL_ZNS0_43nearest_neighbor_exact_compute_source_indexEfiiEEEEvPKT_PS3_mmmmmff)
        /*0254*/ 	.word	0x00000000


	//----- nvinfo : EIATTR_REGCOUNT
	.align		4
.L_127:
        /*0258*/ 	.byte	0x04, 0x2f
        /*025a*/ 	.short	(.L_129 - .L_128)
	.align		4
.L_128:
        /*025c*/ 	.word	index@(_ZN2at6native53_GLOBAL__N__3bfe7fd5_20_UpSampleNearest2d_cu_198c5ce242upsample_nearest2d_backward_nhwc_out_frameIddXadL_ZNS0_40nearest_neighbor_bw_compute_source_indexEfiiEEEEvPKT_PS3_mmmmmffm)
        /*0260*/ 	.word	0x0000002e


	//----- nvinfo : EIATTR_FRAME_SIZE
	.align		4
.L_129:
        /*0264*/ 	.byte	0x04, 0x11
        /*0266*/ 	.short	(.L_131 - .L_130)
	.align		4
.L_130:
        /*0268*/ 	.word	index@($__internal_39_$__cuda_sm20_div_u64)
        /*026c*/ 	.word	0x00000000


	//----- nvinfo : EIATTR_FRAME_SIZE
	.align		4
.L_131:
        /*0270*/ 	.byte	0x04, 0x11
        /*0272*/ 	.short	(.L_133 - .L_132)
	.align		4
.L_132:
        /*0274*/ 	.word	index@(_ZN2at6native53_GLOBAL__N__3bfe7fd5_20_UpSampleNearest2d_cu_198c5ce242upsample_nearest2d_backward_nhwc_out_frameIddXadL_ZNS0_40nearest_neighbor_bw_compute_source_indexEfiiEEEEvPKT_PS3_mmmmmffm)
        /*0278*/ 	.word	0x00000000


	//----- nvinfo : EIATTR_REGCOUNT
	.align		4
.L_133:
        /*027c*/ 	.byte	0x04, 0x2f
        /*027e*/ 	.short	(.L_135 - .L_134)
	.align		4
.L_134:
        /*0280*/ 	.word	index@(_ZN2at6native53_GLOBAL__N__3bfe7fd5_20_UpSampleNearest2d_cu_198c5ce242upsample_nearest2d_backward_nhwc_out_frameIffXadL_ZNS0_40nearest_neighbor_bw_compute_source_indexEfiiEEEEvPKT_PS3_mmmmmffm)
        /*0284*/ 	.word	0x00000030


	//----- nvinfo : EIATTR_FRAME_SIZE
	.align		4
.L_135:
        /*0288*/ 	.byte	0x04, 0x11
        /*028a*/ 	.short	(.L_137 - .L_136)
	.align		4
.L_136:
        /*028c*/ 	.word	index@($__internal_38_$__cuda_sm20_div_u64)
        /*0290*/ 	.word	0x00000000


	//----- nvinfo : EIATTR_FRAME_SIZE
	.align		4
.L_137:
        /*0294*/ 	.byte	0x04, 0x11
        /*0296*/ 	.short	(.L_139 - .L_138)
	.align		4
.L_138:
        /*0298*/ 	.word	index@(_ZN2at6native53_GLOBAL__N__3bfe7fd5_20_UpSampleNearest2d_cu_198c5ce242upsample_nearest2d_backward_nhwc_out_frameIffXadL_ZNS0_40nearest_neighbor_bw_compute_source_indexEfiiEEEEvPKT_PS3_mmmmmffm)
        /*029c*/ 	.word	0x00000000


	//----- nvinfo : EIATTR_REGCOUNT
	.align		4
.L_139:
        /*02a0*/ 	.byte	0x04, 0x2f
        /*02a2*/ 	.short	(.L_141 - .L_140)
	.align		4
.L_140:
        /*02a4*/ 	.word	index@(_ZN2at6native53_GLOBAL__N__3bfe7fd5_20_UpSampleNearest2d_cu_198c5ce242upsample_nearest2d_backward_nhwc_out_frameIN3c104HalfEfXadL_ZNS0_40nearest_neighbor_bw_compute_source_indexEfiiEEEEvPKT_PS5_mmmmmffm)
        /*02a8*/ 	.word	0x0000002d


	//----- nvinfo : EIATTR_FRAME_SIZE
	.align		4
.L_141:
        /*02ac*/ 	.byte	0x04, 0x11
        /*02ae*/ 	.short	(.L_143 - .L_142)
	.align		4
.L_142:
        /*02b0*/ 	.word	index@($__internal_37_$__cuda_sm20_div_u64)
        /*02b4*/ 	.word	0x00000000


	//----- nvinfo : EIATTR_FRAME_SIZE
	.align		4
.L_143:
        /*02b8*/ 	.byte	0x04, 0x11
        /*02ba*/ 	.short	(.L_145 - .L_144)
	.align		4
.L_144:
        /*02bc*/ 	.word	index@(_ZN2at6native53_GLOBAL__N__3bfe7fd5_20_UpSampleNearest2d_cu_198c5ce242upsample_nearest2d_backward_nhwc_out_frameIN3c104HalfEfXadL_ZNS0_40nearest_neighbor_bw_compute_source_indexEfiiEEEEvPKT_PS5_mmmmmffm)
        /*02c0*/ 	.word	0x00000000


	//----- nvinfo : EIATTR_REGCOUNT
	.align		4
.L_145:
        /*02c4*/ 	.byte	0x04, 0x2f
        /*02c6*/ 	.short	(.L_147 - .L_146)
	.align		4
.L_146:
        /*02c8*/ 	.word	index@(_ZN2at6native53_GLOBAL__N__3bfe7fd5_20_UpSampleNearest2d_cu_198c5ce242upsample_nearest2d_backward_nhwc_out_frameIN3c108BFloat16EfXadL_ZNS0_40nearest_neighbor_bw_compute_source_indexEfiiEEEEvPKT_PS5_mmmmmffm)
        /*02cc*/ 	.word	0x0000002d


	//----- nvinfo : EIATTR_FRAME_SIZE
	.align		4
.L_147:
        /*02d0*/ 	.byte	0x04, 0x11
        /*02d2*/ 	.short	(.L_149 - .L_148)
	.align		4
.L_148:
        /*02d4*/ 	.word	index@($__internal_36_$__cuda_sm20_div_u64)
        /*02d8*/ 	.word	0x00000000


	//----- nvinfo : EIATTR_FRAME_SIZE
	.align		4
.L_149:
        /*02dc*/ 	.byte	0x04, 0x11
        /*02de*/ 	.short	(.L_151 - .L_150)
	.align		4
.L_150:
        /*02e0*/ 	.word	index@(_ZN2at6native53_GLOBAL__N__3bfe7fd5_20_UpSampleNearest2d_cu_198c5ce242upsample_nearest2d_backward_nhwc_out_frameIN3c108BFloat16EfXadL_ZNS0_40nearest_neighbor_bw_compute_source_indexEfiiEEEEvPKT_PS5_mmmmmffm)
        /*02e4*/ 	.word	0x00000000


	//----- nvinfo : EIATTR_REGCOUNT
	.align		4
.L_151:
        /*02e8*/ 	.byte	0x04, 0x2f
        /*02ea*/ 	.short	(.L_153 - .L_152)
	.align		4
.L_152:
        /*02ec*/ 	.word	index@(_ZN2at6native53_GLOBAL__N__3bfe7fd5_20_UpSampleNearest2d_cu_198c5ce242upsample_nearest2d_backward_nhwc_out_frameIhlXadL_ZNS0_40nearest_neighbor_bw_compute_source_indexEfiiEEEEvPKT_PS3_mmmmmffm)
        /*02f0*/ 	.word	0x0000002a


	//----- nvinfo : EIATTR_FRAME_SIZE
	.align		4
.L_153:
        /*02f4*/ 	.byte	0x04, 0x11
        /*02f6*/ 	.short	(.L_155 - .L_154)
	.align		4
.L_154:
        /*02f8*/ 	.word	index@($__internal_35_$__cuda_sm20_div_u64)
        /*02fc*/ 	.word	0x00000000


	//----- nvinfo : EIATTR_FRAME_SIZE
	.align		4
.L_155:
        /*0300*/ 	.byte	0x04, 0x11
        /*0302*/ 	.short	(.L_157 - .L_156)
	.align		4
.L_156:
        /*0304*/ 	.word	index@(_ZN2at6native53_GLOBAL__N__3bfe7fd5_20_UpSampleNearest2d_cu_198c5ce242upsample_nearest2d_backward_nhwc_out_frameIhlXadL_ZNS0_40nearest_neighbor_bw_compute_source_indexEfiiEEEEvPKT_PS3_mmmmmffm)
        /*0308*/ 	.word	0x00000000


	//----- nvinfo : EIATTR_REGCOUNT
	.align		4
.L_157:
        /*030c*/ 	.byte	0x04, 0x2f
        /*030e*/ 	.short	(.L_159 - .L_158)
	.align		4
.L_158:
        /*0310*/ 	.word	index@(_ZN2at6native53_GLOBAL__N__3bfe7fd5_20_UpSampleNearest2d_cu_198c5ce237upsample_nearest2d_backward_out_frameIddXadL_ZNS0_40nearest_neighbor_bw_compute_source_indexEfiiEEEEvPKT_mmmmmmPS3_ff)
        /*0314*/ 	.word	0x00000020


	//----- nvinfo : EIATTR_FRAME_SIZE
	.align		4
.L_159:
        /*0318*/ 	.byte	0x04, 0x11
        /*031a*/ 	.short	(.L_161 - .L_160)
	.align		4
.L_160:
        /*031c*/ 	.word	index@($__internal_34_$__cuda_sm20_rem_u64)
        /*0320*/ 	.word	0x00000000


	//----- nvinfo : EIATTR_FRAME_SIZE
	.align		4
.L_161:
        /*0324*/ 	.byte	0x04, 0x11
        /*0326*/ 	.short	(.L_163 - .L_162)
	.align		4
.L_162:
        /*0328*/ 	.word	index@($__internal_33_$__cuda_sm20_div_u64)
        /*032c*/ 	.word	0x00000000


	//----- nvinfo : EIATTR_FRAME_SIZE
	.align		4
.L_163:
        /*0330*/ 	.byte	0x04, 0x11
        /*0332*/ 	.short	(.L_165 - .L_164)
	.align		4
.L_164:
        /*0334*/ 	.word	index@($__internal_32_$__cuda_sm20_div_s64)
        /*0338*/ 	.word	0x00000000


	//----- nvinfo : EIATTR_FRAME_SIZE
	.align		4
.L_165:
        /*033c*/ 	.byte	0x04, 0x11
        /*033e*/ 	.short	(.L_167 - .L_166)
	.align		4
.L_166:
        /*0340*/ 	.word	index@(_ZN2at6native53_GLOBAL__N__3bfe7fd5_20_UpSampleNearest2d_cu_198c5ce237upsample_nearest2d_backward_out_frameIddXadL_ZNS0_40nearest_neighbor_bw_compute_source_indexEfiiEEEEvPKT_mmmmmmPS3_ff)
        /*0344*/ 	.word	0x00000000


	//----- nvinfo : EIATTR_REGCOUNT
	.align		4
.L_167:
        /*0348*/ 	.byte	0x04, 0x2f
        /*034a*/ 	.short	(.L_169 - .L_168)
	.align		4
.L_168:
        /*034c*/ 	.word	index@(_ZN2at6native53_GLOBAL__N__3bfe7fd5_20_UpSampleNearest2d_cu_198c5ce237upsample_nearest2d_backward_out_frameIffXadL_ZNS0_40nearest_neighbor_bw_compute_source_indexEfiiEEEEvPKT_mmmmmmPS3_ff)
        /*0350*/ 	.word	0x00000038


	//----- nvinfo : EIATTR_FRAME_SIZE
	.align		4
.L_169:
        /*0354*/ 	.byte	0x04, 0x11
        /*0356*/ 	.short	(.L_171 - .L_170)
	.align		4
.L_170:
        /*0358*/ 	.word	index@($__internal_31_$__cuda_sm20_rem_u64)
        /*035c*/ 	.word	0x00000000


	//----- nvinfo : EIATTR_FRAME_SIZE
	.align		4
.L_171:
        /*0360*/ 	.byte	0x04, 0x11
        /*0362*/ 	.short	(.L_173 - .L_172)
	.align		4
.L_172:
        /*0364*/ 	.word	index@($__internal_30_$__cuda_sm20_div_u64)
        /*0368*/ 	.word	0x00000000


	//----- nvinfo : EIATTR_FRAME_SIZE
	.align		4
.L_173:
        /*036c*/ 	.byte	0x04, 0x11
        /*036e*/ 	.short	(.L_175 - .L_174)
	.align		4
.L_174:
        /*0370*/ 	.word	index@($__internal_29_$__cuda_sm20_div_s64)
        /*0374*/ 	.word	0x00000000


	//----- nvinfo : EIATTR_FRAME_SIZE
	.align		4
.L_175:
        /*0378*/ 	.byte	0x04, 0x11
        /*037a*/ 	.short	(.L_177 - .L_176)
	.align		4
.L_176:
        /*037c*/ 	.word	index@(_ZN2at6native53_GLOBAL__N__3bfe7fd5_20_UpSampleNearest2d_cu_198c5ce237upsample_nearest2d_backward_out_frameIffXadL_ZNS0_40nearest_neighbor_bw_compute_source_indexEfiiEEEEvPKT_mmmmmmPS3_ff)
        /*0380*/ 	.word	0x00000000


	//----- nvinfo : EIATTR_REGCOUNT
	.align		4
.L_177:
        /*0384*/ 	.byte	0x04, 0x2f
        /*0386*/ 	.short	(.L_179 - .L_178)
	.align		4
.L_178:
        /*0388*/ 	.word	index@(_ZN2at6native53_GLOBAL__N__3bfe7fd5_20_UpSampleNearest2d_cu_198c5ce237upsample_nearest2d_backward_out_frameIN3c104HalfEfXadL_ZNS0_40nearest_neighbor_bw_compute_source_indexEfiiEEEEvPKT_mmmmmmPS5_ff)
        /*038c*/ 	.word	0x00000020


	//----- nvinfo : EIATTR_FRAME_SIZE
	.align		4
.L_179:
        /*0390*/ 	.byte	0x04, 0x11
        /*0392*/ 	.short	(.L_181 - .L_180)
	.align		4
.L_180:
        /*0394*/ 	.word	index@($__internal_28_$__cuda_sm20_rem_u64)
        /*0398*/ 	.word	0x00000000


	//----- nvinfo : EIATTR_FRAME_SIZE
	.align		4
.L_181:
        /*039c*/ 	.byte	0x04, 0x11
        /*039e*/ 	.short	(.L_183 - .L_182)
	.align		4
.L_182:
        /*03a0*/ 	.word	index@($__internal_27_$__cuda_sm20_div_u64)
        /*03a4*/ 	.word	0x00000000


	//----- nvinfo : EIATTR_FRAME_SIZE
	.align		4
.L_183:
        /*03a8*/ 	.byte	0x04, 0x11
        /*03aa*/ 	.short	(.L_185 - .L_184)
	.align		4
.L_184:
        /*03ac*/ 	.word	index@($__internal_26_$__cuda_sm20_div_s64)
        /*03b0*/ 	.word	0x00000000


	//----- nvinfo : EIATTR_FRAME_SIZE
	.align		4
.L_185:
        /*03b4*/ 	.byte	0x04, 0x11
        /*03b6*/ 	.short	(.L_187 - .L_186)
	.align		4
.L_186:
        /*03b8*/ 	.word	index@(_ZN2at6native53_GLOBAL__N__3bfe7fd5_20_UpSampleNearest2d_cu_198c5ce237upsample_nearest2d_backward_out_frameIN3c104HalfEfXadL_ZNS0_40nearest_neighbor_bw_compute_source_indexEfiiEEEEvPKT_mmmmmmPS5_ff)
        /*03bc*/ 	.word	0x00000000


	//----- nvinfo : EIATTR_REGCOUNT
	.align		4
.L_187:
        /*03c0*/ 	.byte	0x04, 0x2f
        /*03c2*/ 	.short	(.L_189 - .L_188)
	.align		4
.L_188:
        /*03c4*/ 	.word	index@(_ZN2at6native53_GLOBAL__N__3bfe7fd5_20_UpSampleNearest2d_cu_198c5ce237upsample_nearest2d_backward_out_frameIN3c108BFloat16EfXadL_ZNS0_40nearest_neighbor_bw_compute_source_indexEfiiEEEEvPKT_mmmmmmPS5_ff)
        /*03c8*/ 	.word	0x00000020


	//----- nvinfo : EIATTR_FRAME_SIZE
	.align		4
.L_189:
        /*03cc*/ 	.byte	0x04, 0x11
        /*03ce*/ 	.short	(.L_191 - .L_190)
	.align		4
.L_190:
        /*03d0*/ 	.word	index@($__internal_25_$__cuda_sm20_rem_u64)
        /*03d4*/ 	.word	0x00000000


	//----- nvinfo : EIATTR_FRAME_SIZE
	.align		4
.L_191:
        /*03d8*/ 	.byte	0x04, 0x11
        /*03da*/ 	.short	(.L_193 - .L_192)
	.align		4
.L_192:
        /*03dc*/ 	.word	index@($__internal_24_$__cuda_sm20_div_u64)
        /*03e0*/ 	.word	0x00000000


	//----- nvinfo : EIATTR_FRAME_SIZE
	.align		4
.L_193:
        /*03e4*/ 	.byte	0x04, 0x11
        /*03e6*/ 	.short	(.L_195 - .L_194)
	.align		4
.L_194:
        /*03e8*/ 	.word	index@($__internal_23_$__cuda_sm20_div_s64)
        /*03ec*/ 	.word	0x00000000


	//----- nvinfo : EIATTR_FRAME_SIZE
	.align		4
.L_195:
        /*03f0*/ 	.byte	0x04, 0x11
        /*03f2*/ 	.short	(.L_197 - .L_196)
	.align		4
.L_196:
        /*03f4*/ 	.word	index@(_ZN2at6native53_GLOBAL__N__3bfe7fd5_20_UpSampleNearest2d_cu_198c5ce237upsample_nearest2d_backward_out_frameIN3c108BFloat16EfXadL_ZNS0_40nearest_neighbor_bw_compute_source_indexEfiiEEEEvPKT_mmmmmmPS5_ff)
        /*03f8*/ 	.word	0x00000000


	//----- nvinfo : EIATTR_REGCOUNT
	.align		4
.L_197:
        /*03fc*/ 	.byte	0x04, 0x2f
        /*03fe*/ 	.short	(.L_199 - .L_198)
	.align		4
.L_198:
        /*0400*/ 	.word	index@(_ZN2at6native53_GLOBAL__N__3bfe7fd5_20_UpSampleNearest2d_cu_198c5ce237upsample_nearest2d_backward_out_frameIhlXadL_ZNS0_40nearest_neighbor_bw_compute_source_indexEfiiEEEEvPKT_mmmmmmPS3_ff)
        /*0404*/ 	.word	0x00000020


	//----- nvinfo : EIATTR_FRAME_SIZE
	.align		4
.L_199:
        /*0408*/ 	.byte	0x04, 0x11
        /*040a*/ 	.short	(.L_201 - .L_200)
	.align		4
.L_200:
        /*040c*/ 	.word	index@($__internal_22_$__cuda_sm20_rem_u64)
        /*0410*/ 	.word	0x00000000


	//----- nvinfo : EIATTR_FRAME_SIZE
	.align		4
.L_201:
        /*0414*/ 	.byte	0x04, 0x11
        /*0416*/ 	.short	(.L_203 - .L_202)
	.align		4
.L_202:
        /*0418*/ 	.word	index@($__internal_21_$__cuda_sm20_div_u64)
        /*041c*/ 	.word	0x00000000


	//----- nvinfo : EIATTR_FRAME_SIZE
	.align		4
.L_203:
        /*0420*/ 	.byte	0x04, 0x11
        /*0422*/ 	.short	(.L_205 - .L_204)
	.align		4
.L_204:
        /*0424*/ 	.word	index@($__internal_20_$__cuda_sm20_div_s64)
        /*0428*/ 	.word	0x00000000


	//----- nvinfo : EIATTR_FRAME_SIZE
	.align		4
.L_205:
        /*042c*/ 	.byte	0x04, 0x11
        /*042e*/ 	.short	(.L_207 - .L_206)
	.align		4
.L_206:
        /*0430*/ 	.word	index@(_ZN2at6native53_GLOBAL__N__3bfe7fd5_20_UpSampleNearest2d_cu_198c5ce237upsample_nearest2d_backward_out_frameIhlXadL_ZNS0_40nearest_neighbor_bw_compute_source_indexEfiiEEEEvPKT_mmmmmmPS3_ff)
        /*0434*/ 	.word	0x00000000


	//----- nvinfo : EIATTR_REGCOUNT
	.align		4
.L_207:
        /*0438*/ 	.byte	0x04, 0x2f
        /*043a*/ 	.short	(.L_209 - .L_208)
	.align		4
.L_208:
        /*043c*/ 	.word	index@(_ZN2at6native53_GLOBAL__N__3bfe7fd5_20_UpSampleNearest2d_cu_198c5ce242upsample_nearest2d_backward_nhwc_out_frameIddXadL_ZNS0_46nearest_neighbor_exact_bw_compute_source_indexEfiiEEEEvPKT_PS3_mmmmmffm)
        /*0440*/ 	.word	0x0000002e


	//----- nvinfo : EIATTR_FRAME_SIZE
	.align		4
.L_209:
        /*0444*/ 	.byte	0x04, 0x11
        /*0446*/ 	.short	(.L_211 - .L_210)
	.align		4
.L_210:
        /*0448*/ 	.word	index@($__internal_19_$__cuda_sm20_div_u64)
        /*044c*/ 	.word	0x00000000


	//----- nvinfo : EIATTR_FRAME_SIZE
	.align		4
.L_211:
        /*0450*/ 	.byte	0x04, 0x11
        /*0452*/ 	.short	(.L_213 - .L_212)
	.align		4
.L_212:
        /*0454*/ 	.word	index@(_ZN2at6native53_GLOBAL__N__3bfe7fd5_20_UpSampleNearest2d_cu_198c5ce242upsample_nearest2d_backward_nhwc_out_frameIddXadL_ZNS0_46nearest_neighbor_exact_bw_compute_source_indexEfiiEEEEvPKT_PS3_mmmmmffm)
        /*0458*/ 	.word	0x00000000


	//----- nvinfo : EIATTR_REGCOUNT
	.align		4
.L_213:
        /*045c*/ 	.byte	0x04, 0x2f
        /*045e*/ 	.short	(.L_215 - .L_214)
	.align		4
.L_214:
        /*0460*/ 	.word	index@(_ZN2at6native53_GLOBAL__N__3bfe7fd5_20_UpSampleNearest2d_cu_198c5ce242upsample_nearest2d_backward_nhwc_out_frameIffXadL_ZNS0_46nearest_neighbor_exact_bw_compute_source_indexEfiiEEEEvPKT_PS3_mmmmmffm)
        /*0464*/ 	.word	0x00000030


	//----- nvinfo : EIATTR_FRAME_SIZE
	.align		4
.L_215:
        /*0468*/ 	.byte	0x04, 0x11
        /*046a*/ 	.short	(.L_217 - .L_216)
	.align		4
.L_216:
        /*046c*/ 	.word	index@($__internal_18_$__cuda_sm20_div_u64)
        /*0470*/ 	.word	0x00000000


	//----- nvinfo : EIATTR_FRAME_SIZE
	.align		4
.L_217:
        /*0474*/ 	.byte	0x04, 0x11
        /*0476*/ 	.short	(.L_219 - .L_218)
	.align		4
.L_218:
        /*0478*/ 	.word	index@(_ZN2at6native53_GLOBAL__N__3bfe7fd5_20_UpSampleNearest2d_cu_198c5ce242upsample_nearest2d_backward_nhwc_out_frameIffXadL_ZNS0_46nearest_neighbor_exact_bw_compute_source_indexEfiiEEEEvPKT_PS3_mmmmmffm)
        /*047c*/ 	.word	0x00000000


	//----- nvinfo : EIATTR_REGCOUNT
	.align		4
.L_219:
        /*0480*/ 	.byte	0x04, 0x2f
        /*0482*/ 	.short	(.L_221 - .L_220)
	.align		4
.L_220:
        /*0484*/ 	.word	index@(_ZN2at6native53_GLOBAL__N__3bfe7fd5_20_UpSampleNearest2d_cu_198c5ce242upsample_nearest2d_backward_nhwc_out_frameIN3c104HalfEfXadL_ZNS0_46nearest_neighbor_exact_bw_compute_source_indexEfiiEEEEvPKT_PS5_mmmmmffm)
        /*0488*/ 	.word	0x0000002d


	//----- nvinfo : EIATTR_FRAME_SIZE
	.align		4
.L_221:
        /*048c*/ 	.byte	0x04, 0x11
        /*048e*/ 	.short	(.L_223 - .L_222)
	.align		4
.L_222:
        /*0490*/ 	.word	index@($__internal_17_$__cuda_sm20_div_u64)
        /*0494*/ 	.word	0x00000000


	//----- nvinfo : EIATTR_FRAME_SIZE
	.align		4
.L_223:
        /*0498*/ 	.byte	0x04, 0x11
        /*049a*/ 	.short	(.L_225 - .L_224)
	.align		4
.L_224:
        /*049c*/ 	.word	index@(_ZN2at6native53_GLOBAL__N__3bfe7fd5_20_UpSampleNearest2d_cu_198c5ce242upsample_nearest2d_backward_nhwc_out_frameIN3c104HalfEfXadL_ZNS0_46nearest_neighbor_exact_bw_compute_source_indexEfiiEEEEvPKT_PS5_mmmmmffm)
        /*04a0*/ 	.word	0x00000000


	//----- nvinfo : EIATTR_REGCOUNT
	.align		4
.L_225:
        /*04a4*/ 	.byte	0x04, 0x2f
        /*04a6*/ 	.short	(.L_227 - .L_226)
	.align		4
.L_226:
        /*04a8*/ 	.word	index@(_ZN2at6native53_GLOBAL__N__3bfe7fd5_20_UpSampleNearest2d_cu_198c5ce242upsample_nearest2d_backward_nhwc_out_frameIN3c108BFloat16EfXadL_ZNS0_46nearest_neighbor_exact_bw_compute_source_indexEfiiEEEEvPKT_PS5_mmmmmffm)
        /*04ac*/ 	.word	0x0000002d


	//----- nvinfo : EIATTR_FRAME_SIZE
	.align		4
.L_227:
        /*04b0*/ 	.byte	0x04, 0x11
        /*04b2*/ 	.short	(.L_229 - .L_228)
	.align		4
.L_228:
        /*04b4*/ 	.word	index@($__internal_16_$__cuda_sm20_div_u64)
        /*04b8*/ 	.word	0x00000000


	//----- nvinfo : EIATTR_FRAME_SIZE
	.align		4
.L_229:
        /*04bc*/ 	.byte	0x04, 0x11
        /*04be*/ 	.short	(.L_231 - .L_230)
	.align		4
.L_230:
        /*04c0*/ 	.word	index@(_ZN2at6native53_GLOBAL__N__3bfe7fd5_20_UpSampleNearest2d_cu_198c5ce242upsample_nearest2d_backward_nhwc_out_frameIN3c108BFloat16EfXadL_ZNS0_46nearest_neighbor_exact_bw_compute_source_indexEfiiEEEEvPKT_PS5_mmmmmffm)
        /*04c4*/ 	.word	0x00000000


	//----- nvinfo : EIATTR_REGCOUNT
	.align		4
.L_231:
        /*04c8*/ 	.byte	0x04, 0x2f
        /*04ca*/ 	.short	(.L_233 - .L_232)
	.align		4
.L_232:
        /*04cc*/ 	.word	index@(_ZN2at6native53_GLOBAL__N__3bfe7fd5_20_UpSampleNearest2d_cu_198c5ce242upsample_nearest2d_backward_nhwc_out_frameIhlXadL_ZNS0_46nearest_neighbor_exact_bw_compute_source_indexEfiiEEEEvPKT_PS3_mmmmmffm)
        /*04d0*/ 	.word	0x0000002a


	//----- nvinfo : EIATTR_FRAME_SIZE
	.align		4
.L_233:
        /*04d4*/ 	.byte	0x04, 0x11
        /*04d6*/ 	.short	(.L_235 - .L_234)
	.align		4
.L_234:
        /*04d8*/ 	.word	index@($__internal_15_$__cuda_sm20_div_u64)
        /*04dc*/ 	.word	0x00000000


	//----- nvinfo : EIATTR_FRAME_SIZE
	.align		4
.L_235:
        /*04e0*/ 	.byte	0x04, 0x11
        /*04e2*/ 	.short	(.L_237 - .L_236)
	.align		4
.L_236:
        /*04e4*/ 	.word	index@(_ZN2at6native53_GLOBAL__N__3bfe7fd5_20_UpSampleNearest2d_cu_198c5ce242upsample_nearest2d_backward_nhwc_out_frameIhlXadL_ZNS0_46nearest_neighbor_exact_bw_compute_source_indexEfiiEEEEvPKT_PS3_mmmmmffm)
        /*04e8*/ 	.word	0x00000000


	//----- nvinfo : EIATTR_REGCOUNT
	.align		4
.L_237:
        /*04ec*/ 	.byte	0x04, 0x2f
        /*04ee*/ 	.short	(.L_239 - .L_238)
	.align		4
.L_238:
        /*04f0*/ 	.word	index@(_ZN2at6native53_GLOBAL__N__3bfe7fd5_20_UpSampleNearest2d_cu_198c5ce237upsample_nearest2d_backward_out_frameIddXadL_ZNS0_46nearest_neighbor_exact_bw_compute_source_indexEfiiEEEEvPKT_mmmmmmPS3_ff)
        /*04f4*/ 	.word	0x00000020


	//----- nvinfo : EIATTR_FRAME_SIZE
	.align		4
.L_239:
        /*04f8*/ 	.byte	0x04, 0x11
        /*04fa*/ 	.short	(.L_241 - .L_240)
	.align		4
.L_240:
        /*04fc*/ 	.word	index@($__internal_14_$__cuda_sm20_rem_u64)
        /*0500*/ 	.word	0x00000000


	//----- nvinfo : EIATTR_FRAME_SIZE
	.align		4
.L_241:
        /*0504*/ 	.byte	0x04, 0x11
        /*0506*/ 	.short	(.L_243 - .L_242)
	.align		4
.L_242:
        /*0508*/ 	.word	index@($__internal_13_$__cuda_sm20_div_u64)
        /*050c*/ 	.word	0x00000000


	//----- nvinfo : EIATTR_FRAME_SIZE
	.align		4
.L_243:
        /*0510*/ 	.byte	0x04, 0x11
        /*0512*/ 	.short	(.L_245 - .L_244)
	.align		4
.L_244:
        /*0514*/ 	.word	index@($__internal_12_$__cuda_sm20_div_s64)
        /*0518*/ 	.word	0x00000000


	//----- nvinfo : EIATTR_FRAME_SIZE
	.align		4
.L_245:
        /*051c*/ 	.byte	0x04, 0x11
        /*051e*/ 	.short	(.L_247 - .L_246)
	.align		4
.L_246:
        /*0520*/ 	.word	index@(_ZN2at6native53_GLOBAL__N__3bfe7fd5_20_UpSampleNearest2d_cu_198c5ce237upsample_nearest2d_backward_out_frameIddXadL_ZNS0_46nearest_neighbor_exact_bw_compute_source_indexEfiiEEEEvPKT_mmmmmmPS3_ff)
        /*0524*/ 	.word	0x00000000


	//----- nvinfo : EIATTR_REGCOUNT
	.align		4
.L_247:
        /*0528*/ 	.byte	0x04, 0x2f
        /*052a*/ 	.short	(.L_249 - .L_248)
	.align		4
.L_248:
        /*052c*/ 	.word	index@(_ZN2at6native53_GLOBAL__N__3bfe7fd5_20_UpSampleNearest2d_cu_198c5ce237upsample_nearest2d_backward_out_frameIffXadL_ZNS0_46nearest_neighbor_exact_bw_compute_source_indexEfiiEEEEvPKT_mmmmmmPS3_ff)
        /*0530*/ 	.word	0x00000038


	//----- nvinfo : EIATTR_FRAME_SIZE
	.align		4
.L_249:
        /*0534*/ 	.byte	0x04, 0x11
        /*0536*/ 	.short	(.L_251 - .L_250)
	.align		4
.L_250:
        /*0538*/ 	.word	index@($__internal_11_$__cuda_sm20_rem_u64)
        /*053c*/ 	.word	0x00000000


	//----- nvinfo : EIATTR_FRAME_SIZE
	.align		4
.L_251:
        /*0540*/ 	.byte	0x04, 0x11
        /*0542*/ 	.short	(.L_253 - .L_252)
	.align		4
.L_252:
        /*0544*/ 	.word	index@($__internal_10_$__cuda_sm20_div_u64)
        /*0548*/ 	.word	0x00000000


	//----- nvinfo : EIATTR_FRAME_SIZE
	.align		4
.L_253:
        /*054c*/ 	.byte	0x04, 0x11
        /*054e*/ 	.short	(.L_255 - .L_254)
	.align		4
.L_254:
        /*0550*/ 	.word	index@($__internal_9_$__cuda_sm20_div_s64)
        /*0554*/ 	.word	0x00000000


	//----- nvinfo : EIATTR_FRAME_SIZE
	.align		4
.L_255:
        /*0558*/ 	.byte	0x04, 0x11
        /*055a*/ 	.short	(.L_257 - .L_256)
	.align		4
.L_256:
        /*055c*/ 	.word	index@(_ZN2at6native53_GLOBAL__N__3bfe7fd5_20_UpSampleNearest2d_cu_198c5ce237upsample_nearest2d_backward_out_frameIffXadL_ZNS0_46nearest_neighbor_exact_bw_compute_source_indexEfiiEEEEvPKT_mmmmmmPS3_ff)
        /*0560*/ 	.word	0x00000000


	//----- nvinfo : EIATTR_REGCOUNT
	.align		4
.L_257:
        /*0564*/ 	.byte	0x04, 0x2f
        /*0566*/ 	.short	(.L_259 - .L_258)
	.align		4
.L_258:
        /*0568*/ 	.word	index@(_ZN2at6native53_GLOBAL__N__3bfe7fd5_20_UpSampleNearest2d_cu_198c5ce237upsample_nearest2d_backward_out_frameIN3c104HalfEfXadL_ZNS0_46nearest_neighbor_exact_bw_compute_source_indexEfiiEEEEvPKT_mmmmmmPS5_ff)
        /*056c*/ 	.word	0x00000020


	//----- nvinfo : EIATTR_FRAME_SIZE
	.align		4
.L_259:
        /*0570*/ 	.byte	0x04, 0x11
        /*0572*/ 	.short	(.L_261 - .L_260)
	.align		4
.L_260:
        /*0574*/ 	.word	index@($__internal_8_$__cuda_sm20_rem_u64)
        /*0578*/ 	.word	0x00000000


	//----- nvinfo : EIATTR_FRAME_SIZE
	.align		4
.L_261:
        /*057c*/ 	.byte	0x04, 0x11
        /*057e*/ 	.short	(.L_263 - .L_262)
	.align		4
.L_262:
        /*0580*/ 	.word	index@($__internal_7_$__cuda_sm20_div_u64)
        /*0584*/ 	.word	0x00000000


	//----- nvinfo : EIATTR_FRAME_SIZE
	.align		4
.L_263:
        /*0588*/ 	.byte	0x04, 0x11
        /*058a*/ 	.short	(.L_265 - .L_264)
	.align		4
.L_264:
        /*058c*/ 	.word	index@($__internal_6_$__cuda_sm20_div_s64)
        /*0590*/ 	.word	0x00000000


	//----- nvinfo : EIATTR_FRAME_SIZE
	.align		4
.L_265:
        /*0594*/ 	.byte	0x04, 0x11
        /*0596*/ 	.short	(.L_267 - .L_266)
	.align		4
.L_266:
        /*0598*/ 	.word	index@(_ZN2at6native53_GLOBAL__N__3bfe7fd5_20_UpSampleNearest2d_cu_198c5ce237upsample_nearest2d_backward_out_frameIN3c104HalfEfXadL_ZNS0_46nearest_neighbor_exact_bw_compute_source_indexEfiiEEEEvPKT_mmmmmmPS5_ff)
        /*059c*/ 	.word	0x00000000


	//----- nvinfo : EIATTR_REGCOUNT
	.align		4
.L_267:
        /*05a0*/ 	.byte	0x04, 0x2f
        /*05a2*/ 	.short	(.L_269 - .L_268)
	.align		4
.L_268:
        /*05a4*/ 	.word	index@(_ZN2at6native53_GLOBAL__N__3bfe7fd5_20_UpSampleNearest2d_cu_198c5ce237upsample_nearest2d_backward_out_frameIN3c108BFloat16EfXadL_ZNS0_46nearest_neighbor_exact_bw_compute_source_indexEfiiEEEEvPKT_mmmmmmPS5_ff)
        /*05a8*/ 	.word	0x00000020


	//----- nvinfo : EIATTR_FRAME_SIZE
	.align		4
.L_269:
        /*05ac*/ 	.byte	0x04, 0x11
        /*05ae*/ 	.short	(.L_271 - .L_270)
	.align		4
.L_270:
        /*05b0*/ 	.word	index@($__internal_5_$__cuda_sm20_rem_u64)
        /*05b4*/ 	.word	0x00000000


	//----- nvinfo : EIATTR_FRAME_SIZE
	.align		4
.L_271:
        /*05b8*/ 	.byte	0x04, 0x11
        /*05ba*/ 	.short	(.L_273 - .L_272)
	.align		4
.L_272:
        /*05bc*/ 	.word	index@($__internal_4_$__cuda_sm20_div_u64)
        /*05c0*/ 	.word	0x00000000


	//----- nvinfo : EIATTR_FRAME_SIZE
	.align		4
.L_273:
        /*05c4*/ 	.byte	0x04, 0x11
        /*05c6*/ 	.short	(.L_275 - .L_274)
	.align		4
.L_274:
        /*05c8*/ 	.word	index@($__internal_3_$__cuda_sm20_div_s64)
        /*05cc*/ 	.word	0x00000000


	//----- nvinfo : EIATTR_FRAME_SIZE
	.align		4
.L_275:
        /*05d0*/ 	.byte	0x04, 0x11
        /*05d2*/ 	.short	(.L_277 - .L_276)
	.align		4
.L_276:
        /*05d4*/ 	.word	index@(_ZN2at6native53_GLOBAL__N__3bfe7fd5_20_UpSampleNearest2d_cu_198c5ce237upsample_nearest2d_backward_out_frameIN3c108BFloat16EfXadL_ZNS0_46nearest_neighbor_exact_bw_compute_source_indexEfiiEEEEvPKT_mmmmmmPS5_ff)
        /*05d8*/ 	.word	0x00000000


	//----- nvinfo : EIATTR_REGCOUNT
	.align		4
.L_277:
        /*05dc*/ 	.byte	0x04, 0x2f
        /*05de*/ 	.short	(.L_279 - .L_278)
	.align		4
.L_278:
        /*05e0*/ 	.word	index@(_ZN2at6native53_GLOBAL__N__3bfe7fd5_20_UpSampleNearest2d_cu_198c5ce237upsample_nearest2d_backward_out_frameIhlXadL_ZNS0_46nearest_neighbor_exact_bw_compute_source_indexEfiiEEEEvPKT_mmmmmmPS3_ff)
        /*05e4*/ 	.word	0x00000020


	//----- nvinfo : EIATTR_FRAME_SIZE
	.align		4
.L_279:
        /*05e8*/ 	.byte	0x04, 0x11
        /*05ea*/ 	.short	(.L_281 - .L_280)
	.align		4
.L_280:
        /*05ec*/ 	.word	index@($__internal_2_$__cuda_sm20_rem_u64)
        /*05f0*/ 	.word	0x00000000


	//----- nvinfo : EIATTR_FRAME_SIZE
	.align		4
.L_281:
        /*05f4*/ 	.byte	0x04, 0x11
        /*05f6*/ 	.short	(.L_283 - .L_282)
	.align		4
.L_282:
        /*05f8*/ 	.word	index@($__internal_1_$__cuda_sm20_div_u64)
        /*05fc*/ 	.word	0x00000000


	//----- nvinfo : EIATTR_FRAME_SIZE
	.align		4
.L_283:
        /*0600*/ 	.byte	0x04, 0x11
        /*0602*/ 	.short	(.L_285 - .L_284)
	.align		4
.L_284:
        /*0604*/ 	.word	index@($__internal_0_$__cuda_sm20_div_s64)
        /*0608*/ 	.word	0x00000000


	//----- nvinfo : EIATTR_FRAME_SIZE
	.align		4
.L_285:
        /*060c*/ 	.byte	0x04, 0x11
        /*060e*/ 	.short	(.L_287 - .L_286)
	.align		4
.L_286:
        /*0610*/ 	.word	index@(_ZN2at6native53_GLOBAL__N__3bfe7fd5_20_UpSampleNearest2d_cu_198c5ce237upsample_nearest2d_backward_out_frameIhlXadL_ZNS0_46nearest_neighbor_exact_bw_compute_source_indexEfiiEEEEvPKT_mmmmmmPS3_ff)
        /*0614*/ 	.word	0x00000000


	//----- nvinfo : EIATTR_MIN_STACK_SIZE
	.align		4
.L_287:
        /*0618*/ 	.byte	0x04, 0x12
        /*061a*/ 	.short	(.L_289 - .L_288)
	.align		4
.L_288:
        /*061c*/ 	.word	index@(_ZN2at6native53_GLOBAL__N__3bfe7fd5_20_UpSampleNearest2d_cu_198c5ce237upsample_nearest2d_backward_out_frameIhlXadL_ZNS0_46nearest_neighbor_exact_bw_compute_source_indexEfiiEEEEvPKT_mmmmmmPS3_ff)
        /*0620*/ 	.word	0x00000000


	//----- nvinfo : EIATTR_MIN_STACK_SIZE
	.align		4
.L_289:
        /*0624*/ 	.byte	0x04, 0x12
        /*0626*/ 	.short	(.L_291 - .L_290)
	.align		4
.L_290:
        /*0628*/ 	.word	index@(_ZN2at6native53_GLOBAL__N__3bfe7fd5_20_UpSampleNearest2d_cu_198c5ce237upsample_nearest2d_backward_out_frameIN3c108BFloat16EfXadL_ZNS0_46nearest_neighbor_exact_bw_compute_source_indexEfiiEEEEvPKT_mmmmmmPS5_ff)
        /*062c*/ 	.word	0x00000000


	//----- nvinfo : EIATTR_MIN_STACK_SIZE
	.align		4
.L_291:
        /*0630*/ 	.byte	0x04, 0x12
        /*0632*/ 	.short	(.L_293 - .L_292)
	.align		4
.L_292:
        /*0634*/ 	.word	index@(_ZN2at6native53_GLOBAL__N__3bfe7fd5_20_UpSampleNearest2d_cu_198c5ce237upsample_nearest2d_backward_out_frameIN3c104HalfEfXadL_ZNS0_46nearest_neighbor_exact_bw_compute_source_indexEfiiEEEEvPKT_mmmmmmPS5_ff)
        /*0638*/ 	.word	0x00000000


	//----- nvinfo : EIATTR_MIN_STACK_SIZE
	.align		4
.L_293:
        /*063c*/ 	.byte	0x04, 0x12
        /*063e*/ 	.short	(.L_295 - .L_294)
	.align		4
.L_294:
        /*0640*/ 	.word	index@(_ZN2at6native53_GLOBAL__N__3bfe7fd5_20_UpSampleNearest2d_cu_198c5ce237upsample_nearest2d_backward_out_frameIffXadL_ZNS0_46nearest_neighbor_exact_bw_compute_source_indexEfiiEEEEvPKT_mmmmmmPS3_ff)
        /*0644*/ 	.word	0x00000000


	//----- nvinfo : EIATTR_MIN_STACK_SIZE
	.align		4
.L_295:
        /*0648*/ 	.byte	0x04, 0x12
        /*064a*/ 	.short	(.L_297 - .L_296)
	.align		4
.L_296:
        /*064c*/ 	.word	index@(_ZN2at6native53_GLOBAL__N__3bfe7fd5_20_UpSampleNearest2d_cu_198c5ce237upsample_nearest2d_backward_out_frameIddXadL_ZNS0_46nearest_neighbor_exact_bw_compute_source_indexEfiiEEEEvPKT_mmmmmmPS3_ff)
        /*0650*/ 	.word	0x00000000


	//----- nvinfo : EIATTR_MIN_STACK_SIZE
	.align		4
.L_297:
        /*0654*/ 	.byte	0x04, 0x12
        /*0656*/ 	.short	(.L_299 - .L_298)
	.align		4
.L_298:
        /*0658*/ 	.word	index@(_ZN2at6native53_GLOBAL__N__3bfe7fd5_20_UpSampleNearest2d_cu_198c5ce242upsample_nearest2d_backward_nhwc_out_frameIhlXadL_ZNS0_46nearest_neighbor_exact_bw_compute_source_indexEfiiEEEEvPKT_PS3_mmmmmffm)
        /*065c*/ 	.word	0x00000000


	//----- nvinfo : EIATTR_MIN_STACK_SIZE
	.align		4
.L_299:
        /*0660*/ 	.byte	0x04, 0x12
        /*0662*/ 	.short	(.L_301 - .L_300)
	.align		4
.L_300:
        /*0664*/ 	.word	index@(_ZN2at6native53_GLOBAL__N__3bfe7fd5_20_UpSampleNearest2d_cu_198c5ce242upsample_nearest2d_backward_nhwc_out_frameIN3c108BFloat16EfXadL_ZNS0_46nearest_neighbor_exact_bw_compute_source_indexEfiiEEEEvPKT_PS5_mmmmmffm)
        /*0668*/ 	.word	0x00000000


	//----- nvinfo : EIATTR_MIN_STACK_SIZE
	.align		4
.L_301:
        /*066c*/ 	.byte	0x04, 0x12
        /*066e*/ 	.short	(.L_303 - .L_302)
	.align		4
.L_302:
        /*0670*/ 	.word	index@(_ZN2at6native53_GLOBAL__N__3bfe7fd5_20_UpSampleNearest2d_cu_198c5ce242upsample_nearest2d_backward_nhwc_out_frameIN3c104HalfEfXadL_ZNS0_46nearest_neighbor_exact_bw_compute_source_indexEfiiEEEEvPKT_PS5_mmmmmffm)
        /*0674*/ 	.word	0x00000000


	//----- nvinfo : EIATTR_MIN_STACK_SIZE
	.align		4
.L_303:
        /*0678*/ 	.byte	0x04, 0x12
        /*067a*/ 	.short	(.L_305 - .L_304)
	.align		4
.L_304:
        /*067c*/ 	.word	index@(_ZN2at6native53_GLOBAL__N__3bfe7fd5_20_UpSampleNearest2d_cu_198c5ce242upsample_nearest2d_backward_nhwc_out_frameIffXadL_ZNS0_46nearest_neighbor_exact_bw_compute_source_indexEfiiEEEEvPKT_PS3_mmmmmffm)
        /*0680*/ 	.word	0x00000000


	//----- nvinfo : EIATTR_MIN_STACK_SIZE
	.align		4
.L_305:
        /*0684*/ 	.byte	0x04, 0x12
        /*0686*/ 	.short	(.L_307 - .L_306)
	.align		4
.L_306:
        /*0688*/ 	.word	index@(_ZN2at6native53_GLOBAL__N__3bfe7fd5_20_UpSampleNearest2d_cu_198c5ce242upsample_nearest2d_backward_nhwc_out_frameIddXadL_ZNS0_46nearest_neighbor_exact_bw_compute_source_indexEfiiEEEEvPKT_PS3_mmmmmffm)
        /*068c*/ 	.word	0x00000000


	//----- nvinfo : EIATTR_MIN_STACK_SIZE
	.align		4
.L_307:
        /*0690*/ 	.byte	0x04, 0x12
        /*0692*/ 	.short	(.L_309 - .L_308)
	.align		4
.L_308:
        /*0694*/ 	.word	index@(_ZN2at6native53_GLOBAL__N__3bfe7fd5_20_UpSampleNearest2d_cu_198c5ce237upsample_nearest2d_backward_out_frameIhlXadL_ZNS0_40nearest_neighbor_bw_compute_source_indexEfiiEEEEvPKT_mmmmmmPS3_ff)
        /*0698*/ 	.word	0x00000000


	//----- nvinfo : EIATTR_MIN_STACK_SIZE
	.align		4
.L_309:
        /*069c*/ 	.byte	0x04, 0x12
        /*069e*/ 	.short	(.L_311 - .L_310)
	.align		4
.L_310:
        /*06a0*/ 	.word	index@(_ZN2at6native53_GLOBAL__N__3bfe7fd5_20_UpSampleNearest2d_cu_198c5ce237upsample_nearest2d_backward_out_frameIN3c108BFloat16EfXadL_ZNS0_40nearest_neighbor_bw_compute_source_indexEfiiEEEEvPKT_mmmmmmPS5_ff)
        /*06a4*/ 	.word	0x00000000


	//----- nvinfo : EIATTR_MIN_STACK_SIZE
	.align		4
.L_311:
        /*06a8*/ 	.byte	0x04, 0x12
        /*06aa*/ 	.short	(.L_313 - .L_312)
	.align		4
.L_312:
        /*06ac*/ 	.word	index@(_ZN2at6native53_GLOBAL__N__3bfe7fd5_20_UpSampleNearest2d_cu_198c5ce237upsample_nearest2d_backward_out_frameIN3c104HalfEfXadL_ZNS0_40nearest_neighbor_bw_compute_source_indexEfiiEEEEvPKT_mmmmmmPS5_ff)
        /*06b0*/ 	.word	0x00000000


	//----- nvinfo : EIATTR_MIN_STACK_SIZE
	.align		4
.L_313:
        /*06b4*/ 	.byte	0x04, 0x12
        /*06b6*/ 	.short	(.L_315 - .L_314)
	.align		4
.L_314:
        /*06b8*/ 	.word	index@(_ZN2at6native53_GLOBAL__N__3bfe7fd5_20_UpSampleNearest2d_cu_198c5ce237upsample_nearest2d_backward_out_frameIffXadL_ZNS0_40nearest_neighbor_bw_compute_source_indexEfiiEEEEvPKT_mmmmmmPS3_ff)
        /*06bc*/ 	.word	0x00000000


	//----- nvinfo : EIATTR_MIN_STACK_SIZE
	.align		4
.L_315:
        /*06c0*/ 	.byte	0x04, 0x12
        /*06c2*/ 	.short	(.L_317 - .L_316)
	.align		4
.L_316:
        /*06c4*/ 	.word	index@(_ZN2at6native53_GLOBAL__N__3bfe7fd5_20_UpSampleNearest2d_cu_198c5ce237upsample_nearest2d_backward_out_frameIddXadL_ZNS0_40nearest_neighbor_bw_compute_source_indexEfiiEEEEvPKT_mmmmmmPS3_ff)
        /*06c8*/ 	.word	0x00000000


	//----- nvinfo : EIATTR_MIN_STACK_SIZE
	.align		4
.L_317:
        /*06cc*/ 	.byte	0x04, 0x12
        /*06ce*/ 	.short	(.L_319 - .L_318)
	.align		4
.L_318:
        /*06d0*/ 	.word	index@(_ZN2at6native53_GLOBAL__N__3bfe7fd5_20_UpSampleNearest2d_cu_198c5ce242upsample_nearest2d_backward_nhwc_out_frameIhlXadL_ZNS0_40nearest_neighbor_bw_compute_source_indexEfiiEEEEvPKT_PS3_mmmmmffm)
        /*06d4*/ 	.word	0x00000000


	//----- nvinfo : EIATTR_MIN_STACK_SIZE
	.align		4
.L_319:
        /*06d8*/ 	.byte	0x04, 0x12
        /*06da*/ 	.short	(.L_321 - .L_320)
	.align		4
.L_320:
        /*06dc*/ 	.word	index@(_ZN2at6native53_GLOBAL__N__3bfe7fd5_20_UpSampleNearest2d_cu_198c5ce242upsample_nearest2d_backward_nhwc_out_frameIN3c108BFloat16EfXadL_ZNS0_40nearest_neighbor_bw_compute_source_indexEfiiEEEEvPKT_PS5_mmmmmffm)
        /*06e0*/ 	.word	0x00000000


	//----- nvinfo : EIATTR_MIN_STACK_SIZE
	.align		4
.L_321:
        /*06e4*/ 	.byte	0x04, 0x12
        /*06e6*/ 	.short	(.L_323 - .L_322)
	.align		4
.L_322:
        /*06e8*/ 	.word	index@(_ZN2at6native53_GLOBAL__N__3bfe7fd5_20_UpSampleNearest2d_cu_198c5ce242upsample_nearest2d_backward_nhwc_out_frameIN3c104HalfEfXadL_ZNS0_40nearest_neighbor_bw_compute_source_indexEfiiEEEEvPKT_PS5_mmmmmffm)
        /*06ec*/ 	.word	0x00000000


	//----- nvinfo : EIATTR_MIN_STACK_SIZE
	.align		4
.L_323:
        /*06f0*/ 	.byte	0x04, 0x12
        /*06f2*/ 	.short	(.L_325 - .L_324)
	.align		4
.L_324:
        /*06f4*/ 	.word	index@(_ZN2at6native53_GLOBAL__N__3bfe7fd5_20_UpSampleNearest2d_cu_198c5ce242upsample_nearest2d_backward_nhwc_out_frameIffXadL_ZNS0_40nearest_neighbor_bw_compute_source_indexEfiiEEEEvPKT_PS3_mmmmmffm)
        /*06f8*/ 	.word	0x00000000


	//----- nvinfo : EIATTR_MIN_STACK_SIZE
	.align		4
.L_325:
        /*06fc*/ 	.byte	0x04, 0x12
        /*06fe*/ 	.short	(.L_327 - .L_326)
	.align		4
.L_326:
        /*0700*/ 	.word	index@(_ZN2at6native53_GLOBAL__N__3bfe7fd5_20_UpSampleNearest2d_cu_198c5ce242upsample_nearest2d_backward_nhwc_out_frameIddXadL_ZNS0_40nearest_neighbor_bw_compute_source_indexEfiiEEEEvPKT_PS3_mmmmmffm)
        /*0704*/ 	.word	0x00000000


	//----- nvinfo : EIATTR_MIN_STACK_SIZE
	.align		4
.L_327:
        /*0708*/ 	.byte	0x04, 0x12
        /*070a*/ 	.short	(.L_329 - .L_328)
	.align		4
.L_328:
        /*070c*/ 	.word	index@(_ZN2at6native53_GLOBAL__N__3bfe7fd5_20_UpSampleNearest2d_cu_198c5ce228upsample_nearest2d_out_frameIhXadL_ZNS0_43nearest_neighbor_exact_compute_source_indexEfiiEEEEvPKT_PS3_mmmmmff)
        /*0710*/ 	.word	0x00000000


	//----- nvinfo : EIATTR_MIN_STACK_SIZE
	.align		4
.L_329:
        /*0714*/ 	.byte	0x04, 0x12
        /*0716*/ 	.short	(.L_331 - .L_330)
	.align		4
.L_330:
        /*0718*/ 	.word	index@(_ZN2at6native53_GLOBAL__N__3bfe7fd5_20_UpSampleNearest2d_cu_198c5ce228upsample_nearest2d_out_frameIN3c108BFloat16EXadL_ZNS0_43nearest_neighbor_exact_compute_source_indexEfiiEEEEvPKT_PS5_mmmmmff)
        /*071c*/ 	.word	0x00000000


	//----- nvinfo : EIATTR_MIN_STACK_SIZE
	.align		4
.L_331:
        /*0720*/ 	.byte	0x04, 0x12
        /*0722*/ 	.short	(.L_333 - .L_332)
	.align		4
.L_332:
        /*0724*/ 	.word	index@(_ZN2at6native53_GLOBAL__N__3bfe7fd5_20_UpSampleNearest2d_cu_198c5ce228upsample_nearest2d_out_frameIN3c104HalfEXadL_ZNS0_43nearest_neighbor_exact_compute_source_indexEfiiEEEEvPKT_PS5_mmmmmff)
        /*0728*/ 	.word	0x00000000


	//----- nvinfo : EIATTR_MIN_STACK_SIZE
	.align		4
.L_333:
        /*072c*/ 	.byte	0x04, 0x12
        /*072e*/ 	.short	(.L_335 - .L_334)
	.align		4
.L_334:
        /*0730*/ 	.word	index@(_ZN2at6native53_GLOBAL__N__3bfe7fd5_20_UpSampleNearest2d_cu_198c5ce228upsample_nearest2d_out_frameIfXadL_ZNS0_43nearest_neighbor_exact_compute_source_indexEfiiEEEEvPKT_PS3_mmmmmff)
        /*0734*/ 	.word	0x00000000


	//----- nvinfo : EIATTR_MIN_STACK_SIZE
	.align		4
.L_335:
        /*0738*/ 	.byte	0x04, 0x12
        /*073a*/ 	.short	(.L_337 - .L_336)
	.align		4
.L_336:
        /*073c*/ 	.word	index@(_ZN2at6native53_GLOBAL__N__3bfe7fd5_20_UpSampleNearest2d_cu_198c5ce228upsample_nearest2d_out_frameIdXadL_ZNS0_43nearest_neighbor_exact_compute_source_indexEfiiEEEEvPKT_PS3_mmmmmff)
        /*0740*/ 	.word	0x00000000


	//----- nvinfo : EIATTR_MIN_STACK_SIZE
	.align		4
.L_337:
        /*0744*/ 	.byte	0x04, 0x12
        /*0746*/ 	.short	(.L_339 - .L_338)
	.align		4
.L_338:
        /*0748*/ 	.word	index@(_ZN2at6native53_GLOBAL__N__3bfe7fd5_20_UpSampleNearest2d_cu_198c5ce233upsample_nearest2d_nhwc_out_frameIhXadL_ZNS0_43nearest_neighbor_exact_compute_source_indexEfiiEEEEvPKT_PS3_mmmmmffm)
        /*074c*/ 	.word	0x00000000


	//----- nvinfo : EIATTR_MIN_STACK_SIZE
	.align		4
.L_339:
        /*0750*/ 	.byte	0x04, 0x12
        /*0752*/ 	.short	(.L_341 - .L_340)
	.align		4
.L_340:
        /*0754*/ 	.word	index@(_ZN2at6native53_GLOBAL__N__3bfe7fd5_20_UpSampleNearest2d_cu_198c5ce233upsample_nearest2d_nhwc_out_frameIN3c108BFloat16EXadL_ZNS0_43nearest_neighbor_exact_compute_source_indexEfiiEEEEvPKT_PS5_mmmmmffm)
        /*0758*/ 	.word	0x00000000


	//----- nvinfo : EIATTR_MIN_STACK_SIZE
	.align		4
.L_341:
        /*075c*/ 	.byte	0x04, 0x12
        /*075e*/ 	.short	(.L_343 - .L_342)
	.align		4
.L_342:
        /*0760*/ 	.word	index@(_ZN2at6native53_GLOBAL__N__3bfe7fd5_20_UpSampleNearest2d_cu_198c5ce233upsample_nearest2d_nhwc_out_frameIN3c104HalfEXadL_ZNS0_43nearest_neighbor_exact_compute_source_indexEfiiEEEEvPKT_PS5_mmmmmffm)
        /*0764*/ 	.word	0x00000000


	//----- nvinfo : EIATTR_MIN_STACK_SIZE
	.align		4
.L_343:
        /*0768*/ 	.byte	0x04, 0x12
        /*076a*/ 	.short	(.L_345 - .L_344)
	.align		4
.L_344:
        /*076c*/ 	.word	index@(_ZN2at6native53_GLOBAL__N__3bfe7fd5_20_UpSampleNearest2d_cu_198c5ce233upsample_nearest2d_nhwc_out_frameIfXadL_ZNS0_43nearest_neighbor_exact_compute_source_indexEfiiEEEEvPKT_PS3_mmmmmffm)
        /*0770*/ 	.word	0x00000000


	//----- nvinfo : EIATTR_MIN_STACK_SIZE
	.align		4
.L_345:
        /*0774*/ 	.byte	0x04, 0x12
        /*0776*/ 	.short	(.L_347 - .L_346)
	.align		4
.L_346:
        /*0778*/ 	.word	index@(_ZN2at6native53_GLOBAL__N__3bfe7fd5_20_UpSampleNearest2d_cu_198c5ce233upsample_nearest2d_nhwc_out_frameIdXadL_ZNS0_43nearest_neighbor_exact_compute_source_indexEfiiEEEEvPKT_PS3_mmmmmffm)
        /*077c*/ 	.word	0x00000000


	//----- nvinfo : EIATTR_MIN_STACK_SIZE
	.align		4
.L_347:
        /*0780*/ 	.byte	0x04, 0x12
        /*0782*/ 	.short	(.L_349 - .L_348)
	.align		4
.L_348:
        /*0784*/ 	.word	index@(_ZN2at6native53_GLOBAL__N__3bfe7fd5_20_UpSampleNearest2d_cu_198c5ce228upsample_nearest2d_out_frameIhXadL_ZNS0_37nearest_neighbor_compute_source_indexEfiiEEEEvPKT_PS3_mmmmmff)
        /*0788*/ 	.word	0x00000000


	//----- nvinfo : EIATTR_MIN_STACK_SIZE
	.align		4
.L_349:
        /*078c*/ 	.byte	0x04, 0x12
        /*078e*/ 	.short	(.L_351 - .L_350)
	.align		4
.L_350:
        /*0790*/ 	.word	index@(_ZN2at6native53_GLOBAL__N__3bfe7fd5_20_UpSampleNearest2d_cu_198c5ce228upsample_nearest2d_out_frameIN3c108BFloat16EXadL_ZNS0_37nearest_neighbor_compute_source_indexEfiiEEEEvPKT_PS5_mmmmmff)
        /*0794*/ 	.word	0x00000000


	//----- nvinfo : EIATTR_MIN_STACK_SIZE
	.align		4
.L_351:
        /*0798*/ 	.byte	0x04, 0x12
        /*079a*/ 	.short	(.L_353 - .L_352)
	.align		4
.L_352:
        /*079c*/ 	.word	index@(_ZN2at6native53_GLOBAL__N__3bfe7fd5_20_UpSampleNearest2d_cu_198c5ce228upsample_nearest2d_out_frameIN3c104HalfEXadL_ZNS0_37nearest_neighbor_compute_source_indexEfiiEEEEvPKT_PS5_mmmmmff)
        /*07a0*/ 	.word	0x00000000


	//----- nvinfo : EIATTR_MIN_STACK_SIZE
	.align		4
.L_353:
        /*07a4*/ 	.byte	0x04, 0x12
        /*07a6*/ 	.short	(.L_355 - .L_354)
	.align		4
.L_354:
        /*07a8*/ 	.word	index@(_ZN2at6native53_GLOBAL__N__3bfe7fd5_20_UpSampleNearest2d_cu_198c5ce228upsample_nearest2d_out_frameIfXadL_ZNS0_37nearest_neighbor_compute_source_indexEfiiEEEEvPKT_PS3_mmmmmff)
        /*07ac*/ 	.word	0x00000000


	//----- nvinfo : EIATTR_MIN_STACK_SIZE
	.align		4
.L_355:
        /*07b0*/ 	.byte	0x04, 0x12
        /*07b2*/ 	.short	(.L_357 - .L_356)
	.align		4
.L_356:
        /*07b4*/ 	.word	index@(_ZN2at6native53_GLOBAL__N__3bfe7fd5_20_UpSampleNearest2d_cu_198c5ce228upsample_nearest2d_out_frameIdXadL_ZNS0_37nearest_neighbor_compute_source_indexEfiiEEEEvPKT_PS3_mmmmmff)
        /*07b8*/ 	.word	0x00000000


	//----- nvinfo : EIATTR_MIN_STACK_SIZE
	.align		4
.L_357:
        /*07bc*/ 	.byte	0x04, 0x12
        /*07be*/ 	.short	(.L_359 - .L_358)
	.align		4
.L_358:
        /*07c0*/ 	.word	index@(_ZN2at6native53_GLOBAL__N__3bfe7fd5_20_UpSampleNearest2d_cu_198c5ce233upsample_nearest2d_nhwc_out_frameIhXadL_ZNS0_37nearest_neighbor_compute_source_indexEfiiEEEEvPKT_PS3_mmmmmffm)
        /*07c4*/ 	.word	0x00000000


	//----- nvinfo : EIATTR_MIN_STACK_SIZE
	.align		4
.L_359:
        /*07c8*/ 	.byte	0x04, 0x12
        /*07ca*/ 	.short	(.L_361 - .L_360)
	.align		4
.L_360:
        /*07cc*/ 	.word	index@(_ZN2at6native53_GLOBAL__N__3bfe7fd5_20_UpSampleNearest2d_cu_198c5ce233upsample_nearest2d_nhwc_out_frameIN3c108BFloat16EXadL_ZNS0_37nearest_neighbor_compute_source_indexEfiiEEEEvPKT_PS5_mmmmmffm)
        /*07d0*/ 	.word	0x00000000


	//----- nvinfo : EIATTR_MIN_STACK_SIZE
	.align		4
.L_361:
        /*07d4*/ 	.byte	0x04, 0x12
        /*07d6*/ 	.short	(.L_363 - .L_362)
	.align		4
.L_362:
        /*07d8*/ 	.word	index@(_ZN2at6native53_GLOBAL__N__3bfe7fd5_20_UpSampleNearest2d_cu_198c5ce233upsample_nearest2d_nhwc_out_frameIN3c104HalfEXadL_ZNS0_37nearest_neighbor_compute_source_indexEfiiEEEEvPKT_PS5_mmmmmffm)
        /*07dc*/ 	.word	0x00000000


	//----- nvinfo : EIATTR_MIN_STACK_SIZE
	.align		4
.L_363:
        /*07e0*/ 	.byte	0x04, 0x12
        /*07e2*/ 	.short	(.L_365 - .L_364)
	.align		4
.L_364:
        /*07e4*/ 	.word	index@(_ZN2at6native53_GLOBAL__N__3bfe7fd5_20_UpSampleNearest2d_cu_198c5ce233upsample_nearest2d_nhwc_out_frameIfXadL_ZNS0_37nearest_neighbor_compute_source_indexEfiiEEEEvPKT_PS3_mmmmmffm)
        /*07e8*/ 	.word	0x00000000


	//----- nvinfo : EIATTR_MIN_STACK_SIZE
	.align		4
.L_365:
        /*07ec*/ 	.byte	0x04, 0x12
        /*07ee*/ 	.short	(.L_367 - .L_366)
	.align		4
.L_366:
        /*07f0*/ 	.word	index@(_ZN2at6native53_GLOBAL__N__3bfe7fd5_20_UpSampleNearest2d_cu_198c5ce233upsample_nearest2d_nhwc_out_frameIdXadL_ZNS0_37nearest_neighbor_compute_source_indexEfiiEEEEvPKT_PS3_mmmmmffm)
        /*07f4*/ 	.word	0x00000000
.L_367:


//--------------------- .nv.info._ZN2at6native53_GLOBAL__N__3bfe7fd5_20_UpSampleNearest2d_cu_198c5ce237upsample_nearest2d_backward_out_frameIhlXadL_ZNS0_46nearest_neighbor_exact_bw_compute_source_indexEfiiEEEEvPKT_mmmmmmPS3_ff --------------------------
	.section	.nv.info._ZN2at6native53_GLOBAL__N__3bfe7fd5_20_UpSampleNearest2d_cu_198c5ce237upsample_nearest2d_backward_out_frameIhlXadL_ZNS0_46nearest_neighbor_exact_bw_compute_source_indexEfiiEEEEvPKT_mmmmmmPS3_ff,"",@"SHT_CUDA_INFO"
	.sectionflags	@""
	.align	4


	//----- nvinfo : EIATTR_CUDA_API_VERSION
	.align		4
        /*0000*/ 	.byte	0x04, 0x37
        /*0002*/ 	.short	(.L_369 - .L_368)
.L_368:
        /*0004*/ 	.word	0x00000082


	//----- nvinfo : EIATTR_SW2861232_WAR
	.align		4
.L_369:
        /*0008*/ 	.byte	0x01, 0x35
	.zero		2


	//----- nvinfo : EIATTR_PARAM_CBANK
	.align		4
        /*000c*/ 	.byte	0x04, 0x0a
        /*000e*/ 	.short	(.L_371 - .L_370)
	.align		4
.L_370:
        /*0010*/ 	.word	index@(.nv.constant0._ZN2at6native53_GLOBAL__N__3bfe7fd5_20_UpSampleNearest2d_cu_198c5ce237upsample_nearest2d_backward_out_frameIhlXadL_ZNS0_46nearest_neighbor_exact_bw_compute_source_indexEfiiEEEEvPKT_mmmmmmPS3_ff)
        /*0014*/ 	.short	0x0160
        /*0016*/ 	.short	0x0048


	//----- nvinfo : EIATTR_CBANK_PARAM_SIZE
	.align		4
.L_371:
        /*0018*/ 	.byte	0x03, 0x19
        /*001a*/ 	.short	0x0048


	//----- nvinfo : EIATTR_KPARAM_INFO
	.align		4
        /*001c*/ 	.byte	0x04, 0x17
        /*001e*/ 	.short	(.L_373 - .L_372)
.L_372:
        /*0020*/ 	.word	0x00000000
        /*0024*/ 	.short	0x0009
        /*0026*/ 	.short	0x0044
        /*0028*/ 	.byte	0x00, 0xf0, 0x11, 0x00


	//----- nvinfo : EIATTR_KPARAM_INFO
	.align		4
.L_373:
        /*002c*/ 	.byte	0x04, 0x17
        /*002e*/ 	.short	(.L_375 - .L_374)
.L_374:
        /*0030*/ 	.word	0x00000000
        /*0034*/ 	.short	0x0008
        /*0036*/ 	.short	0x0040
        /*0038*/ 	.byte	0x00, 0xf0, 0x11, 0x00


	//----- nvinfo : EIATTR_KPARAM_INFO
	.align		4
.L_375:
        /*003c*/ 	.byte	0x04, 0x17
        /*003e*/ 	.short	(.L_377 - .L_376)
.L_376:
        /*0040*/ 	.word	0x00000000
        /*0044*/ 	.short	0x0007
        /*0046*/ 	.short	0x0038
        /*0048*/ 	.byte	0x00, 0xf0, 0x21, 0x00


	//----- nvinfo : EIATTR_KPARAM_INFO
	.align		4
.L_377:
        /*004c*/ 	.byte	0x04, 0x17
        /*004e*/ 	.short	(.L_379 - .L_378)
.L_378:
        /*0050*/ 	.word	0x00000000
        /*0054*/ 	.short	0x0006
        /*0056*/ 	.short	0x0030
        /*0058*/ 	.byte	0x00, 0xf0, 0x21, 0x00


	//----- nvinfo : EIATTR_KPARAM_INFO
	.align		4
.L_379:
        /*005c*/ 	.byte	0x04, 0x17
        /*005e*/ 	.short	(.L_381 - .L_380)
.L_380:
        /*0060*/ 	.word	0x00000000
        /*0064*/ 	.short	0x0005
        /*0066*/ 	.short	0x0028
        /*0068*/ 	.byte	0x00, 0xf0, 0x21, 0x00


	//----- nvinfo : EIATTR_KPARAM_INFO
	.align		4
.L_381:
        /*006c*/ 	.byte	0x04, 0x17
        /*006e*/ 	.short	(.L_383 - .L_382)
.L_382:
        /*0070*/ 	.word	0x00000000
        /*0074*/ 	.short	0x0004
        /*0076*/ 	.short	0x0020
        /*0078*/ 	.byte	0x00, 0xf0, 0x21, 0x00


	//----- nvinfo : EIATTR_KPARAM_INFO
	.align		4
.L_383:
        /*007c*/ 	.byte	0x04, 0x17
        /*007e*/ 	.short	(.L_385 - .L_384)
.L_384:
        /*0080*/ 	.word	0x00000000
        /*0084*/ 	.short	0x0003
        /*0086*/ 	.short	0x0018
        /*0088*/ 	.byte	0x00, 0xf0, 0x21, 0x00


	//----- nvinfo : EIATTR_KPARAM_INFO
	.align		4
.L_385:
        /*008c*/ 	.byte	0x04, 0x17
        /*008e*/ 	.short	(.L_387 - .L_386)
.L_386:
        /*0090*/ 	.word	0x00000000
        /*0094*/ 	.short	0x0002
        /*0096*/ 	.short	0x0010
        /*0098*/ 	.byte	0x00, 0xf0, 0x21, 0x00


	//----- nvinfo : EIATTR_KPARAM_INFO
	.align		4
.L_387:
        /*009c*/ 	.byte	0x04, 0x17
        /*009e*/ 	.short	(.L_389 - .L_388)
.L_388:
        /*00a0*/ 	.word	0x00000000
        /*00a4*/ 	.short	0x0001
        /*00a6*/ 	.short	0x0008
        /*00a8*/ 	.byte	0x00, 0xf0, 0x21, 0x00


	//----- nvinfo : EIATTR_KPARAM_INFO
	.align		4
.L_389:
        /*00ac*/ 	.byte	0x04, 0x17
        /*00ae*/ 	.short	(.L_391 - .L_390)
.L_390:
        /*00b0*/ 	.word	0x00000000
        /*00b4*/ 	.short	0x0000
        /*00b6*/ 	.short	0x0000
        /*00b8*/ 	.byte	0x00, 0xf0, 0x21, 0x00


	//----- nvinfo : EIATTR_MAXREG_COUNT
	.align		4
.L_391:
        /*00bc*/ 	.byte	0x03, 0x1b
        /*00be*/ 	.short	0x0040


	//----- nvinfo : EIATTR_MERCURY_ISA_VERSION
	.align		4
        /*00c0*/ 	.byte	0x03, 0x5f
        /*00c2*/ 	.short	0x0000


	//----- nvinfo : EIATTR_EXIT_INSTR_OFFSETS
	.align		4
        /*00c4*/ 	.byte	0x04, 0x1c
        /*00c6*/ 	.short	(.L_393 - .L_392)


	//   ....[0]....
.L_392:
        /*00c8*/ 	.word	0x00000110


	//   ....[1]....
        /*00cc*/ 	.word	0x00000960


	//   ....[2]....
        /*00d0*/ 	.word	0x000015d0


	//----- nvinfo : EIATTR_MAX_THREADS
	.align		4
.L_393:
        /*00d4*/ 	.byte	0x04, 0x05
        /*00d6*/ 	.short	(.L_395 - .L_394)
.L_394:
        /*00d8*/ 	.word	0x00000400
        /*00dc*/ 	.word	0x00000001
        /*00e0*/ 	.word	0x00000001


	//----- nvinfo : EIATTR_CRS_STACK_SIZE
	.align		4
.L_395:
        /*00e4*/ 	.byte	0x04, 0x1e
        /*00e6*/ 	.short	(.L_397 - .L_396)
.L_396:
        /*00e8*/ 	.word	0x00000000
.L_397:


//--------------------- .nv.info._ZN2at6native53_GLOBAL__N__3bfe7fd5_20_UpSampleNearest2d_cu_198c5ce237upsample_nearest2d_backward_out_frameIN3c108BFloat16EfXadL_ZNS0_46nearest_neighbor_exact_bw_compute_source_indexEfiiEEEEvPKT_mmmmmmPS5_ff --------------------------
	.section	.nv.info._ZN2at6native53_GLOBAL__N__3bfe7fd5_20_UpSampleNearest2d_cu_198c5ce237upsample_nearest2d_backward_out_frameIN3c108BFloat16EfXadL_ZNS0_46nearest_neighbor_exact_bw_compute_source_indexEfiiEEEEvPKT_mmmmmmPS5_ff,"",@"SHT_CUDA_INFO"
	.sectionflags	@""
	.align	4


	//----- nvinfo : EIATTR_CUDA_API_VERSION
	.align		4
        /*0000*/ 	.byte	0x04, 0x37
        /*0002*/ 	.short	(.L_399 - .L_398)
.L_398:
        /*0004*/ 	.word	0x00000082


	//----- nvinfo : EIATTR_SW2861232_WAR
	.align		4
.L_399:
        /*0008*/ 	.byte	0x01, 0x35
	.zero		2


	//----- nvinfo : EIATTR_PARAM_CBANK
	.align		4
        /*000c*/ 	.byte	0x04, 0x0a
        /*000e*/ 	.short	(.L_401 - .L_400)
	.align		4
.L_400:
        /*0010*/ 	.word	index@(.nv.constant0._ZN2at6native53_GLOBAL__N__3bfe7fd5_20_UpSampleNearest2d_cu_198c5ce237upsample_nearest2d_backward_out_frameIN3c108BFloat16EfXadL_ZNS0_46nearest_neighbor_exact_bw_compute_source_indexEfiiEEEEvPKT_mmmmmmPS5_ff)
        /*0014*/ 	.short	0x0160
        /*0016*/ 	.short	0x0048


	//----- nvinfo : EIATTR_CBANK_PARAM_SIZE
	.align		4
.L_401:
        /*0018*/ 	.byte	0x03, 0x19
        /*001a*/ 	.short	0x0048


	//----- nvinfo : EIATTR_KPARAM_INFO
	.align		4
        /*001c*/ 	.byte	0x04, 0x17
        /*001e*/ 	.short	(.L_403 - .L_402)
.L_402:
        /*0020*/ 	.word	0x00000000
        /*0024*/ 	.short	0x0009
        /*0026*/ 	.short	0x0044
        /*0028*/ 	.byte	0x00, 0xf0, 0x11, 0x00


	//----- nvinfo : EIATTR_KPARAM_INFO
	.align		4
.L_403:
        /*002c*/ 	.byte	0x04, 0x17
        /*002e*/ 	.short	(.L_405 - .L_404)
.L_404:
        /*0030*/ 	.word	0x00000000
        /*0034*/ 	.short	0x0008
        /*0036*/ 	.short	0x0040
        /*0038*/ 	.byte	0x00, 0xf0, 0x11, 0x00


	//----- nvinfo : EIATTR_KPARAM_INFO
	.align		4
.L_405:
        /*003c*/ 	.byte	0x04, 0x17
        /*003e*/ 	.short	(.L_407 - .L_406)
.L_406:
        /*0040*/ 	.word	0x00000000
        /*0044*/ 	.short	0x0007
        /*0046*/ 	.short	0x0038
        /*0048*/ 	.byte	0x00, 0xf0, 0x21, 0x00


	//----- nvinfo : EIATTR_KPARAM_INFO
	.align		4
.L_407:
        /*004c*/ 	.byte	0x04, 0x17
        /*004e*/ 	.short	(.L_409 - .L_408)
.L_408:
        /*0050*/ 	.word	0x00000000
        /*0054*/ 	.short	0x0006
        /*0056*/ 	.short	0x0030
        /*0058*/ 	.byte	0x00, 0xf0, 0x21, 0x00


	//----- nvinfo : EIATTR_KPARAM_INFO
	.align		4
.L_409:
        /*005c*/ 	.byte	0x04, 0x17
        /*005e*/ 	.short	(.L_411 - .L_410)
.L_410:
        /*0060*/ 	.word	0x00000000
        /*0064*/ 	.short	0x0005
        /*0066*/ 	.short	0x0028
        /*0068*/ 	.byte	0x00, 0xf0, 0x21, 0x00


	//----- nvinfo : EIATTR_KPARAM_INFO
	.align		4
.L_411:
        /*006c*/ 	.byte	0x04, 0x17
        /*006e*/ 	.short	(.L_413 - .L_412)
.L_412:
        /*0070*/ 	.word	0x00000000
        /*0074*/ 	.short	0x0004
        /*0076*/ 	.short	0x0020
        /*0078*/ 	.byte	0x00, 0xf0, 0x21, 0x00


	//----- nvinfo : EIATTR_KPARAM_INFO
	.align		4
.L_413:
        /*007c*/ 	.byte	0x04, 0x17
        /*007e*/ 	.short	(.L_415 - .L_414)
.L_414:
        /*0080*/ 	.word	0x00000000
        /*0084*/ 	.short	0x0003
        /*0086*/ 	.short	0x0018
        /*0088*/ 	.byte	0x00, 0xf0, 0x21, 0x00


	//----- nvinfo : EIATTR_KPARAM_INFO
	.align		4
.L_415:
        /*008c*/ 	.byte	0x04, 0x17
        /*008e*/ 	.short	(.L_417 - .L_416)
.L_416:
        /*0090*/ 	.word	0x00000000
        /*0094*/ 	.short	0x0002
        /*0096*/ 	.short	0x0010
        /*0098*/ 	.byte	0x00, 0xf0, 0x21, 0x00


	//----- nvinfo : EIATTR_KPARAM_INFO
	.align		4
.L_417:
        /*009c*/ 	.byte	0x04, 0x17
        /*009e*/ 	.short	(.L_419 - .L_418)
.L_418:
        /*00a0*/ 	.word	0x00000000
        /*00a4*/ 	.short	0x0001
        /*00a6*/ 	.short	0x0008
        /*00a8*/ 	.byte	0x00, 0xf0, 0x21, 0x00


	//----- nvinfo : EIATTR_KPARAM_INFO
	.align		4
.L_419:
        /*00ac*/ 	.byte	0x04, 0x17
        /*00ae*/ 	.short	(.L_421 - .L_420)
.L_420:
        /*00b0*/ 	.word	0x00000000
        /*00b4*/ 	.short	0x0000
        /*00b6*/ 	.short	0x0000
        /*00b8*/ 	.byte	0x00, 0xf0, 0x21, 0x00


	//----- nvinfo : EIATTR_MAXREG_COUNT
	.align		4
.L_421:
        /*00bc*/ 	.byte	0x03, 0x1b
        /*00be*/ 	.short	0x0040


	//----- nvinfo : EIATTR_MERCURY_ISA_VERSION
	.align		4
        /*00c0*/ 	.byte	0x03, 0x5f
        /*00c2*/ 	.short	0x0000


	//----- nvinfo : EIATTR_EXIT_INSTR_OFFSETS
	.align		4
        /*00c4*/ 	.byte	0x04, 0x1c
        /*00c6*/ 	.short	(.L_423 - .L_422)


	//   ....[0]....
.L_422:
        /*00c8*/ 	.word	0x00000130


	//   ....[1]....
        /*00cc*/ 	.word	0x00000990


	//   ....[2]....
        /*00d0*/ 	.word	0x000019b0


	//----- nvinfo : EIATTR_MAX_THREADS
	.align		4
.L_423:
        /*00d4*/ 	.byte	0x04, 0x05
        /*00d6*/ 	.short	(.L_425 - .L_424)
.L_424:
        /*00d8*/ 	.word	0x00000400
        /*00dc*/ 	.word	0x00000001
        /*00e0*/ 	.word	0x00000001


	//----- nvinfo : EIATTR_CRS_STACK_SIZE
	.align		4
.L_425:
        /*00e4*/ 	.byte	0x04, 0x1e
        /*00e6*/ 	.short	(.L_427 - .L_426)
.L_426:
        /*00e8*/ 	.word	0x00000000
.L_427:


//--------------------- .nv.info._ZN2at6native53_GLOBAL__N__3bfe7fd5_20_UpSampleNearest2d_cu_198c5ce237upsample_nearest2d_backward_out_frameIN3c104HalfEfXadL_ZNS0_46nearest_neighbor_exact_bw_compute_source_indexEfiiEEEEvPKT_mmmmmmPS5_ff --------------------------
	.section	.nv.info._ZN2at6native53_GLOBAL__N__3bfe7fd5_20_UpSampleNearest2d_cu_198c5ce237upsample_nearest2d_backward_out_frameIN3c104HalfEfXadL_ZNS0_46nearest_neighbor_exact_bw_compute_source_indexEfiiEEEEvPKT_mmmmmmPS5_ff,"",@"SHT_CUDA_INFO"
	.sectionflags	@""
	.align	4


	//----- nvinfo : EIATTR_CUDA_API_VERSION
	.align		4
        /*0000*/ 	.byte	0x04, 0x37
        /*0002*/ 	.short	(.L_429 - .L_428)
.L_428:
        /*0004*/ 	.word	0x00000082


	//----- nvinfo : EIATTR_SW2861232_WAR
	.align		4
.L_429:
        /*0008*/ 	.byte	0x01, 0x35
	.zero		2


	//----- nvinfo : EIATTR_PARAM_CBANK
	.align		4
        /*000c*/ 	.byte	0x04, 0x0a
        /*000e*/ 	.short	(.L_431 - .L_430)
	.align		4
.L_430:
        /*0010*/ 	.word	index@(.nv.constant0._ZN2at6native53_GLOBAL__N__3bfe7fd5_20_UpSampleNearest2d_cu_198c5ce237upsample_nearest2d_backward_out_frameIN3c104HalfEfXadL_ZNS0_46nearest_neighbor_exact_bw_compute_source_indexEfiiEEEEvPKT_mmmmmmPS5_ff)
        /*0014*/ 	.short	0x0160
        /*0016*/ 	.short	0x0048


	//----- nvinfo : EIATTR_CBANK_PARAM_SIZE
	.align		4
.L_431:
        /*0018*/ 	.byte	0x03, 0x19
        /*001a*/ 	.short	0x0048


	//----- nvinfo : EIATTR_KPARAM_INFO
	.align		4
        /*001c*/ 	.byte	0x04, 0x17
        /*001e*/ 	.short	(.L_433 - .L_432)
.L_432:
        /*0020*/ 	.word	0x00000000
        /*0024*/ 	.short	0x0009
        /*0026*/ 	.short	0x0044
        /*0028*/ 	.byte	0x00, 0xf0, 0x11, 0x00


	//----- nvinfo : EIATTR_KPARAM_INFO
	.align		4
.L_433:
        /*002c*/ 	.byte	0x04, 0x17
        /*002e*/ 	.short	(.L_435 - .L_434)
.L_434:
        /*0030*/ 	.word	0x00000000
        /*0034*/ 	.short	0x0008
        /*0036*/ 	.short	0x0040
        /*0038*/ 	.byte	0x00, 0xf0, 0x11, 0x00


	//----- nvinfo : EIATTR_KPARAM_INFO
	.align		4
.L_435:
        /*003c*/ 	.byte	0x04, 0x17
        /*003e*/ 	.short	(.L_437 - .L_436)
.L_436:
        /*0040*/ 	.word	0x00000000
        /*0044*/ 	.short	0x0007
        /*0046*/ 	.short	0x0038
        /*0048*/ 	.byte	0x00, 0xf0, 0x21, 0x00


	//----- nvinfo : EIATTR_KPARAM_INFO
	.align		4
.L_437:
        /*004c*/ 	.byte	0x04, 0x17
        /*004e*/ 	.short	(.L_439 - .L_438)
.L_438:
        /*0050*/ 	.word	0x00000000
        /*0054*/ 	.short	0x0006
        /*0056*/ 	.short	0x0030
        /*0058*/ 	.byte	0x00, 0xf0, 0x21, 0x00


	//----- nvinfo : EIATTR_KPARAM_INFO
	.align		4
.L_439:
        /*005c*/ 	.byte	0x04, 0x17
        /*005e*/ 	.short	(.L_441 - .L_440)
.L_440:
        /*0060*/ 	.word	0x00000000
        /*0064*/ 	.short	0x0005
        /*0066*/ 	.short	0x0028
        /*0068*/ 	.byte	0x00, 0xf0, 0x21, 0x00


	//----- nvinfo : EIATTR_KPARAM_INFO
	.align		4
.L_441:
        /*006c*/ 	.byte	0x04, 0x17
        /*006e*/ 	.short	(.L_443 - .L_442)
.L_442:
        /*0070*/ 	.word	0x00000000
        /*0074*/ 	.short	0x0004
        /*0076*/ 	.short	0x0020
        /*0078*/ 	.byte	0x00, 0xf0, 0x21, 0x00


	//----- nvinfo : EIATTR_KPARAM_INFO
	.align		4
.L_443:
        /*007c*/ 	.byte	0x04, 0x17
        /*007e*/ 	.short	(.L_445 - .L_444)
.L_444:
        /*0080*/ 	.word	0x00000000
        /*0084*/ 	.short	0x0003
        /*0086*/ 	.short	0x0018
        /*0088*/ 	.byte	0x00, 0xf0, 0x21, 0x00


	//----- nvinfo : EIATTR_KPARAM_INFO
	.align		4
.L_445:
        /*008c*/ 	.byte	0x04, 0x17
        /*008e*/ 	.short	(.L_447 - .L_446)
.L_446:
        /*0090*/ 	.word	0x00000000
        /*0094*/ 	.short	0x0002
        /*0096*/ 	.short	0x0010
        /*0098*/ 	.byte	0x00, 0xf0, 0x21, 0x00


	//----- nvinfo : EIATTR_KPARAM_INFO
	.align		4
.L_447:
        /*009c*/ 	.byte	0x04, 0x17
        /*009e*/ 	.short	(.L_449 - .L_448)
.L_448:
        /*00a0*/ 	.word	0x00000000
        /*00a4*/ 	.short	0x0001
        /*00a6*/ 	.short	0x0008
        /*00a8*/ 	.byte	0x00, 0xf0, 0x21, 0x00


	//----- nvinfo : EIATTR_KPARAM_INFO
	.align		4
.L_449:
        /*00ac*/ 	.byte	0x04, 0x17
        /*00ae*/ 	.short	(.L_451 - .L_450)
.L_450:
        /*00b0*/ 	.word	0x00000000
        /*00b4*/ 	.short	0x0000
        /*00b6*/ 	.short	0x0000
        /*00b8*/ 	.byte	0x00, 0xf0, 0x21, 0x00


	//----- nvinfo : EIATTR_MAXREG_COUNT
	.align		4
.L_451:
        /*00bc*/ 	.byte	0x03, 0x1b
        /*00be*/ 	.short	0x0040


	//----- nvinfo : EIATTR_MERCURY_ISA_VERSION
	.align		4
        /*00c0*/ 	.byte	0x03, 0x5f
        /*00c2*/ 	.short	0x0000


	//----- nvinfo : EIATTR_EXIT_INSTR_OFFSETS
	.align		4
        /*00c4*/ 	.byte	0x04, 0x1c
        /*00c6*/ 	.short	(.L_453 - .L_452)


	//   ....[0]....
.L_452:
        /*00c8*/ 	.word	0x00000130


	//   ....[1]....
        /*00cc*/ 	.word	0x00000990


	//   ....[2]....
        /*00d0*/ 	.word	0x00001970


	//----- nvinfo : EIATTR_MAX_THREADS
	.align		4
.L_453:
        /*00d4*/ 	.byte	0x04, 0x05
        /*00d6*/ 	.short	(.L_455 - .L_454)
.L_454:
        /*00d8*/ 	.word	0x00000400
        /*00dc*/ 	.word	0x00000001
        /*00e0*/ 	.word	0x00000001


	//----- nvinfo : EIATTR_CRS_STACK_SIZE
	.align		4
.L_455:
        /*00e4*/ 	.byte	0x04, 0x1e
        /*00e6*/ 	.short	(.L_457 - .L_456)
.L_456:
        /*00e8*/ 	.word	0x00000000
.L_457:


//--------------------- .nv.info._ZN2at6native53_GLOBAL__N__3bfe7fd5_20_UpSampleNearest2d_cu_198c5ce237upsample_nearest2d_backward_out_frameIffXadL_ZNS0_46nearest_neighbor_exact_bw_compute_source_indexEfiiEEEEvPKT_mmmmmmPS3_ff --------------------------
	.section	.nv.info._ZN2at6native53_GLOBAL__N__3bfe7fd5_20_UpSampleNearest2d_cu_198c5ce237upsample_nearest2d_backward_out_frameIffXadL_ZNS0_46nearest_neighbor_exact_bw_compute_source_indexEfiiEEEEvPKT_mmmmmmPS3_ff,"",@"SHT_CUDA_INFO"
	.sectionflags	@""
	.align	4


	//----- nvinfo : EIATTR_CUDA_API_VERSION
	.align		4
        /*0000*/ 	.byte	0x04, 0x37
        /*0002*/ 	.short	(.L_459 - .L_458)
.L_458:
        /*0004*/ 	.word	0x00000082


	//----- nvinfo : EIATTR_SW2861232_WAR
	.align		4
.L_459:
        /*0008*/ 	.byte	0x01, 0x35
	.zero		2


	//----- nvinfo : EIATTR_PARAM_CBANK
	.align		4
        /*000c*/ 	.byte	0x04, 0x0a
        /*000e*/ 	.short	(.L_461 - .L_460)
	.align		4
.L_460:
        /*0010*/ 	.word	index@(.nv.constant0._ZN2at6native53_GLOBAL__N__3bfe7fd5_20_UpSampleNearest2d_cu_198c5ce237upsample_nearest2d_backward_out_frameIffXadL_ZNS0_46nearest_neighbor_exact_bw_compute_source_indexEfiiEEEEvPKT_mmmmmmPS3_ff)
        /*0014*/ 	.short	0x0160
        /*0016*/ 	.short	0x0048


	//----- nvinfo : EIATTR_CBANK_PARAM_SIZE
	.align		4
.L_461:
        /*0018*/ 	.byte	0x03, 0x19
        /*001a*/ 	.short	0x0048


	//----- nvinfo : EIATTR_KPARAM_INFO
	.align		4
        /*001c*/ 	.byte	0x04, 0x17
        /*001e*/ 	.short	(.L_463 - .L_462)
.L_462:
        /*0020*/ 	.word	0x00000000
        /*0024*/ 	.short	0x0009
        /*0026*/ 	.short	0x0044
        /*0028*/ 	.byte	0x00, 0xf0, 0x11, 0x00


	//----- nvinfo : EIATTR_KPARAM_INFO
	.align		4
.L_463:
        /*002c*/ 	.byte	0x04, 0x17
        /*002e*/ 	.short	(.L_465 - .L_464)
.L_464:
        /*0030*/ 	.word	0x00000000
        /*0034*/ 	.short	0x0008
        /*0036*/ 	.short	0x0040
        /*0038*/ 	.byte	0x00, 0xf0, 0x11, 0x00


	//----- nvinfo : EIATTR_KPARAM_INFO
	.align		4
.L_465:
        /*003c*/ 	.byte	0x04, 0x17
        /*003e*/ 	.short	(.L_467 - .L_466)
.L_466:
        /*0040*/ 	.word	0x00000000
        /*0044*/ 	.short	0x0007
        /*0046*/ 	.short	0x0038
        /*0048*/ 	.byte	0x00, 0xf0, 0x21, 0x00


	//----- nvinfo : EIATTR_KPARAM_INFO
	.align		4
.L_467:
        /*004c*/ 	.byte	0x04, 0x17
        /*004e*/ 	.short	(.L_469 - .L_468)
.L_468:
        /*0050*/ 	.word	0x00000000
        /*0054*/ 	.short	0x0006
        /*0056*/ 	.short	0x0030
        /*0058*/ 	.byte	0x00, 0xf0, 0x21, 0x00


	//----- nvinfo : EIATTR_KPARAM_INFO
	.align		4
.L_469:
        /*005c*/ 	.byte	0x04, 0x17
        /*005e*/ 	.short	(.L_471 - .L_470)
.L_470:
        /*0060*/ 	.word	0x00000000
        /*0064*/ 	.short	0x0005
        /*0066*/ 	.short	0x0028
        /*0068*/ 	.byte	0x00, 0xf0, 0x21, 0x00


	//----- nvinfo : EIATTR_KPARAM_INFO
	.align		4
.L_471:
        /*006c*/ 	.byte	0x04, 0x17
        /*006e*/ 	.short	(.L_473 - .L_472)
.L_472:
        /*0070*/ 	.word	0x00000000
        /*0074*/ 	.short	0x0004
        /*0076*/ 	.short	0x0020
        /*0078*/ 	.byte	0x00, 0xf0, 0x21, 0x00


	//----- nvinfo : EIATTR_KPARAM_INFO
	.align		4
.L_473:
        /*007c*/ 	.byte	0x04, 0x17
        /*007e*/ 	.short	(.L_475 - .L_474)
.L_474:
        /*0080*/ 	.word	0x00000000
        /*0084*/ 	.short	0x0003
        /*0086*/ 	.short	0x0018
        /*0088*/ 	.byte	0x00, 0xf0, 0x21, 0x00


	//----- nvinfo : EIATTR_KPARAM_INFO
	.align		4
.L_475:
        /*008c*/ 	.byte	0x04, 0x17
        /*008e*/ 	.short	(.L_477 - .L_476)
.L_476:
        /*0090*/ 	.word	0x00000000
        /*0094*/ 	.short	0x0002
        /*0096*/ 	.short	0x0010
        /*0098*/ 	.byte	0x00, 0xf0, 0x21, 0x00


	//----- nvinfo : EIATTR_KPARAM_INFO
	.align		4
.L_477:
        /*009c*/ 	.byte	0x04, 0x17
        /*009e*/ 	.short	(.L_479 - .L_478)
.L_478:
        /*00a0*/ 	.word	0x00000000
        /*00a4*/ 	.short	0x0001
        /*00a6*/ 	.short	0x0008
        /*00a8*/ 	.byte	0x00, 0xf0, 0x21, 0x00


	//----- nvinfo : EIATTR_KPARAM_INFO
	.align		4
.L_479:
        /*00ac*/ 	.byte	0x04, 0x17
        /*00ae*/ 	.short	(.L_481 - .L_480)
.L_480:
        /*00b0*/ 	.word	0x00000000
        /*00b4*/ 	.short	0x0000
        /*00b6*/ 	.short	0x0000
        /*00b8*/ 	.byte	0x00, 0xf0, 0x21, 0x00


	//----- nvinfo : EIATTR_MAXREG_COUNT
	.align		4
.L_481:
        /*00bc*/ 	.byte	0x03, 0x1b
        /*00be*/ 	.short	0x0040


	//----- nvinfo : EIATTR_MERCURY_ISA_VERSION
	.align		4
        /*00c0*/ 	.byte	0x03, 0x5f
        /*00c2*/ 	.short	0x0000


	//----- nvinfo : EIATTR_EXIT_INSTR_OFFSETS
	.align		4
        /*00c4*/ 	.byte	0x04, 0x1c
        /*00c6*/ 	.short	(.L_483 - .L_482)


	//   ....[0]....
.L_482:
        /*00c8*/ 	.word	0x00000110


	//   ....[1]....
        /*00cc*/ 	.word	0x00000980


	//   ....[2]....
        /*00d0*/ 	.word	0x00001740


	//----- nvinfo : EIATTR_MAX_THREADS
	.align		4
.L_483:
        /*00d4*/ 	.byte	0x04, 0x05
        /*00d6*/ 	.short	(.L_485 - .L_484)
.L_484:
        /*00d8*/ 	.word	0x00000400
        /*00dc*/ 	.word	0x00000001
        /*00e0*/ 	.word	0x00000001


	//----- nvinfo : EIATTR_CRS_STACK_SIZE
	.align		4
.L_485:
        /*00e4*/ 	.byte	0x04, 0x1e
        /*00e6*/ 	.short	(.L_487 - .L_486)
.L_486:
        /*00e8*/ 	.word	0x00000000
.L_487:


//--------------------- .nv.info._ZN2at6native53_GLOBAL__N__3bfe7fd5_20_UpSampleNearest2d_cu_198c5ce237upsample_nearest2d_backward_out_frameIddXadL_ZNS0_46nearest_neighbor_exact_bw_compute_source_indexEfiiEEEEvPKT_mmmmmmPS3_ff --------------------------
	.section	.nv.info._ZN2at6native53_GLOBAL__N__3bfe7fd5_20_UpSampleNearest2d_cu_198c5ce237upsample_nearest2d_backward_out_frameIddXadL_ZNS0_46nearest_neighbor_exact_bw_compute_source_indexEfiiEEEEvPKT_mmmmmmPS3_ff,"",@"SHT_CUDA_INFO"
	.sectionflags	@""
	.align	4


	//----- nvinfo : EIATTR_CUDA_API_VERSION
	.align		4
        /*0000*/ 	.byte	0x04, 0x37
        /*0002*/ 	.short	(.L_489 - .L_488)
.L_488:
        /*0004*/ 	.word	0x00000082


	//----- nvinfo : EIATTR_SW2861232_WAR
	.align		4
.L_489:
        /*0008*/ 	.byte	0x01, 0x35
	.zero		2


	//----- nvinfo : EIATTR_PARAM_CBANK
	.align		4
        /*000c*/ 	.byte	0x04, 0x0a
        /*000e*/ 	.short	(.L_491 - .L_490)
	.align		4
.L_490:
        /*0010*/ 	.word	index@(.nv.constant0._ZN2at6native53_GLOBAL__N__3bfe7fd5_20_UpSampleNearest2d_cu_198c5ce237upsample_nearest2d_backward_out_frameIddXadL_ZNS0_46nearest_neighbor_exact_bw_compute_source_indexEfiiEEEEvPKT_mmmmmmPS3_ff)
        /*0014*/ 	.short	0x0160
        /*0016*/ 	.short	0x0048


	//----- nvinfo : EIATTR_CBANK_PARAM_SIZE
	.align		4
.L_491:
        /*0018*/ 	.byte	0x03, 0x19
        /*001a*/ 	.short	0x0048


	//----- nvinfo : EIATTR_KPARAM_INFO
	.align		4
        /*001c*/ 	.byte	0x04, 0x17
        /*001e*/ 	.short	(.L_493 - .L_492)
.L_492:
        /*0020*/ 	.word	0x00000000
        /*0024*/ 	.short	0x0009
        /*0026*/ 	.short	0x0044
        /*0028*/ 	.byte	0x00, 0xf0, 0x11, 0x00


	//----- nvinfo : EIATTR_KPARAM_INFO
	.align		4
.L_493:
        /*002c*/ 	.byte	0x04, 0x17
        /*002e*/ 	.short	(.L_495 - .L_494)
.L_494:
        /*0030*/ 	.word	0x00000000
        /*0034*/ 	.short	0x0008
        /*0036*/ 	.short	0x0040
        /*0038*/ 	.byte	0x00, 0xf0, 0x11, 0x00


	//----- nvinfo : EIATTR_KPARAM_INFO
	.align		4
.L_495:
        /*003c*/ 	.byte	0x04, 0x17
        /*003e*/ 	.short	(.L_497 - .L_496)
.L_496:
        /*0040*/ 	.word	0x00000000
        /*0044*/ 	.short	0x0007
        /*0046*/ 	.short	0x0038
        /*0048*/ 	.byte	0x00, 0xf0, 0x21, 0x00


	//----- nvinfo : EIATTR_KPARAM_INFO
	.align		4
.L_497:
        /*004c*/ 	.byte	0x04, 0x17
        /*004e*/ 	.short	(.L_499 - .L_498)
.L_498:
        /*0050*/ 	.word	0x00000000
        /*0054*/ 	.short	0x0006
        /*0056*/ 	.short	0x0030
        /*0058*/ 	.byte	0x00, 0xf0, 0x21, 0x00


	//----- nvinfo : EIATTR_KPARAM_INFO
	.align		4
.L_499:
        /*005c*/ 	.byte	0x04, 0x17
        /*005e*/ 	.short	(.L_501 - .L_500)
.L_500:
        /*0060*/ 	.word	0x00000000
        /*0064*/ 	.short	0x0005
        /*0066*/ 	.short	0x0028
        /*0068*/ 	.byte	0x00, 0xf0, 0x21, 0x00


	//----- nvinfo : EIATTR_KPARAM_INFO
	.align		4
.L_501:
        /*006c*/ 	.byte	0x04, 0x17
        /*006e*/ 	.short	(.L_503 - .L_502)
.L_502:
        /*0070*/ 	.word	0x00000000
        /*0074*/ 	.short	0x0004
        /*0076*/ 	.short	0x0020
        /*0078*/ 	.byte	0x00, 0xf0, 0x21, 0x00


	//----- nvinfo : EIATTR_KPARAM_INFO
	.align		4
.L_503:
        /*007c*/ 	.byte	0x04, 0x17
        /*007e*/ 	.short	(.L_505 - .L_504)
.L_504:
        /*0080*/ 	.word	0x00000000
        /*0084*/ 	.short	0x0003
        /*0086*/ 	.short	0x0018
        /*0088*/ 	.byte	0x00, 0xf0, 0x21, 0x00


	//----- nvinfo : EIATTR_KPARAM_INFO
	.align		4
.L_505:
        /*008c*/ 	.byte	0x04, 0x17
        /*008e*/ 	.short	(.L_507 - .L_506)
.L_506:
        /*0090*/ 	.word	0x00000000
        /*0094*/ 	.short	0x0002
        /*0096*/ 	.short	0x0010
        /*0098*/ 	.byte	0x00, 0xf0, 0x21, 0x00


	//----- nvinfo : EIATTR_KPARAM_INFO
	.align		4
.L_507:
        /*009c*/ 	.byte	0x04, 0x17
        /*009e*/ 	.short	(.L_509 - .L_508)
.L_508:
        /*00a0*/ 	.word	0x00000000
        /*00a4*/ 	.short	0x0001
        /*00a6*/ 	.short	0x0008
        /*00a8*/ 	.byte	0x00, 0xf0, 0x21, 0x00


	//----- nvinfo : EIATTR_KPARAM_INFO
	.align		4
.L_509:
        /*00ac*/ 	.byte	0x04, 0x17
        /*00ae*/ 	.short	(.L_511 - .L_510)
.L_510:
        /*00b0*/ 	.word	0x00000000
        /*00b4*/ 	.short	0x0000
        /*00b6*/ 	.short	0x0000
        /*00b8*/ 	.byte	0x00, 0xf0, 0x21, 0x00


	//----- nvinfo : EIATTR_MAXREG_COUNT
	.align		4
.L_511:
        /*00bc*/ 	.byte	0x03, 0x1b
        /*00be*/ 	.short	0x0040


	//----- nvinfo : EIATTR_MERCURY_ISA_VERSION
	.align		4
        /*00c0*/ 	.byte	0x03, 0x5f
        /*00c2*/ 	.short	0x0000


	//----- nvinfo : EIATTR_EXIT_INSTR_OFFSETS
	.align		4
        /*00c4*/ 	.byte	0x04, 0x1c
        /*00c6*/ 	.short	(.L_513 - .L_512)


	//   ....[0]....
.L_512:
        /*00c8*/ 	.word	0x00000130


	//   ....[1]....
        /*00cc*/ 	.word	0x000009a0


	//   ....[2]....
        /*00d0*/ 	.word	0x00001850


	//----- nvinfo : EIATTR_MAX_THREADS
	.align		4
.L_513:
        /*00d4*/ 	.byte	0x04, 0x05
        /*00d6*/ 	.short	(.L_515 - .L_514)
.L_514:
        /*00d8*/ 	.word	0x00000400
        /*00dc*/ 	.word	0x00000001
        /*00e0*/ 	.word	0x00000001


	//----- nvinfo : EIATTR_CRS_STACK_SIZE
	.align		4
.L_515:
        /*00e4*/ 	.byte	0x04, 0x1e
        /*00e6*/ 	.short	(.L_517 - .L_516)
.L_516:
        /*00e8*/ 	.word	0x00000000
.L_517:


//--------------------- .nv.info._ZN2at6native53_GLOBAL__N__3bfe7fd5_20_UpSampleNearest2d_cu_198c5ce242upsample_nearest2d_backward_nhwc_out_frameIhlXadL_ZNS0_46nearest_neighbor_exact_bw_compute_source_indexEfiiEEEEvPKT_PS3_mmmmmffm --------------------------
	.section	.nv.info._ZN2at6native53_GLOBAL__N__3bfe7fd5_20_UpSampleNearest2d_cu_198c5ce242upsample_nearest2d_backward_nhwc_out_frameIhlXadL_ZNS0_46nearest_neighbor_exact_bw_compute_source_indexEfiiEEEEvPKT_PS3_mmmmmffm,"",@"SHT_CUDA_INFO"
	.sectionflags	@""
	.align	4


	//----- nvinfo : EIATTR_CUDA_API_VERSION
	.align		4
        /*0000*/ 	.byte	0x04, 0x37
        /*0002*/ 	.short	(.L_519 - .L_518)
.L_518:
        /*0004*/ 	.word	0x00000082


	//----- nvinfo : EIATTR_SW2861232_WAR
	.align		4
.L_519:
        /*0008*/ 	.byte	0x01, 0x35
	.zero		2


	//----- nvinfo : EIATTR_PARAM_CBANK
	.align		4
        /*000c*/ 	.byte	0x04, 0x0a
        /*000e*/ 	.short	(.L_521 - .L_520)
	.align		4
.L_520:
        /*0010*/ 	.word	index@(.nv.constant0._ZN2at6native53_GLOBAL__N__3bfe7fd5_20_UpSampleNearest2d_cu_198c5ce242upsample_nearest2d_backward_nhwc_out_frameIhlXadL_ZNS0_46nearest_neighbor_exact_bw_compute_source_indexEfiiEEEEvPKT_PS3_mmmmmffm)
        /*0014*/ 	.short	0x0160
        /*0016*/ 	.short	0x0048


	//----- nvinfo : EIATTR_CBANK_PARAM_SIZE
	.align		4
.L_521:
        /*0018*/ 	.byte	0x03, 0x19
        /*001a*/ 	.short	0x0048


	//----- nvinfo : EIATTR_KPARAM_INFO
	.align		4
        /*001c*/ 	.byte	0x04, 0x17
        /*001e*/ 	.short	(.L_523 - .L_522)
.L_522:
        /*0020*/ 	.word	0x00000000
        /*0024*/ 	.short	0x0009
        /*0026*/ 	.short	0x0040
        /*0028*/ 	.byte	0x00, 0xf0, 0x21, 0x00


	//----- nvinfo : EIATTR_KPARAM_INFO
	.align		4
.L_523:
        /*002c*/ 	.byte	0x04, 0x17
        /*002e*/ 	.short	(.L_525 - .L_524)
.L_524:
        /*0030*/ 	.word	0x00000000
        /*0034*/ 	.short	0x0008
        /*0036*/ 	.short	0x003c
        /*0038*/ 	.byte	0x00, 0xf0, 0x11, 0x00


	//----- nvinfo : EIATTR_KPARAM_INFO
	.align		4
.L_525:
        /*003c*/ 	.byte	0x04, 0x17
        /*003e*/ 	.short	(.L_527 - .L_526)
.L_526:
        /*0040*/ 	.word	0x00000000
        /*0044*/ 	.short	0x0007
        /*0046*/ 	.short	0x0038
        /*0048*/ 	.byte	0x00, 0xf0, 0x11, 0x00


	//----- nvinfo : EIATTR_KPARAM_INFO
	.align		4
.L_527:
        /*004c*/ 	.byte	0x04, 0x17
        /*004e*/ 	.short	(.L_529 - .L_528)
.L_528:
        /*0050*/ 	.word	0x00000000
        /*0054*/ 	.short	0x0006
        /*0056*/ 	.short	0x0030
        /*0058*/ 	.byte	0x00, 0xf0, 0x21, 0x00


	//----- nvinfo : EIATTR_KPARAM_INFO
	.align		4
.L_529:
        /*005c*/ 	.byte	0x04, 0x17
        /*005e*/ 	.short	(.L_531 - .L_530)
.L_530:
        /*0060*/ 	.word	0x00000000
        /*0064*/ 	.short	0x0005
        /*0066*/ 	.short	0x0028
        /*0068*/ 	.byte	0x00, 0xf0, 0x21, 0x00


	//----- nvinfo : EIATTR_KPARAM_INFO
	.align		4
.L_531:
        /*006c*/ 	.byte	0x04, 0x17
        /*006e*/ 	.short	(.L_533 - .L_532)
.L_532:
        /*0070*/ 	.word	0x00000000
        /*0074*/ 	.short	0x0004
        /*0076*/ 	.short	0x0020
        /*0078*/ 	.byte	0x00, 0xf0, 0x21, 0x00


	//----- nvinfo : EIATTR_KPARAM_INFO
	.align		4
.L_533:
        /*007c*/ 	.byte	0x04, 0x17
        /*007e*/ 	.short	(.L_535 - .L_534)
.L_534:
        /*0080*/ 	.word	0x00000000
        /*0084*/ 	.short	0x0003
        /*0086*/ 	.short	0x0018
        /*0088*/ 	.byte	0x00, 0xf0, 0x21, 0x00


	//----- nvinfo : EIATTR_KPARAM_INFO
	.align		4
.L_535:
        /*008c*/ 	.byte	0x04, 0x17
        /*008e*/ 	.short	(.L_537 - .L_536)
.L_536:
        /*0090*/ 	.word	0x00000000
        /*0094*/ 	.short	0x0002
        /*0096*/ 	.short	0x0010
        /*0098*/ 	.byte	0x00, 0xf0, 0x21, 0x00


	//----- nvinfo : EIATTR_KPARAM_INFO
	.align		4
.L_537:
        /*009c*/ 	.byte	0x04, 0x17
        /*009e*/ 	.short	(.L_539 - .L_538)
.L_538:
        /*00a0*/ 	.word	0x00000000
        /*00a4*/ 	.short	0x0001
        /*00a6*/ 	.short	0x0008
        /*00a8*/ 	.byte	0x00, 0xf0, 0x21, 0x00


	//----- nvinfo : EIATTR_KPARAM_INFO
	.align		4
.L_539:
        /*00ac*/ 	.byte	0x04, 0x17
        /*00ae*/ 	.short	(.L_541 - .L_540)
.L_540:
        /*00b0*/ 	.word	0x00000000
        /*00b4*/ 	.short	0x0000
        /*00b6*/ 	.short	0x0000
        /*00b8*/ 	.byte	0x00, 0xf0, 0x21, 0x00


	//----- nvinfo : EIATTR_MAXREG_COUNT
	.align		4
.L_541:
        /*00bc*/ 	.byte	0x03, 0x1b
        /*00be*/ 	.short	0x0040


	//----- nvinfo : EIATTR_MERCURY_ISA_VERSION
	.align		4
        /*00c0*/ 	.byte	0x03, 0x5f
        /*00c2*/ 	.short	0x0000


	//----- nvinfo : EIATTR_EXIT_INSTR_OFFSETS
	.align		4
        /*00c4*/ 	.byte	0x04, 0x1c
        /*00c6*/ 	.short	(.L_543 - .L_542)


	//   ....[0]....
.L_542:
        /*00c8*/ 	.word	0x00000070


	//   ....[1]....
        /*00cc*/ 	.word	0x00002200


	//----- nvinfo : EIATTR_MAX_THREADS
	.align		4
.L_543:
        /*00d0*/ 	.byte	0x04, 0x05
        /*00d2*/ 	.short	(.L_545 - .L_544)
.L_544:
        /*00d4*/ 	.word	0x00000400
        /*00d8*/ 	.word	0x00000001
        /*00dc*/ 	.word	0x00000001


	//----- nvinfo : EIATTR_CRS_STACK_SIZE
	.align		4
.L_545:
        /*00e0*/ 	.byte	0x04, 0x1e
        /*00e2*/ 	.short	(.L_547 - .L_546)
.L_546:
        /*00e4*/ 	.word	0x00000000
.L_547:


//--------------------- .nv.info._ZN2at6native53_GLOBAL__N__3bfe7fd5_20_UpSampleNearest2d_cu_198c5ce242upsample_nearest2d_backward_nhwc_out_frameIN3c108BFloat16EfXadL_ZNS0_46nearest_neighbor_exact_bw_compute_source_indexEfiiEEEEvPKT_PS5_mmmmmffm --------------------------
	.section	.nv.info._ZN2at6native53_GLOBAL__N__3bfe7fd5_20_UpSampleNearest2d_cu_198c5ce242upsample_nearest2d_backward_nhwc_out_frameIN3c108BFloat16EfXadL_ZNS0_46nearest_neighbor_exact_bw_compute_source_indexEfiiEEEEvPKT_PS5_mmmmmffm,"",@"SHT_CUDA_INFO"
	.sectionflags	@""
	.align	4


	//----- nvinfo : EIATTR_CUDA_API_VERSION
	.align		4
        /*0000*/ 	.byte	0x04, 0x37
        /*0002*/ 	.short	(.L_549 - .L_548)
.L_548:
        /*0004*/ 	.word	0x00000082


	//----- nvinfo : EIATTR_SW2861232_WAR
	.align		4
.L_549:
        /*0008*/ 	.byte	0x01, 0x35
	.zero		2


	//----- nvinfo : EIATTR_PARAM_CBANK
	.align		4
        /*000c*/ 	.byte	0x04, 0x0a
        /*000e*/ 	.short	(.L_551 - .L_550)
	.align		4
.L_550:
        /*0010*/ 	.word	index@(.nv.constant0._ZN2at6native53_GLOBAL__N__3bfe7fd5_20_UpSampleNearest2d_cu_198c5ce242upsample_nearest2d_backward_nhwc_out_frameIN3c108BFloat16EfXadL_ZNS0_46nearest_neighbor_exact_bw_compute_source_indexEfiiEEEEvPKT_PS5_mmmmmffm)
        /*0014*/ 	.short	0x0160
        /*0016*/ 	.short	0x0048


	//----- nvinfo : EIATTR_CBANK_PARAM_SIZE
	.align		4
.L_551:
        /*0018*/ 	.byte	0x03, 0x19
        /*001a*/ 	.short	0x0048


	//----- nvinfo : EIATTR_KPARAM_INFO
	.align		4
        /*001c*/ 	.byte	0x04, 0x17
        /*001e*/ 	.short	(.L_553 - .L_552)
.L_552:
        /*0020*/ 	.word	0x00000000
        /*0024*/ 	.short	0x0009
        /*0026*/ 	.short	0x0040
        /*0028*/ 	.byte	0x00, 0xf0, 0x21, 0x00


	//----- nvinfo : EIATTR_KPARAM_INFO
	.align		4
.L_553:
        /*002c*/ 	.byte	0x04, 0x17
        /*002e*/ 	.short	(.L_555 - .L_554)
.L_554:
        /*0030*/ 	.word	0x00000000
        /*0034*/ 	.short	0x0008
        /*0036*/ 	.short	0x003c
        /*0038*/ 	.byte	0x00, 0xf0, 0x11, 0x00


	//----- nvinfo : EIATTR_KPARAM_INFO
	.align		4
.L_555:
        /*003c*/ 	.byte	0x04, 0x17
        /*003e*/ 	.short	(.L_557 - .L_556)
.L_556:
        /*0040*/ 	.word	0x00000000
        /*0044*/ 	.short	0x0007
        /*0046*/ 	.short	0x0038
        /*0048*/ 	.byte	0x00, 0xf0, 0x11, 0x00


	//----- nvinfo : EIATTR_KPARAM_INFO
	.align		4
.L_557:
        /*004c*/ 	.byte	0x04, 0x17
        /*004e*/ 	.short	(.L_559 - .L_558)
.L_558:
        /*0050*/ 	.word	0x00000000
        /*0054*/ 	.short	0x0006
        /*0056*/ 	.short	0x0030
        /*0058*/ 	.byte	0x00, 0xf0, 0x21, 0x00


	//----- nvinfo : EIATTR_KPARAM_INFO
	.align		4
.L_559:
        /*005c*/ 	.byte	0x04, 0x17
        /*005e*/ 	.short	(.L_561 - .L_560)
.L_560:
        /*0060*/ 	.word	0x00000000
        /*0064*/ 	.short	0x0005
        /*0066*/ 	.short	0x0028
        /*0068*/ 	.byte	0x00, 0xf0, 0x21, 0x00


	//----- nvinfo : EIATTR_KPARAM_INFO
	.align		4
.L_561:
        /*006c*/ 	.byte	0x04, 0x17
        /*006e*/ 	.short	(.L_563 - .L_562)
.L_562:
        /*0070*/ 	.word	0x00000000
        /*0074*/ 	.short	0x0004
        /*0076*/ 	.short	0x0020
        /*0078*/ 	.byte	0x00, 0xf0, 0x21, 0x00


	//----- nvinfo : EIATTR_KPARAM_INFO
	.align		4
.L_563:
        /*007c*/ 	.byte	0x04, 0x17
        /*007e*/ 	.short	(.L_565 - .L_564)
.L_564:
        /*0080*/ 	.word	0x00000000
        /*0084*/ 	.short	0x0003
        /*0086*/ 	.short	0x0018
        /*0088*/ 	.byte	0x00, 0xf0, 0x21, 0x00


	//----- nvinfo : EIATTR_KPARAM_INFO
	.align		4
.L_565:
        /*008c*/ 	.byte	0x04, 0x17
        /*008e*/ 	.short	(.L_567 - .L_566)
.L_566:
        /*0090*/ 	.word	0x00000000
        /*0094*/ 	.short	0x0002
        /*0096*/ 	.short	0x0010
        /*0098*/ 	.byte	0x00, 0xf0, 0x21, 0x00


	//----- nvinfo : EIATTR_KPARAM_INFO
	.align		4
.L_567:
        /*009c*/ 	.byte	0x04, 0x17
        /*009e*/ 	.short	(.L_569 - .L_568)
.L_568:
        /*00a0*/ 	.word	0x00000000
        /*00a4*/ 	.short	0x0001
        /*00a6*/ 	.short	0x0008
        /*00a8*/ 	.byte	0x00, 0xf0, 0x21, 0x00


	//----- nvinfo : EIATTR_KPARAM_INFO
	.align		4
.L_569:
        /*00ac*/ 	.byte	0x04, 0x17
        /*00ae*/ 	.short	(.L_571 - .L_570)
.L_570:
        /*00b0*/ 	.word	0x00000000
        /*00b4*/ 	.short	0x0000
        /*00b6*/ 	.short	0x0000
        /*00b8*/ 	.byte	0x00, 0xf0, 0x21, 0x00


	//----- nvinfo : EIATTR_MAXREG_COUNT
	.align		4
.L_571:
        /*00bc*/ 	.byte	0x03, 0x1b
        /*00be*/ 	.short	0x0040


	//----- nvinfo : EIATTR_MERCURY_ISA_VERSION
	.align		4
        /*00c0*/ 	.byte	0x03, 0x5f
        /*00c2*/ 	.short	0x0000


	//----- nvinfo : EIATTR_EXIT_INSTR_OFFSETS
	.align		4
        /*00c4*/ 	.byte	0x04, 0x1c
        /*00c6*/ 	.short	(.L_573 - .L_572)


	//   ....[0]....
.L_572:
        /*00c8*/ 	.word	0x00000070


	//   ....[1]....
        /*00cc*/ 	.word	0x00001c70


	//----- nvinfo : EIATTR_MAX_THREADS
	.align		4
.L_573:
        /*00d0*/ 	.byte	0x04, 0x05
        /*00d2*/ 	.short	(.L_575 - .L_574)
.L_574:
        /*00d4*/ 	.word	0x00000400
        /*00d8*/ 	.word	0x00000001
        /*00dc*/ 	.word	0x00000001


	//----- nvinfo : EIATTR_CRS_STACK_SIZE
	.align		4
.L_575:
        /*00e0*/ 	.byte	0x04, 0x1e
        /*00e2*/ 	.short	(.L_577 - .L_576)
.L_576:
        /*00e4*/ 	.word	0x00000000
.L_577:


//--------------------- .nv.info._ZN2at6native53_GLOBAL__N__3bfe7fd5_20_UpSampleNearest2d_cu_198c5ce242upsample_nearest2d_backward_nhwc_out_frameIN3c104HalfEfXadL_ZNS0_46nearest_neighbor_exact_bw_compute_source_indexEfiiEEEEvPKT_PS5_mmmmmffm --------------------------
	.section	.nv.info._ZN2at6native53_GLOBAL__N__3bfe7fd5_20_UpSampleNearest2d_cu_198c5ce242upsample_nearest2d_backward_nhwc_out_frameIN3c104HalfEfXadL_ZNS0_46nearest_neighbor_exact_bw_compute_source_indexEfiiEEEEvPKT_PS5_mmmmmffm,"",@"SHT_CUDA_INFO"
	.sectionflags	@""
	.align	4


	//----- nvinfo : EIATTR_CUDA_API_VERSION
	.align		4
        /*0000*/ 	.byte	0x04, 0x37
        /*0002*/ 	.short	(.L_579 - .L_578)
.L_578:
        /*0004*/ 	.word	0x00000082


	//----- nvinfo : EIATTR_SW2861232_WAR
	.align		4
.L_579:
        /*0008*/ 	.byte	0x01, 0x35
	.zero		2


	//----- nvinfo : EIATTR_PARAM_CBANK
	.align		4
        /*000c*/ 	.byte	0x04, 0x0a
        /*000e*/ 	.short	(.L_581 - .L_580)
	.align		4
.L_580:
        /*0010*/ 	.word	index@(.nv.constant0._ZN2at6native53_GLOBAL__N__3bfe7fd5_20_UpSampleNearest2d_cu_198c5ce242upsample_nearest2d_backward_nhwc_out_frameIN3c104HalfEfXadL_ZNS0_46nearest_neighbor_exact_bw_compute_source_indexEfiiEEEEvPKT_PS5_mmmmmffm)
        /*0014*/ 	.short	0x0160
        /*0016*/ 	.short	0x0048


	//----- nvinfo : EIATTR_CBANK_PARAM_SIZE
	.align		4
.L_581:
        /*0018*/ 	.byte	0x03, 0x19
        /*001a*/ 	.short	0x0048


	//----- nvinfo : EIATTR_KPARAM_INFO
	.align		4
        /*001c*/ 	.byte	0x04, 0x17
        /*001e*/ 	.short	(.L_583 - .L_582)
.L_582:
        /*0020*/ 	.word	0x00000000
        /*0024*/ 	.short	0x0009
        /*0026*/ 	.short	0x0040
        /*0028*/ 	.byte	0x00, 0xf0, 0x21, 0x00


	//----- nvinfo : EIATTR_KPARAM_INFO
	.align		4
.L_583:
        /*002c*/ 	.byte	0x04, 0x17
        /*002e*/ 	.short	(.L_585 - .L_584)
.L_584:
        /*0030*/ 	.word	0x00000000
        /*0034*/ 	.short	0x0008
        /*0036*/ 	.short	0x003c
        /*0038*/ 	.byte	0x00, 0xf0, 0x11, 0x00


	//----- nvinfo : EIATTR_KPARAM_INFO
	.align		4
.L_585:
        /*003c*/ 	.byte	0x04, 0x17
        /*003e*/ 	.short	(.L_587 - .L_586)
.L_586:
        /*0040*/ 	.word	0x00000000
        /*0044*/ 	.short	0x0007
        /*0046*/ 	.short	0x0038
        /*0048*/ 	.byte	0x00, 0xf0, 0x11, 0x00


	//----- nvinfo : EIATTR_KPARAM_INFO
	.align		4
.L_587:
        /*004c*/ 	.byte	0x04, 0x17
        /*004e*/ 	.short	(.L_589 - .L_588)
.L_588:
        /*0050*/ 	.word	0x00000000
        /*0054*/ 	.short	0x0006
        /*0056*/ 	.short	0x0030
        /*0058*/ 	.byte	0x00, 0xf0, 0x21, 0x00


	//----- nvinfo : EIATTR_KPARAM_INFO
	.align		4
.L_589:
        /*005c*/ 	.byte	0x04, 0x17
        /*005e*/ 	.short	(.L_591 - .L_590)
.L_590:
        /*0060*/ 	.word	0x00000000
        /*0064*/ 	.short	0x0005
        /*0066*/ 	.short	0x0028
        /*0068*/ 	.byte	0x00, 0xf0, 0x21, 0x00


	//----- nvinfo : EIATTR_KPARAM_INFO
	.align		4
.L_591:
        /*006c*/ 	.byte	0x04, 0x17
        /*006e*/ 	.short	(.L_593 - .L_592)
.L_592:
        /*0070*/ 	.word	0x00000000
        /*0074*/ 	.short	0x0004
        /*0076*/ 	.short	0x0020
        /*0078*/ 	.byte	0x00, 0xf0, 0x21, 0x00


	//----- nvinfo : EIATTR_KPARAM_INFO
	.align		4
.L_593:
        /*007c*/ 	.byte	0x04, 0x17
        /*007e*/ 	.short	(.L_595 - .L_594)
.L_594:
        /*0080*/ 	.word	0x00000000
        /*0084*/ 	.short	0x0003
        /*0086*/ 	.short	0x0018
        /*0088*/ 	.byte	0x00, 0xf0, 0x21, 0x00


	//----- nvinfo : EIATTR_KPARAM_INFO
	.align		4
.L_595:
        /*008c*/ 	.byte	0x04, 0x17
        /*008e*/ 	.short	(.L_597 - .L_596)
.L_596:
        /*0090*/ 	.word	0x00000000
        /*0094*/ 	.short	0x0002
        /*0096*/ 	.short	0x0010
        /*0098*/ 	.byte	0x00, 0xf0, 0x21, 0x00


	//----- nvinfo : EIATTR_KPARAM_INFO
	.align		4
.L_597:
        /*009c*/ 	.byte	0x04, 0x17
        /*009e*/ 	.short	(.L_599 - .L_598)
.L_598:
        /*00a0*/ 	.word	0x00000000
        /*00a4*/ 	.short	0x0001
        /*00a6*/ 	.short	0x0008
        /*00a8*/ 	.byte	0x00, 0xf0, 0x21, 0x00


	//----- nvinfo : EIATTR_KPARAM_INFO
	.align		4
.L_599:
        /*00ac*/ 	.byte	0x04, 0x17
        /*00ae*/ 	.short	(.L_601 - .L_600)
.L_600:
        /*00b0*/ 	.word	0x00000000
        /*00b4*/ 	.short	0x0000
        /*00b6*/ 	.short	0x0000
        /*00b8*/ 	.byte	0x00, 0xf0, 0x21, 0x00


	//----- nvinfo : EIATTR_MAXREG_COUNT
	.align		4
.L_601:
        /*00bc*/ 	.byte	0x03, 0x1b
        /*00be*/ 	.short	0x0040


	//----- nvinfo : EIATTR_MERCURY_ISA_VERSION
	.align		4
        /*00c0*/ 	.byte	0x03, 0x5f
        /*00c2*/ 	.short	0x0000


	//----- nvinfo : EIATTR_EXIT_INSTR_OFFSETS
	.align		4
        /*00c4*/ 	.byte	0x04, 0x1c
        /*00c6*/ 	.short	(.L_603 - .L_602)


	//   ....[0]....
.L_602:
        /*00c8*/ 	.word	0x00000070


	//   ....[1]....
        /*00cc*/ 	.word	0x00001c70


	//----- nvinfo : EIATTR_MAX_THREADS
	.align		4
.L_603:
        /*00d0*/ 	.byte	0x04, 0x05
        /*00d2*/ 	.short	(.L_605 - .L_604)
.L_604:
        /*00d4*/ 	.word	0x00000400
        /*00d8*/ 	.word	0x00000001
        /*00dc*/ 	.word	0x00000001


	//----- nvinfo : EIATTR_CRS_STACK_SIZE
	.align		4
.L_605:
        /*00e0*/ 	.byte	0x04, 0x1e
        /*00e2*/ 	.short	(.L_607 - .L_606)
.L_606:
        /*00e4*/ 	.word	0x00000000
.L_607:


//--------------------- .nv.info._ZN2at6native53_GLOBAL__N__3bfe7fd5_20_UpSampleNearest2d_cu_198c5ce242upsample_nearest2d_backward_nhwc_out_frameIffXadL_ZNS0_46nearest_neighbor_exact_bw_compute_source_indexEfiiEEEEvPKT_PS3_mmmmmffm --------------------------
	.section	.nv.info._ZN2at6native53_GLOBAL__N__3bfe7fd5_20_UpSampleNearest2d_cu_198c5ce242upsample_nearest2d_backward_nhwc_out_frameIffXadL_ZNS0_46nearest_neighbor_exact_bw_compute_source_indexEfiiEEEEvPKT_PS3_mmmmmffm,"",@"SHT_CUDA_INFO"
	.sectionflags	@""
	.align	4


	//----- nvinfo : EIATTR_CUDA_API_VERSION
	.align		4
        /*0000*/ 	.byte	0x04, 0x37
        /*0002*/ 	.short	(.L_609 - .L_608)
.L_608:
        /*0004*/ 	.word	0x00000082


	//----- nvinfo : EIATTR_SW2861232_WAR
	.align		4
.L_609:
        /*0008*/ 	.byte	0x01, 0x35
	.zero		2


	//----- nvinfo : EIATTR_PARAM_CBANK
	.align		4
        /*000c*/ 	.byte	0x04, 0x0a
        /*000e*/ 	.short	(.L_611 - .L_610)
	.align		4
.L_610:
        /*0010*/ 	.word	index@(.nv.constant0._ZN2at6native53_GLOBAL__N__3bfe7fd5_20_UpSampleNearest2d_cu_198c5ce242upsample_nearest2d_backward_nhwc_out_frameIffXadL_ZNS0_46nearest_neighbor_exact_bw_compute_source_indexEfiiEEEEvPKT_PS3_mmmmmffm)
        /*0014*/ 	.short	0x0160
        /*0016*/ 	.short	0x0048


	//----- nvinfo : EIATTR_CBANK_PARAM_SIZE
	.align		4
.L_611:
        /*0018*/ 	.byte	0x03, 0x19
        /*001a*/ 	.short	0x0048


	//----- nvinfo : EIATTR_KPARAM_INFO
	.align		4
        /*001c*/ 	.byte	0x04, 0x17
        /*001e*/ 	.short	(.L_613 - .L_612)
.L_612:
        /*0020*/ 	.word	0x00000000
        /*0024*/ 	.short	0x0009
        /*0026*/ 	.short	0x0040
        /*0028*/ 	.byte	0x00, 0xf0, 0x21, 0x00


	//----- nvinfo : EIATTR_KPARAM_INFO
	.align		4
.L_613:
        /*002c*/ 	.byte	0x04, 0x17
        /*002e*/ 	.short	(.L_615 - .L_614)
.L_614:
        /*0030*/ 	.word	0x00000000
        /*0034*/ 	.short	0x0008
        /*0036*/ 	.short	0x003c
        /*0038*/ 	.byte	0x00, 0xf0, 0x11, 0x00


	//----- nvinfo : EIATTR_KPARAM_INFO
	.align		4
.L_615:
        /*003c*/ 	.byte	0x04, 0x17
        /*003e*/ 	.short	(.L_617 - .L_616)
.L_616:
        /*0040*/ 	.word	0x00000000
        /*0044*/ 	.short	0x0007
        /*0046*/ 	.short	0x0038
        /*0048*/ 	.byte	0x00, 0xf0, 0x11, 0x00


	//----- nvinfo : EIATTR_KPARAM_INFO
	.align		4
.L_617:
        /*004c*/ 	.byte	0x04, 0x17
        /*004e*/ 	.short	(.L_619 - .L_618)
.L_618:
        /*0050*/ 	.word	0x00000000
        /*0054*/ 	.short	0x0006
        /*0056*/ 	.short	0x0030
        /*0058*/ 	.byte	0x00, 0xf0, 0x21, 0x00


	//----- nvinfo : EIATTR_KPARAM_INFO
	.align		4
.L_619:
        /*005c*/ 	.byte	0x04, 0x17
        /*005e*/ 	.short	(.L_621 - .L_620)
.L_620:
        /*0060*/ 	.word	0x00000000
        /*0064*/ 	.short	0x0005
        /*0066*/ 	.short	0x0028
        /*0068*/ 	.byte	0x00, 0xf0, 0x21, 0x00


	//----- nvinfo : EIATTR_KPARAM_INFO
	.align		4
.L_621:
        /*006c*/ 	.byte	0x04, 0x17
        /*006e*/ 	.short	(.L_623 - .L_622)
.L_622:
        /*0070*/ 	.word	0x00000000
        /*0074*/ 	.short	0x0004
        /*0076*/ 	.short	0x0020
        /*0078*/ 	.byte	0x00, 0xf0, 0x21, 0x00


	//----- nvinfo : EIATTR_KPARAM_INFO
	.align		4
.L_623:
        /*007c*/ 	.byte	0x04, 0x17
        /*007e*/ 	.short	(.L_625 - .L_624)
.L_624:
        /*0080*/ 	.word	0x00000000
        /*0084*/ 	.short	0x0003
        /*0086*/ 	.short	0x0018
        /*0088*/ 	.byte	0x00, 0xf0, 0x21, 0x00


	//----- nvinfo : EIATTR_KPARAM_INFO
	.align		4
.L_625:
        /*008c*/ 	.byte	0x04, 0x17
        /*008e*/ 	.short	(.L_627 - .L_626)
.L_626:
        /*0090*/ 	.word	0x00000000
        /*0094*/ 	.short	0x0002
        /*0096*/ 	.short	0x0010
        /*0098*/ 	.byte	0x00, 0xf0, 0x21, 0x00


	//----- nvinfo : EIATTR_KPARAM_INFO
	.align		4
.L_627:
        /*009c*/ 	.byte	0x04, 0x17
        /*009e*/ 	.short	(.L_629 - .L_628)
.L_628:
        /*00a0*/ 	.word	0x00000000
        /*00a4*/ 	.short	0x0001
        /*00a6*/ 	.short	0x0008
        /*00a8*/ 	.byte	0x00, 0xf0, 0x21, 0x00


	//----- nvinfo : EIATTR_KPARAM_INFO
	.align		4
.L_629:
        /*00ac*/ 	.byte	0x04, 0x17
        /*00ae*/ 	.short	(.L_631 - .L_630)
.L_630:
        /*00b0*/ 	.word	0x00000000
        /*00b4*/ 	.short	0x0000
        /*00b6*/ 	.short	0x0000
        /*00b8*/ 	.byte	0x00, 0xf0, 0x21, 0x00


	//----- nvinfo : EIATTR_MAXREG_COUNT
	.align		4
.L_631:
        /*00bc*/ 	.byte	0x03, 0x1b
        /*00be*/ 	.short	0x0040


	//----- nvinfo : EIATTR_MERCURY_ISA_VERSION
	.align		4
        /*00c0*/ 	.byte	0x03, 0x5f
        /*00c2*/ 	.short	0x0000


	//----- nvinfo : EIATTR_EXIT_INSTR_OFFSETS
	.align		4
        /*00c4*/ 	.byte	0x04, 0x1c
        /*00c6*/ 	.short	(.L_633 - .L_632)


	//   ....[0]....
.L_632:
        /*00c8*/ 	.word	0x00000070


	//   ....[1]....
        /*00cc*/ 	.word	0x00001aa0


	//----- nvinfo : EIATTR_MAX_THREADS
	.align		4
.L_633:
        /*00d0*/ 	.byte	0x04, 0x05
        /*00d2*/ 	.short	(.L_635 - .L_634)
.L_634:
        /*00d4*/ 	.word	0x00000400
        /*00d8*/ 	.word	0x00000001
        /*00dc*/ 	.word	0x00000001


	//----- nvinfo : EIATTR_CRS_STACK_SIZE
	.align		4
.L_635:
        /*00e0*/ 	.byte	0x04, 0x1e
        /*00e2*/ 	.short	(.L_637 - .L_636)
.L_636:
        /*00e4*/ 	.word	0x00000000
.L_637:


//--------------------- .nv.info._ZN2at6native53_GLOBAL__N__3bfe7fd5_20_UpSampleNearest2d_cu_198c5ce242upsample_nearest2d_backward_nhwc_out_frameIddXadL_ZNS0_46nearest_neighbor_exact_bw_compute_source_indexEfiiEEEEvPKT_PS3_mmmmmffm --------------------------
	.section	.nv.info._ZN2at6native53_GLOBAL__N__3bfe7fd5_20_UpSampleNearest2d_cu_198c5ce242upsample_nearest2d_backward_nhwc_out_frameIddXadL_ZNS0_46nearest_neighbor_exact_bw_compute_source_indexEfiiEEEEvPKT_PS3_mmmmmffm,"",@"SHT_CUDA_INFO"
	.sectionflags	@""
	.align	4


	//----- nvinfo : EIATTR_CUDA_API_VERSION
	.align		4
        /*0000*/ 	.byte	0x04, 0x37
        /*0002*/ 	.short	(.L_639 - .L_638)
.L_638:
        /*0004*/ 	.word	0x00000082


	//----- nvinfo : EIATTR_SW2861232_WAR
	.align		4
.L_639:
        /*0008*/ 	.byte	0x01, 0x35
	.zero		2


	//----- nvinfo : EIATTR_PARAM_CBANK
	.align		4
        /*000c*/ 	.byte	0x04, 0x0a
        /*000e*/ 	.short	(.L_641 - .L_640)
	.align		4
.L_640:
        /*0010*/ 	.word	index@(.nv.constant0._ZN2at6native53_GLOBAL__N__3bfe7fd5_20_UpSampleNearest2d_cu_198c5ce242upsample_nearest2d_backward_nhwc_out_frameIddXadL_ZNS0_46nearest_neighbor_exact_bw_compute_source_indexEfiiEEEEvPKT_PS3_mmmmmffm)
        /*0014*/ 	.short	0x0160
        /*0016*/ 	.short	0x0048


	//----- nvinfo : EIATTR_CBANK_PARAM_SIZE
	.align		4
.L_641:
        /*0018*/ 	.byte	0x03, 0x19
        /*001a*/ 	.short	0x0048


	//----- nvinfo : EIATTR_KPARAM_INFO
	.align		4
        /*001c*/ 	.byte	0x04, 0x17
        /*001e*/ 	.short	(.L_643 - .L_642)
.L_642:
        /*0020*/ 	.word	0x00000000
        /*0024*/ 	.short	0x0009
        /*0026*/ 	.short	0x0040
        /*0028*/ 	.byte	0x00, 0xf0, 0x21, 0x00


	//----- nvinfo : EIATTR_KPARAM_INFO
	.align		4
.L_643:
        /*002c*/ 	.byte	0x04, 0x17
        /*002e*/ 	.short	(.L_645 - .L_644)
.L_644:
        /*0030*/ 	.word	0x00000000
        /*0034*/ 	.short	0x0008
        /*0036*/ 	.short	0x003c
        /*0038*/ 	.byte	0x00, 0xf0, 0x11, 0x00


	//----- nvinfo : EIATTR_KPARAM_INFO
	.align		4
.L_645:
        /*003c*/ 	.byte	0x04, 0x17
        /*003e*/ 	.short	(.L_647 - .L_646)
.L_646:
        /*0040*/ 	.word	0x00000000
        /*0044*/ 	.short	0x0007
        /*0046*/ 	.short	0x0038
        /*0048*/ 	.byte	0x00, 0xf0, 0x11, 0x00


	//----- nvinfo : EIATTR_KPARAM_INFO
	.align		4
.L_647:
        /*004c*/ 	.byte	0x04, 0x17
        /*004e*/ 	.short	(.L_649 - .L_648)
.L_648:
        /*0050*/ 	.word	0x00000000
        /*0054*/ 	.short	0x0006
        /*0056*/ 	.short	0x0030
        /*0058*/ 	.byte	0x00, 0xf0, 0x21, 0x00


	//----- nvinfo : EIATTR_KPARAM_INFO
	.align		4
.L_649:
        /*005c*/ 	.byte	0x04, 0x17
        /*005e*/ 	.short	(.L_651 - .L_650)
.L_650:
        /*0060*/ 	.word	0x00000000
        /*0064*/ 	.short	0x0005
        /*0066*/ 	.short	0x0028
        /*0068*/ 	.byte	0x00, 0xf0, 0x21, 0x00


	//----- nvinfo : EIATTR_KPARAM_INFO
	.align		4
.L_651:
        /*006c*/ 	.byte	0x04, 0x17
        /*006e*/ 	.short	(.L_653 - .L_652)
.L_652:
        /*0070*/ 	.word	0x00000000
        /*0074*/ 	.short	0x0004
        /*0076*/ 	.short	0x0020
        /*0078*/ 	.byte	0x00, 0xf0, 0x21, 0x00


	//----- nvinfo : EIATTR_KPARAM_INFO
	.align		4
.L_653:
        /*007c*/ 	.byte	0x04, 0x17
        /*007e*/ 	.short	(.L_655 - .L_654)
.L_654:
        /*0080*/ 	.word	0x00000000
        /*0084*/ 	.short	0x0003
        /*0086*/ 	.short	0x0018
        /*0088*/ 	.byte	0x00, 0xf0, 0x21, 0x00


	//----- nvinfo : EIATTR_KPARAM_INFO
	.align		4
.L_655:
        /*008c*/ 	.byte	0x04, 0x17
        /*008e*/ 	.short	(.L_657 - .L_656)
.L_656:
        /*0090*/ 	.word	0x00000000
        /*0094*/ 	.short	0x0002
        /*0096*/ 	.short	0x0010
        /*0098*/ 	.byte	0x00, 0xf0, 0x21, 0x00


	//----- nvinfo : EIATTR_KPARAM_INFO
	.align		4
.L_657:
        /*009c*/ 	.byte	0x04, 0x17
        /*009e*/ 	.short	(.L_659 - .L_658)
.L_658:
        /*00a0*/ 	.word	0x00000000
        /*00a4*/ 	.short	0x0001
        /*00a6*/ 	.short	0x0008
        /*00a8*/ 	.byte	0x00, 0xf0, 0x21, 0x00


	//----- nvinfo : EIATTR_KPARAM_INFO
	.align		4
.L_659:
        /*00ac*/ 	.byte	0x04, 0x17
        /*00ae*/ 	.short	(.L_661 - .L_660)
.L_660:
        /*00b0*/ 	.word	0x00000000
        /*00b4*/ 	.short	0x0000
        /*00b6*/ 	.short	0x0000
        /*00b8*/ 	.byte	0x00, 0xf0, 0x21, 0x00


	//----- nvinfo : EIATTR_MAXREG_COUNT
	.align		4
.L_661:
        /*00bc*/ 	.byte	0x03, 0x1b
        /*00be*/ 	.short	0x0040


	//----- nvinfo : EIATTR_MERCURY_ISA_VERSION
	.align		4
        /*00c0*/ 	.byte	0x03, 0x5f
        /*00c2*/ 	.short	0x0000


	//----- nvinfo : EIATTR_EXIT_INSTR_OFFSETS
	.align		4
        /*00c4*/ 	.byte	0x04, 0x1c
        /*00c6*/ 	.short	(.L_663 - .L_662)


	//   ....[0]....
.L_662:
        /*00c8*/ 	.word	0x00000070


	//   ....[1]....
        /*00cc*/ 	.word	0x00001ae0


	//----- nvinfo : EIATTR_MAX_THREADS
	.align		4
.L_663:
        /*00d0*/ 	.byte	0x04, 0x05
        /*00d2*/ 	.short	(.L_665 - .L_664)
.L_664:
        /*00d4*/ 	.word	0x00000400
        /*00d8*/ 	.word	0x00000001
        /*00dc*/ 	.word	0x00000001


	//----- nvinfo : EIATTR_CRS_STACK_SIZE
	.align		4
.L_665:
        /*00e0*/ 	.byte	0x04, 0x1e
        /*00e2*/ 	.short	(.L_667 - .L_666)
.L_666:
        /*00e4*/ 	.word	0x00000000
.L_667:


//--------------------- .nv.info._ZN2at6native53_GLOBAL__N__3bfe7fd5_20_UpSampleNearest2d_cu_198c5ce237upsample_nearest2d_backward_out_frameIhlXadL_ZNS0_40nearest_neighbor_bw_compute_source_indexEfiiEEEEvPKT_mmmmmmPS3_ff --------------------------
	.section	.nv.info._ZN2at6native53_GLOBAL__N__3bfe7fd5_20_UpSampleNearest2d_cu_198c5ce237upsample_nearest2d_backward_out_frameIhlXadL_ZNS0_40nearest_neighbor_bw_compute_source_indexEfiiEEEEvPKT_mmmmmmPS3_ff,"",@"SHT_CUDA_INFO"
	.sectionflags	@""
	.align	4


	//----- nvinfo : EIATTR_CUDA_API_VERSION
	.align		4
        /*0000*/ 	.byte	0x04, 0x37
        /*0002*/ 	.short	(.L_669 - .L_668)
.L_668:
        /*0004*/ 	.word	0x00000082


	//----- nvinfo : EIATTR_SW2861232_WAR
	.align		4
.L_669:
        /*0008*/ 	.byte	0x01, 0x35
	.zero		2


	//----- nvinfo : EIATTR_PARAM_CBANK
	.align		4
        /*000c*/ 	.byte	0x04, 0x0a
        /*000e*/ 	.short	(.L_671 - .L_670)
	.align		4
.L_670:
        /*0010*/ 	.word	index@(.nv.constant0._ZN2at6native53_GLOBAL__N__3bfe7fd5_20_UpSampleNearest2d_cu_198c5ce237upsample_nearest2d_backward_out_frameIhlXadL_ZNS0_40nearest_neighbor_bw_compute_source_indexEfiiEEEEvPKT_mmmmmmPS3_ff)
        /*0014*/ 	.short	0x0160
        /*0016*/ 	.short	0x0048


	//----- nvinfo : EIATTR_CBANK_PARAM_SIZE
	.align		4
.L_671:
        /*0018*/ 	.byte	0x03, 0x19
        /*001a*/ 	.short	0x0048


	//----- nvinfo : EIATTR_KPARAM_INFO
	.align		4
        /*001c*/ 	.byte	0x04, 0x17
        /*001e*/ 	.short	(.L_673 - .L_672)
.L_672:
        /*0020*/ 	.word	0x00000000
        /*0024*/ 	.short	0x0009
        /*0026*/ 	.short	0x0044
        /*0028*/ 	.byte	0x00, 0xf0, 0x11, 0x00


	//----- nvinfo : EIATTR_KPARAM_INFO
	.align		4
.L_673:
        /*002c*/ 	.byte	0x04, 0x17
        /*002e*/ 	.short	(.L_675 - .L_674)
.L_674:
        /*0030*/ 	.word	0x00000000
        /*0034*/ 	.short	0x0008
        /*0036*/ 	.short	0x0040
        /*0038*/ 	.byte	0x00, 0xf0, 0x11, 0x00


	//----- nvinfo : EIATTR_KPARAM_INFO
	.align		4
.L_675:
        /*003c*/ 	.byte	0x04, 0x17
        /*003e*/ 	.short	(.L_677 - .L_676)
.L_676:
        /*0040*/ 	.word	0x00000000
        /*0044*/ 	.short	0x0007
        /*0046*/ 	.short	0x0038
        /*0048*/ 	.byte	0x00, 0xf0, 0x21, 0x00


	//----- nvinfo : EIATTR_KPARAM_INFO
	.align		4
.L_677:
        /*004c*/ 	.byte	0x04, 0x17
        /*004e*/ 	.short	(.L_679 - .L_678)
.L_678:
        /*0050*/ 	.word	0x00000000
        /*0054*/ 	.short	0x0006
        /*0056*/ 	.short	0x0030
        /*0058*/ 	.byte	0x00, 0xf0, 0x21, 0x00


	//----- nvinfo : EIATTR_KPARAM_INFO
	.align		4
.L_679:
        /*005c*/ 	.byte	0x04, 0x17
        /*005e*/ 	.short	(.L_681 - .L_680)
.L_680:
        /*0060*/ 	.word	0x00000000
        /*0064*/ 	.short	0x0005
        /*0066*/ 	.short	0x0028
        /*0068*/ 	.byte	0x00, 0xf0, 0x21, 0x00


	//----- nvinfo : EIATTR_KPARAM_INFO
	.align		4
.L_681:
        /*006c*/ 	.byte	0x04, 0x17
        /*006e*/ 	.short	(.L_683 - .L_682)
.L_682:
        /*0070*/ 	.word	0x00000000
        /*0074*/ 	.short	0x0004
        /*0076*/ 	.short	0x0020
        /*0078*/ 	.byte	0x00, 0xf0, 0x21, 0x00


	//----- nvinfo : EIATTR_KPARAM_INFO
	.align		4
.L_683:
        /*007c*/ 	.byte	0x04, 0x17
        /*007e*/ 	.short	(.L_685 - .L_684)
.L_684:
        /*0080*/ 	.word	0x00000000
        /*0084*/ 	.short	0x0003
        /*0086*/ 	.short	0x0018
        /*0088*/ 	.byte	0x00, 0xf0, 0x21, 0x00


	//----- nvinfo : EIATTR_KPARAM_INFO
	.align		4
.L_685:
        /*008c*/ 	.byte	0x04, 0x17
        /*008e*/ 	.short	(.L_687 - .L_686)
.L_686:
        /*0090*/ 	.word	0x00000000
        /*0094*/ 	.short	0x0002
        /*0096*/ 	.short	0x0010
        /*0098*/ 	.byte	0x00, 0xf0, 0x21, 0x00


	//----- nvinfo : EIATTR_KPARAM_INFO
	.align		4
.L_687:
        /*009c*/ 	.byte	0x04, 0x17
        /*009e*/ 	.short	(.L_689 - .L_688)
.L_688:
        /*00a0*/ 	.word	0x00000000
        /*00a4*/ 	.short	0x0001
        /*00a6*/ 	.short	0x0008
        /*00a8*/ 	.byte	0x00, 0xf0, 0x21, 0x00


	//----- nvinfo : EIATTR_KPARAM_INFO
	.align		4
.L_689:
        /*00ac*/ 	.byte	0x04, 0x17
        /*00ae*/ 	.short	(.L_691 - .L_690)
.L_690:
        /*00b0*/ 	.word	0x00000000
        /*00b4*/ 	.short	0x0000
        /*00b6*/ 	.short	0x0000
        /*00b8*/ 	.byte	0x00, 0xf0, 0x21, 0x00


	//----- nvinfo : EIATTR_MAXREG_COUNT
	.align		4
.L_691:
        /*00bc*/ 	.byte	0x03, 0x1b
        /*00be*/ 	.short	0x0040


	//----- nvinfo : EIATTR_MERCURY_ISA_VERSION
	.align		4
        /*00c0*/ 	.byte	0x03, 0x5f
        /*00c2*/ 	.short	0x0000


	//----- nvinfo : EIATTR_EXIT_INSTR_OFFSETS
	.align		4
        /*00c4*/ 	.byte	0x04, 0x1c
        /*00c6*/ 	.short	(.L_693 - .L_692)


	//   ....[0]....
.L_692:
        /*00c8*/ 	.word	0x00000110


	//   ....[1]....
        /*00cc*/ 	.word	0x000008e0


	//   ....[2]....
        /*00d0*/ 	.word	0x000015b0


	//----- nvinfo : EIATTR_MAX_THREADS
	.align		4
.L_693:
        /*00d4*/ 	.byte	0x04, 0x05
        /*00d6*/ 	.short	(.L_695 - .L_694)
.L_694:
        /*00d8*/ 	.word	0x00000400
        /*00dc*/ 	.word	0x00000001
        /*00e0*/ 	.word	0x00000001


	//----- nvinfo : EIATTR_CRS_STACK_SIZE
	.align		4
.L_695:
        /*00e4*/ 	.byte	0x04, 0x1e
        /*00e6*/ 	.short	(.L_697 - .L_696)
.L_696:
        /*00e8*/ 	.word	0x00000000
.L_697:


//--------------------- .nv.info._ZN2at6native53_GLOBAL__N__3bfe7fd5_20_UpSampleNearest2d_cu_198c5ce237upsample_nearest2d_backward_out_frameIN3c108BFloat16EfXadL_ZNS0_40nearest_neighbor_bw_compute_source_indexEfiiEEEEvPKT_mmmmmmPS5_ff --------------------------
	.section	.nv.info._ZN2at6native53_GLOBAL__N__3bfe7fd5_20_UpSampleNearest2d_cu_198c5ce237upsample_nearest2d_backward_out_frameIN3c108BFloat16EfXadL_ZNS0_40nearest_neighbor_bw_compute_source_indexEfiiEEEEvPKT_mmmmmmPS5_ff,"",@"SHT_CUDA_INFO"
	.sectionflags	@""
	.align	4


	//----- nvinfo : EIATTR_CUDA_API_VERSION
	.align		4
        /*0000*/ 	.byte	0x04, 0x37
        /*0002*/ 	.short	(.L_699 - .L_698)
.L_698:
        /*0004*/ 	.word	0x00000082


	//----- nvinfo : EIATTR_SW2861232_WAR
	.align		4
.L_699:
        /*0008*/ 	.byte	0x01, 0x35
	.zero		2


	//----- nvinfo : EIATTR_PARAM_CBANK
	.align		4
        /*000c*/ 	.byte	0x04, 0x0a
        /*000e*/ 	.short	(.L_701 - .L_700)
	.align		4
.L_700:
        /*0010*/ 	.word	index@(.nv.constant0._ZN2at6native53_GLOBAL__N__3bfe7fd5_20_UpSampleNearest2d_cu_198c5ce237upsample_nearest2d_backward_out_frameIN3c108BFloat16EfXadL_ZNS0_40nearest_neighbor_bw_compute_source_indexEfiiEEEEvPKT_mmmmmmPS5_ff)
        /*0014*/ 	.short	0x0160
        /*0016*/ 	.short	0x0048


	//----- nvinfo : EIATTR_CBANK_PARAM_SIZE
	.align		4
.L_701:
        /*0018*/ 	.byte	0x03, 0x19
        /*001a*/ 	.short	0x0048


	//----- nvinfo : EIATTR_KPARAM_INFO
	.align		4
        /*001c*/ 	.byte	0x04, 0x17
        /*001e*/ 	.short	(.L_703 - .L_702)
.L_702:
        /*0020*/ 	.word	0x00000000
        /*0024*/ 	.short	0x0009
        /*0026*/ 	.short	0x0044
        /*0028*/ 	.byte	0x00, 0xf0, 0x11, 0x00


	//----- nvinfo : EIATTR_KPARAM_INFO
	.align		4
.L_703:
        /*002c*/ 	.byte	0x04, 0x17
        /*002e*/ 	.short	(.L_705 - .L_704)
.L_704:
        /*0030*/ 	.word	0x00000000
        /*0034*/ 	.short	0x0008
        /*0036*/ 	.short	0x0040
        /*0038*/ 	.byte	0x00, 0xf0, 0x11, 0x00


	//----- nvinfo : EIATTR_KPARAM_INFO
	.align		4
.L_705:
        /*003c*/ 	.byte	0x04, 0x17
        /*003e*/ 	.short	(.L_707 - .L_706)
.L_706:
        /*0040*/ 	.word	0x00000000
        /*0044*/ 	.short	0x0007
        /*0046*/ 	.short	0x0038
        /*0048*/ 	.byte	0x00, 0xf0, 0x21, 0x00


	//----- nvinfo : EIATTR_KPARAM_INFO
	.align		4
.L_707:
        /*004c*/ 	.byte	0x04, 0x17
        /*004e*/ 	.short	(.L_709 - .L_708)
.L_708:
        /*0050*/ 	.word	0x00000000
        /*0054*/ 	.short	0x0006
        /*0056*/ 	.short	0x0030
        /*0058*/ 	.byte	0x00, 0xf0, 0x21, 0x00


	//----- nvinfo : EIATTR_KPARAM_INFO
	.align		4
.L_709:
        /*005c*/ 	.byte	0x04, 0x17
        /*005e*/ 	.short	(.L_711 - .L_710)
.L_710:
        /*0060*/ 	.word	0x00000000
        /*0064*/ 	.short	0x0005
        /*0066*/ 	.short	0x0028
        /*0068*/ 	.byte	0x00, 0xf0, 0x21, 0x00


	//----- nvinfo : EIATTR_KPARAM_INFO
	.align		4
.L_711:
        /*006c*/ 	.byte	0x04, 0x17
        /*006e*/ 	.short	(.L_713 - .L_712)
.L_712:
        /*0070*/ 	.word	0x00000000
        /*0074*/ 	.short	0x0004
        /*0076*/ 	.short	0x0020
        /*0078*/ 	.byte	0x00, 0xf0, 0x21, 0x00


	//----- nvinfo : EIATTR_KPARAM_INFO
	.align		4
.L_713:
        /*007c*/ 	.byte	0x04, 0x17
        /*007e*/ 	.short	(.L_715 - .L_714)
.L_714:
        /*0080*/ 	.word	0x00000000
        /*0084*/ 	.short	0x0003
        /*0086*/ 	.short	0x0018
        /*0088*/ 	.byte	0x00, 0xf0, 0x21, 0x00


	//----- nvinfo : EIATTR_KPARAM_INFO
	.align		4
.L_715:
        /*008c*/ 	.byte	0x04, 0x17
        /*008e*/ 	.short	(.L_717 - .L_716)
.L_716:
        /*0090*/ 	.word	0x00000000
        /*0094*/ 	.short	0x0002
        /*0096*/ 	.short	0x0010
        /*0098*/ 	.byte	0x00, 0xf0, 0x21, 0x00


	//----- nvinfo : EIATTR_KPARAM_INFO
	.align		4
.L_717:
        /*009c*/ 	.byte	0x04, 0x17
        /*009e*/ 	.short	(.L_719 - .L_718)
.L_718:
        /*00a0*/ 	.word	0x00000000
        /*00a4*/ 	.short	0x0001
        /*00a6*/ 	.short	0x0008
        /*00a8*/ 	.byte	0x00, 0xf0, 0x21, 0x00


	//----- nvinfo : EIATTR_KPARAM_INFO
	.align		4
.L_719:
        /*00ac*/ 	.byte	0x04, 0x17
        /*00ae*/ 	.short	(.L_721 - .L_720)
.L_720:
        /*00b0*/ 	.word	0x00000000
        /*00b4*/ 	.short	0x0000
        /*00b6*/ 	.short	0x0000
        /*00b8*/ 	.byte	0x00, 0xf0, 0x21, 0x00


	//----- nvinfo : EIATTR_MAXREG_COUNT
	.align		4
.L_721:
        /*00bc*/ 	.byte	0x03, 0x1b
        /*00be*/ 	.short	0x0040


	//----- nvinfo : EIATTR_MERCURY_ISA_VERSION
	.align		4
        /*00c0*/ 	.byte	0x03, 0x5f
        /*00c2*/ 	.short	0x0000


	//----- nvinfo : EIATTR_EXIT_INSTR_OFFSETS
	.align		4
        /*00c4*/ 	.byte	0x04, 0x1c
        /*00c6*/ 	.short	(.L_723 - .L_722)


	//   ....[0]....
.L_722:
        /*00c8*/ 	.word	0x00000130


	//   ....[1]....
        /*00cc*/ 	.word	0x00000910


	//   ....[2]....
        /*00d0*/ 	.word	0x00001990


	//----- nvinfo : EIATTR_MAX_THREADS
	.align		4
.L_723:
        /*00d4*/ 	.byte	0x04, 0x05
        /*00d6*/ 	.short	(.L_725 - .L_724)
.L_724:
        /*00d8*/ 	.word	0x00000400
        /*00dc*/ 	.word	0x00000001
        /*00e0*/ 	.word	0x00000001


	//----- nvinfo : EIATTR_CRS_STACK_SIZE
	.align		4
.L_725:
        /*00e4*/ 	.byte	0x04, 0x1e
        /*00e6*/ 	.short	(.L_727 - .L_726)
.L_726:
        /*00e8*/ 	.word	0x00000000
.L_727:


//--------------------- .nv.info._ZN2at6native53_GLOBAL__N__3bfe7fd5_20_UpSampleNearest2d_cu_198c5ce237upsample_nearest2d_backward_out_frameIN3c104HalfEfXadL_ZNS0_40nearest_neighbor_bw_compute_source_indexEfiiEEEEvPKT_mmmmmmPS5_ff --------------------------
	.section	.nv.info._ZN2at6native53_GLOBAL__N__3bfe7fd5_20_UpSampleNearest2d_cu_198c5ce237upsample_nearest2d_backward_out_frameIN3c104HalfEfXadL_ZNS0_40nearest_neighbor_bw_compute_source_indexEfiiEEEEvPKT_mmmmmmPS5_ff,"",@"SHT_CUDA_INFO"
	.sectionflags	@""
	.align	4


	//----- nvinfo : EIATTR_CUDA_API_VERSION
	.align		4
        /*0000*/ 	.byte	0x04, 0x37
        /*0002*/ 	.short	(.L_729 - .L_728)
.L_728:
        /*0004*/ 	.word	0x00000082


	//----- nvinfo : EIATTR_SW2861232_WAR
	.align		4
.L_729:
        /*0008*/ 	.byte	0x01, 0x35
	.zero		2


	//----- nvinfo : EIATTR_PARAM_CBANK
	.align		4
        /*000c*/ 	.byte	0x04, 0x0a
        /*000e*/ 	.short	(.L_731 - .L_730)
	.align		4
.L_730:
        /*0010*/ 	.word	index@(.nv.constant0._ZN2at6native53_GLOBAL__N__3bfe7fd5_20_UpSampleNearest2d_cu_198c5ce237upsample_nearest2d_backward_out_frameIN3c104HalfEfXadL_ZNS0_40nearest_neighbor_bw_compute_source_indexEfiiEEEEvPKT_mmmmmmPS5_ff)
        /*0014*/ 	.short	0x0160
        /*0016*/ 	.short	0x0048


	//----- nvinfo : EIATTR_CBANK_PARAM_SIZE
	.align		4
.L_731:
        /*0018*/ 	.byte	0x03, 0x19
        /*001a*/ 	.short	0x0048


	//----- nvinfo : EIATTR_KPARAM_INFO
	.align		4
        /*001c*/ 	.byte	0x04, 0x17
        /*001e*/ 	.short	(.L_733 - .L_732)
.L_732:
        /*0020*/ 	.word	0x00000000
        /*0024*/ 	.short	0x0009
        /*0026*/ 	.short	0x0044
        /*0028*/ 	.byte	0x00, 0xf0, 0x11, 0x00


	//----- nvinfo : EIATTR_KPARAM_INFO
	.align		4
.L_733:
        /*002c*/ 	.byte	0x04, 0x17
        /*002e*/ 	.short	(.L_735 - .L_734)
.L_734:
        /*0030*/ 	.word	0x00000000
        /*0034*/ 	.short	0x0008
        /*0036*/ 	.short	0x0040
        /*0038*/ 	.byte	0x00, 0xf0, 0x11, 0x00


	//----- nvinfo : EIATTR_KPARAM_INFO
	.align		4
.L_735:
        /*003c*/ 	.byte	0x04, 0x17
        /*003e*/ 	.short	(.L_737 - .L_736)
.L_736:
        /*0040*/ 	.word	0x00000000
        /*0044*/ 	.short	0x0007
        /*0046*/ 	.short	0x0038
        /*0048*/ 	.byte	0x00, 0xf0, 0x21, 0x00


	//----- nvinfo : EIATTR_KPARAM_INFO
	.align		4
.L_737:
        /*004c*/ 	.byte	0x04, 0x17
        /*004e*/ 	.short	(.L_739 - .L_738)
.L_738:
        /*0050*/ 	.word	0x00000000
        /*0054*/ 	.short	0x0006
        /*0056*/ 	.short	0x0030
        /*0058*/ 	.byte	0x00, 0xf0, 0x21, 0x00


	//----- nvinfo : EIATTR_KPARAM_INFO
	.align		4
.L_739:
        /*005c*/ 	.byte	0x04, 0x17
        /*005e*/ 	.short	(.L_741 - .L_740)
.L_740:
        /*0060*/ 	.word	0x00000000
        /*0064*/ 	.short	0x0005
        /*0066*/ 	.short	0x0028
        /*0068*/ 	.byte	0x00, 0xf0, 0x21, 0x00


	//----- nvinfo : EIATTR_KPARAM_INFO
	.align		4
.L_741:
        /*006c*/ 	.byte	0x04, 0x17
        /*006e*/ 	.short	(.L_743 - .L_742)
.L_742:
        /*0070*/ 	.word	0x00000000
        /*0074*/ 	.short	0x0004
        /*0076*/ 	.short	0x0020
        /*0078*/ 	.byte	0x00, 0xf0, 0x21, 0x00


	//----- nvinfo : EIATTR_KPARAM_INFO
	.align		4
.L_743:
        /*007c*/ 	.byte	0x04, 0x17
        /*007e*/ 	.short	(.L_745 - .L_744)
.L_744:
        /*0080*/ 	.word	0x00000000
        /*0084*/ 	.short	0x0003
        /*0086*/ 	.short	0x0018
        /*0088*/ 	.byte	0x00, 0xf0, 0x21, 0x00


	//----- nvinfo : EIATTR_KPARAM_INFO
	.align		4
.L_745:
        /*008c*/ 	.byte	0x04, 0x17
        /*008e*/ 	.short	(.L_747 - .L_746)
.L_746:
        /*0090*/ 	.word	0x00000000
        /*0094*/ 	.short	0x0002
        /*0096*/ 	.short	0x0010
        /*0098*/ 	.byte	0x00, 0xf0, 0x21, 0x00


	//----- nvinfo : EIATTR_KPARAM_INFO
	.align		4
.L_747:
        /*009c*/ 	.byte	0x04, 0x17
        /*009e*/ 	.short	(.L_749 - .L_748)
.L_748:
        /*00a0*/ 	.word	0x00000000
        /*00a4*/ 	.short	0x0001
        /*00a6*/ 	.short	0x0008
        /*00a8*/ 	.byte	0x00, 0xf0, 0x21, 0x00


	//----- nvinfo : EIATTR_KPARAM_INFO
	.align		4
.L_749:
        /*00ac*/ 	.byte	0x04, 0x17
        /*00ae*/ 	.short	(.L_751 - .L_750)
.L_750:
        /*00b0*/ 	.word	0x00000000
        /*00b4*/ 	.short	0x0000
        /*00b6*/ 	.short	0x0000
        /*00b8*/ 	.byte	0x00, 0xf0, 0x21, 0x00


	//----- nvinfo : EIATTR_MAXREG_COUNT
	.align		4
.L_751:
        /*00bc*/ 	.byte	0x03, 0x1b
        /*00be*/ 	.short	0x0040


	//----- nvinfo : EIATTR_MERCURY_ISA_VERSION
	.align		4
        /*00c0*/ 	.byte	0x03, 0x5f
        /*00c2*/ 	.short	0x0000


	//----- nvinfo : EIATTR_EXIT_INSTR_OFFSETS
	.align		4
        /*00c4*/ 	.byte	0x04, 0x1c
        /*00c6*/ 	.short	(.L_753 - .L_752)


	//   ....[0]....
.L_752:
        /*00c8*/ 	.word	0x00000130


	//   ....[1]....
        /*00cc*/ 	.word	0x00000910


	//   ....[2]....
        /*00d0*/ 	.word	0x00001950


	//----- nvinfo : EIATTR_MAX_THREADS
	.align		4
.L_753:
        /*00d4*/ 	.byte	0x04, 0x05
        /*00d6*/ 	.short	(.L_755 - .L_754)
.L_754:
        /*00d8*/ 	.word	0x00000400
        /*00dc*/ 	.word	0x00000001
        /*00e0*/ 	.word	0x00000001


	//----- nvinfo : EIATTR_CRS_STACK_SIZE
	.align		4
.L_755:
        /*00e4*/ 	.byte	0x04, 0x1e
        /*00e6*/ 	.short	(.L_757 - .L_756)
.L_756:
        /*00e8*/ 	.word	0x00000000
.L_757:


//--------------------- .nv.info._ZN2at6native53_GLOBAL__N__3bfe7fd5_20_UpSampleNearest2d_cu_198c5ce237upsample_nearest2d_backward_out_frameIffXadL_ZNS0_40nearest_neighbor_bw_compute_source_indexEfiiEEEEvPKT_mmmmmmPS3_ff --------------------------
	.section	.nv.info._ZN2at6native53_GLOBAL__N__3bfe7fd5_20_UpSampleNearest2d_cu_198c5ce237upsample_nearest2d_backward_out_frameIffXadL_ZNS0_40nearest_neighbor_bw_compute_source_indexEfiiEEEEvPKT_mmmmmmPS3_ff,"",@"SHT_CUDA_INFO"
	.sectionflags	@""
	.align	4


	//----- nvinfo : EIATTR_CUDA_API_VERSION
	.align		4
        /*0000*/ 	.byte	0x04, 0x37
        /*0002*/ 	.short	(.L_759 - .L_758)
.L_758:
        /*0004*/ 	.word	0x00000082


	//----- nvinfo : EIATTR_SW2861232_WAR
	.align		4
.L_759:
        /*0008*/ 	.byte	0x01, 0x35
	.zero		2


	//----- nvinfo : EIATTR_PARAM_CBANK
	.align		4
        /*000c*/ 	.byte	0x04, 0x0a
        /*000e*/ 	.short	(.L_761 - .L_760)
	.align		4
.L_760:
        /*0010*/ 	.word	index@(.nv.constant0._ZN2at6native53_GLOBAL__N__3bfe7fd5_20_UpSampleNearest2d_cu_198c5ce237upsample_nearest2d_backward_out_frameIffXadL_ZNS0_40nearest_neighbor_bw_compute_source_indexEfiiEEEEvPKT_mmmmmmPS3_ff)
        /*0014*/ 	.short	0x0160
        /*0016*/ 	.short	0x0048


	//----- nvinfo : EIATTR_CBANK_PARAM_SIZE
	.align		4
.L_761:
        /*0018*/ 	.byte	0x03, 0x19
        /*001a*/ 	.short	0x0048


	//----- nvinfo : EIATTR_KPARAM_INFO
	.align		4
        /*001c*/ 	.byte	0x04, 0x17
        /*001e*/ 	.short	(.L_763 - .L_762)
.L_762:
        /*0020*/ 	.word	0x00000000
        /*0024*/ 	.short	0x0009
        /*0026*/ 	.short	0x0044
        /*0028*/ 	.byte	0x00, 0xf0, 0x11, 0x00


	//----- nvinfo : EIATTR_KPARAM_INFO
	.align		4
.L_763:
        /*002c*/ 	.byte	0x04, 0x17
        /*002e*/ 	.short	(.L_765 - .L_764)
.L_764:
        /*0030*/ 	.word	0x00000000
        /*0034*/ 	.short	0x0008
        /*0036*/ 	.short	0x0040
        /*0038*/ 	.byte	0x00, 0xf0, 0x11, 0x00


	//----- nvinfo : EIATTR_KPARAM_INFO
	.align		4
.L_765:
        /*003c*/ 	.byte	0x04, 0x17
        /*003e*/ 	.short	(.L_767 - .L_766)
.L_766:
        /*0040*/ 	.word	0x00000000
        /*0044*/ 	.short	0x0007
        /*0046*/ 	.short	0x0038
        /*0048*/ 	.byte	0x00, 0xf0, 0x21, 0x00


	//----- nvinfo : EIATTR_KPARAM_INFO
	.align		4
.L_767:
        /*004c*/ 	.byte	0x04, 0x17
        /*004e*/ 	.short	(.L_769 - .L_768)
.L_768:
        /*0050*/ 	.word	0x00000000
        /*0054*/ 	.short	0x0006
        /*0056*/ 	.short	0x0030
        /*0058*/ 	.byte	0x00, 0xf0, 0x21, 0x00


	//----- nvinfo : EIATTR_KPARAM_INFO
	.align		4
.L_769:
        /*005c*/ 	.byte	0x04, 0x17
        /*005e*/ 	.short	(.L_771 - .L_770)
.L_770:
        /*0060*/ 	.word	0x00000000
        /*0064*/ 	.short	0x0005
        /*0066*/ 	.short	0x0028
        /*0068*/ 	.byte	0x00, 0xf0, 0x21, 0x00


	//----- nvinfo : EIATTR_KPARAM_INFO
	.align		4
.L_771:
        /*006c*/ 	.byte	0x04, 0x17
        /*006e*/ 	.short	(.L_773 - .L_772)
.L_772:
        /*0070*/ 	.word	0x00000000
        /*0074*/ 	.short	0x0004
        /*0076*/ 	.short	0x0020
        /*0078*/ 	.byte	0x00, 0xf0, 0x21, 0x00


	//----- nvinfo : EIATTR_KPARAM_INFO
	.align		4
.L_773:
        /*007c*/ 	.byte	0x04, 0x17
        /*007e*/ 	.short	(.L_775 - .L_774)
.L_774:
        /*0080*/ 	.word	0x00000000
        /*0084*/ 	.short	0x0003
        /*0086*/ 	.short	0x0018
        /*0088*/ 	.byte	0x00, 0xf0, 0x21, 0x00


	//----- nvinfo : EIATTR_KPARAM_INFO
	.align		4
.L_775:
        /*008c*/ 	.byte	0x04, 0x17
        /*008e*/ 	.short	(.L_777 - .L_776)
.L_776:
        /*0090*/ 	.word	0x00000000
        /*0094*/ 	.short	0x0002
        /*0096*/ 	.short	0x0010
        /*0098*/ 	.byte	0x00, 0xf0, 0x21, 0x00


	//----- nvinfo : EIATTR_KPARAM_INFO
	.align		4
.L_777:
        /*009c*/ 	.byte	0x04, 0x17
        /*009e*/ 	.short	(.L_779 - .L_778)
.L_778:
        /*00a0*/ 	.word	0x00000000
        /*00a4*/ 	.short	0x0001
        /*00a6*/ 	.short	0x0008
        /*00a8*/ 	.byte	0x00, 0xf0, 0x21, 0x00


	//----- nvinfo : EIATTR_KPARAM_INFO
	.align		4
.L_779:
        /*00ac*/ 	.byte	0x04, 0x17
        /*00ae*/ 	.short	(.L_781 - .L_780)
.L_780:
        /*00b0*/ 	.word	0x00000000
        /*00b4*/ 	.short	0x0000
        /*00b6*/ 	.short	0x0000
        /*00b8*/ 	.byte	0x00, 0xf0, 0x21, 0x00


	//----- nvinfo : EIATTR_MAXREG_COUNT
	.align		4
.L_781:
        /*00bc*/ 	.byte	0x03, 0x1b
        /*00be*/ 	.short	0x0040


	//----- nvinfo : EIATTR_MERCURY_ISA_VERSION
	.align		4
        /*00c0*/ 	.byte	0x03, 0x5f
        /*00c2*/ 	.short	0x0000


	//----- nvinfo : EIATTR_EXIT_INSTR_OFFSETS
	.align		4
        /*00c4*/ 	.byte	0x04, 0x1c
        /*00c6*/ 	.short	(.L_783 - .L_782)


	//   ....[0]....
.L_782:
        /*00c8*/ 	.word	0x00000110


	//   ....[1]....
        /*00cc*/ 	.word	0x00000900


	//   ....[2]....
        /*00d0*/ 	.word	0x00001720


	//----- nvinfo : EIATTR_MAX_THREADS
	.align		4
.L_783:
        /*00d4*/ 	.byte	0x04, 0x05
        /*00d6*/ 	.short	(.L_785 - .L_784)
.L_784:
        /*00d8*/ 	.word	0x00000400
        /*00dc*/ 	.word	0x00000001
        /*00e0*/ 	.word	0x00000001


	//----- nvinfo : EIATTR_CRS_STACK_SIZE
	.align		4
.L_785:
        /*00e4*/ 	.byte	0x04, 0x1e
        /*00e6*/ 	.short	(.L_787 - .L_786)
.L_786:
        /*00e8*/ 	.word	0x00000000
.L_787:


//--------------------- .nv.info._ZN2at6native53_GLOBAL__N__3bfe7fd5_20_UpSampleNearest2d_cu_198c5ce237upsample_nearest2d_backward_out_frameIddXadL_ZNS0_40nearest_neighbor_bw_compute_source_indexEfiiEEEEvPKT_mmmmmmPS3_ff --------------------------
	.section	.nv.info._ZN2at6native53_GLOBAL__N__3bfe7fd5_20_UpSampleNearest2d_cu_198c5ce237upsample_nearest2d_backward_out_frameIddXadL_ZNS0_40nearest_neighbor_bw_compute_source_indexEfiiEEEEvPKT_mmmmmmPS3_ff,"",@"SHT_CUDA_INFO"
	.sectionflags	@""
	.align	4


	//----- nvinfo : EIATTR_CUDA_API_VERSION
	.align		4
        /*0000*/ 	.byte	0x04, 0x37
        /*0002*/ 	.short	(.L_789 - .L_788)
.L_788:
        /*0004*/ 	.word	0x00000082


	//----- nvinfo : EIATTR_SW2861232_WAR
	.align		4
.L_789:
        /*0008*/ 	.byte	0x01, 0x35
	.zero		2


	//----- nvinfo : EIATTR_PARAM_CBANK
	.align		4
        /*000c*/ 	.byte	0x04, 0x0a
        /*000e*/ 	.short	(.L_791 - .L_790)
	.align		4
.L_790:
        /*0010*/ 	.word	index@(.nv.constant0._ZN2at6native53_GLOBAL__N__3bfe7fd5_20_UpSampleNearest2d_cu_198c5ce237upsample_nearest2d_backward_out_frameIddXadL_ZNS0_40nearest_neighbor_bw_compute_source_indexEfiiEEEEvPKT_mmmmmmPS3_ff)
        /*0014*/ 	.short	0x0160
        /*0016*/ 	.short	0x0048


	//----- nvinfo : EIATTR_CBANK_PARAM_SIZE
	.align		4
.L_791:
        /*0018*/ 	.byte	0x03, 0x19
        /*001a*/ 	.short	0x0048


	//----- nvinfo : EIATTR_KPARAM_INFO
	.align		4
        /*001c*/ 	.byte	0x04, 0x17
        /*001e*/ 	.short	(.L_793 - .L_792)
.L_792:
        /*0020*/ 	.word	0x00000000
        /*0024*/ 	.short	0x0009
        /*0026*/ 	.short	0x0044
        /*0028*/ 	.byte	0x00, 0xf0, 0x11, 0x00


	//----- nvinfo : EIATTR_KPARAM_INFO
	.align		4
.L_793:
        /*002c*/ 	.byte	0x04, 0x17
        /*002e*/ 	.short	(.L_795 - .L_794)
.L_794:
        /*0030*/ 	.word	0x00000000
        /*0034*/ 	.short	0x0008
        /*0036*/ 	.short	0x0040
        /*0038*/ 	.byte	0x00, 0xf0, 0x11, 0x00


	//----- nvinfo : EIATTR_KPARAM_INFO
	.align		4
.L_795:
        /*003c*/ 	.byte	0x04, 0x17
        /*003e*/ 	.short	(.L_797 - .L_796)
.L_796:
        /*0040*/ 	.word	0x00000000
        /*0044*/ 	.short	0x0007
        /*0046*/ 	.short	0x0038
        /*0048*/ 	.byte	0x00, 0xf0, 0x21, 0x00


	//----- nvinfo : EIATTR_KPARAM_INFO
	.align		4
.L_797:
        /*004c*/ 	.byte	0x04, 0x17
        /*004e*/ 	.short	(.L_799 - .L_798)
.L_798:
        /*0050*/ 	.word	0x00000000
        /*0054*/ 	.short	0x0006
        /*0056*/ 	.short	0x0030
        /*0058*/ 	.byte	0x00, 0xf0, 0x21, 0x00


	//----- nvinfo : EIATTR_KPARAM_INFO
	.align		4
.L_799:
        /*005c*/ 	.byte	0x04, 0x17
        /*005e*/ 	.short	(.L_801 - .L_800)
.L_800:
        /*0060*/ 	.word	0x00000000
        /*0064*/ 	.short	0x0005
        /*0066*/ 	.short	0x0028
        /*0068*/ 	.byte	0x00, 0xf0, 0x21, 0x00


	//----- nvinfo : EIATTR_KPARAM_INFO
	.align		4
.L_801:
        /*006c*/ 	.byte	0x04, 0x17
        /*006e*/ 	.short	(.L_803 - .L_802)
.L_802:
        /*0070*/ 	.word	0x00000000
        /*0074*/ 	.short	0x0004
        /*0076*/ 	.short	0x0020
        /*0078*/ 	.byte	0x00, 0xf0, 0x21, 0x00


	//----- nvinfo : EIATTR_KPARAM_INFO
	.align		4
.L_803:
        /*007c*/ 	.byte	0x04, 0x17
        /*007e*/ 	.short	(.L_805 - .L_804)
.L_804:
        /*0080*/ 	.word	0x00000000
        /*0084*/ 	.short	0x0003
        /*0086*/ 	.short	0x0018
        /*0088*/ 	.byte	0x00, 0xf0, 0x21, 0x00


	//----- nvinfo : EIATTR_KPARAM_INFO
	.align		4
.L_805:
        /*008c*/ 	.byte	0x04, 0x17
        /*008e*/ 	.short	(.L_807 - .L_806)
.L_806:
        /*0090*/ 	.word	0x00000000
        /*0094*/ 	.short	0x0002
        /*0096*/ 	.short	0x0010
        /*0098*/ 	.byte	0x00, 0xf0, 0x21, 0x00


	//----- nvinfo : EIATTR_KPARAM_INFO
	.align		4
.L_807:
        /*009c*/ 	.byte	0x04, 0x17
        /*009e*/ 	.short	(.L_809 - .L_808)
.L_808:
        /*00a0*/ 	.word	0x00000000
        /*00a4*/ 	.short	0x0001
        /*00a6*/ 	.short	0x0008
        /*00a8*/ 	.byte	0x00, 0xf0, 0x21, 0x00


	//----- nvinfo : EIATTR_KPARAM_INFO
	.align		4
.L_809:
        /*00ac*/ 	.byte	0x04, 0x17
        /*00ae*/ 	.short	(.L_811 - .L_810)
.L_810:
        /*00b0*/ 	.word	0x00000000
        /*00b4*/ 	.short	0x0000
        /*00b6*/ 	.short	0x0000
        /*00b8*/ 	.byte	0x00, 0xf0, 0x21, 0x00


	//----- nvinfo : EIATTR_MAXREG_COUNT
	.align		4
.L_811:
        /*00bc*/ 	.byte	0x03, 0x1b
        /*00be*/ 	.short	0x0040


	//----- nvinfo : EIATTR_MERCURY_ISA_VERSION
	.align		4
        /*00c0*/ 	.byte	0x03, 0x5f
        /*00c2*/ 	.short	0x0000


	//----- nvinfo : EIATTR_EXIT_INSTR_OFFSETS
	.align		4
        /*00c4*/ 	.byte	0x04, 0x1c
        /*00c6*/ 	.short	(.L_813 - .L_812)


	//   ....[0]....
.L_812:
        /*00c8*/ 	.word	0x00000130


	//   ....[1]....
        /*00cc*/ 	.word	0x00000920


	//   ....[2]....
        /*00d0*/ 	.word	0x00001830


	//----- nvinfo : EIATTR_MAX_THREADS
	.align		4
.L_813:
        /*00d4*/ 	.byte	0x04, 0x05
        /*00d6*/ 	.short	(.L_815 - .L_814)
.L_814:
        /*00d8*/ 	.word	0x00000400
        /*00dc*/ 	.word	0x00000001
        /*00e0*/ 	.word	0x00000001


	//----- nvinfo : EIATTR_CRS_STACK_SIZE
	.align		4
.L_815:
        /*00e4*/ 	.byte	0x04, 0x1e
        /*00e6*/ 	.short	(.L_817 - .L_816)
.L_816:
        /*00e8*/ 	.word	0x00000000
.L_817:


//--------------------- .nv.info._ZN2at6native53_GLOBAL__N__3bfe7fd5_20_UpSampleNearest2d_cu_198c5ce242upsample_nearest2d_backward_nhwc_out_frameIhlXadL_ZNS0_40nearest_neighbor_bw_compute_source_indexEfiiEEEEvPKT_PS3_mmmmmffm --------------------------
	.section	.nv.info._ZN2at6native53_GLOBAL__N__3bfe7fd5_20_UpSampleNearest2d_cu_198c5ce242upsample_nearest2d_backward_nhwc_out_frameIhlXadL_ZNS0_40nearest_neighbor_bw_compute_source_indexEfiiEEEEvPKT_PS3_mmmmmffm,"",@"SHT_CUDA_INFO"
	.sectionflags	@""
	.align	4


	//----- nvinfo : EIATTR_CUDA_API_VERSION
	.align		4
        /*0000*/ 	.byte	0x04, 0x37
        /*0002*/ 	.short	(.L_819 - .L_818)
.L_818:
        /*0004*/ 	.word	0x00000082


	//----- nvinfo : EIATTR_SW2861232_WAR
	.align		4
.L_819:
        /*0008*/ 	.byte	0x01, 0x35
	.zero		2


	//----- nvinfo : EIATTR_PARAM_CBANK
	.align		4
        /*000c*/ 	.byte	0x04, 0x0a
        /*000e*/ 	.short	(.L_821 - .L_820)
	.align		4
.L_820:
        /*0010*/ 	.word	index@(.nv.constant0._ZN2at6native53_GLOBAL__N__3bfe7fd5_20_UpSampleNearest2d_cu_198c5ce242upsample_nearest2d_backward_nhwc_out_frameIhlXadL_ZNS0_40nearest_neighbor_bw_compute_source_indexEfiiEEEEvPKT_PS3_mmmmmffm)
        /*0014*/ 	.short	0x0160
        /*0016*/ 	.short	0x0048


	//----- nvinfo : EIATTR_CBANK_PARAM_SIZE
	.align		4
.L_821:
        /*0018*/ 	.byte	0x03, 0x19
        /*001a*/ 	.short	0x0048


	//----- nvinfo : EIATTR_KPARAM_INFO
	.align		4
        /*001c*/ 	.byte	0x04, 0x17
        /*001e*/ 	.short	(.L_823 - .L_822)
.L_822:
        /*0020*/ 	.word	0x00000000
        /*0024*/ 	.short	0x0009
        /*0026*/ 	.short	0x0040
        /*0028*/ 	.byte	0x00, 0xf0, 0x21, 0x00


	//----- nvinfo : EIATTR_KPARAM_INFO
	.align		4
.L_823:
        /*002c*/ 	.byte	0x04, 0x17
        /*002e*/ 	.short	(.L_825 - .L_824)
.L_824:
        /*0030*/ 	.word	0x00000000
        /*0034*/ 	.short	0x0008
        /*0036*/ 	.short	0x003c
        /*0038*/ 	.byte	0x00, 0xf0, 0x11, 0x00


	//----- nvinfo : EIATTR_KPARAM_INFO
	.align		4
.L_825:
        /*003c*/ 	.byte	0x04, 0x17
        /*003e*/ 	.short	(.L_827 - .L_826)
.L_826:
        /*0040*/ 	.word	0x00000000
        /*0044*/ 	.short	0x0007
        /*0046*/ 	.short	0x0038
        /*0048*/ 	.byte	0x00, 0xf0, 0x11, 0x00


	//----- nvinfo : EIATTR_KPARAM_INFO
	.align		4
.L_827:
        /*004c*/ 	.byte	0x04, 0x17
        /*004e*/ 	.short	(.L_829 - .L_828)
.L_828:
        /*0050*/ 	.word	0x00000000
        /*0054*/ 	.short	0x0006
        /*0056*/ 	.short	0x0030
        /*0058*/ 	.byte	0x00, 0xf0, 0x21, 0x00


	//----- nvinfo : EIATTR_KPARAM_INFO
	.align		4
.L_829:
        /*005c*/ 	.byte	0x04, 0x17
        /*005e*/ 	.short	(.L_831 - .L_830)
.L_830:
        /*0060*/ 	.word	0x00000000
        /*0064*/ 	.short	0x0005
        /*0066*/ 	.short	0x0028
        /*0068*/ 	.byte	0x00, 0xf0, 0x21, 0x00


	//----- nvinfo : EIATTR_KPARAM_INFO
	.align		4
.L_831:
        /*006c*/ 	.byte	0x04, 0x17
        /*006e*/ 	.short	(.L_833 - .L_832)
.L_832:
        /*0070*/ 	.word	0x00000000
        /*0074*/ 	.short	0x0004
        /*0076*/ 	.short	0x0020
        /*0078*/ 	.byte	0x00, 0xf0, 0x21, 0x00


	//----- nvinfo : EIATTR_KPARAM_INFO
	.align		4
.L_833:
        /*007c*/ 	.byte	0x04, 0x17
        /*007e*/ 	.short	(.L_835 - .L_834)
.L_834:
        /*0080*/ 	.word	0x00000000
        /*0084*/ 	.short	0x0003
        /*0086*/ 	.short	0x0018
        /*0088*/ 	.byte	0x00, 0xf0, 0x21, 0x00


	//----- nvinfo : EIATTR_KPARAM_INFO
	.align		4
.L_835:
        /*008c*/ 	.byte	0x04, 0x17
        /*008e*/ 	.short	(.L_837 - .L_836)
.L_836:
        /*0090*/ 	.word	0x00000000
        /*0094*/ 	.short	0x0002
        /*0096*/ 	.short	0x0010
        /*0098*/ 	.byte	0x00, 0xf0, 0x21, 0x00


	//----- nvinfo : EIATTR_KPARAM_INFO
	.align		4
.L_837:
        /*009c*/ 	.byte	0x04, 0x17
        /*009e*/ 	.short	(.L_839 - .L_838)
.L_838:
        /*00a0*/ 	.word	0x00000000
        /*00a4*/ 	.short	0x0001
        /*00a6*/ 	.short	0x0008
        /*00a8*/ 	.byte	0x00, 0xf0, 0x21, 0x00


	//----- nvinfo : EIATTR_KPARAM_INFO
	.align		4
.L_839:
        /*00ac*/ 	.byte	0x04, 0x17
        /*00ae*/ 	.short	(.L_841 - .L_840)
.L_840:
        /*00b0*/ 	.word	0x00000000
        /*00b4*/ 	.short	0x0000
        /*00b6*/ 	.short	0x0000
        /*00b8*/ 	.byte	0x00, 0xf0, 0x21, 0x00


	//----- nvinfo : EIATTR_MAXREG_COUNT
	.align		4
.L_841:
        /*00bc*/ 	.byte	0x03, 0x1b
        /*00be*/ 	.short	0x0040


	//----- nvinfo : EIATTR_MERCURY_ISA_VERSION
	.align		4
        /*00c0*/ 	.byte	0x03, 0x5f
        /*00c2*/ 	.short	0x0000


	//----- nvinfo : EIATTR_EXIT_INSTR_OFFSETS
	.align		4
        /*00c4*/ 	.byte	0x04, 0x1c
        /*00c6*/ 	.short	(.L_843 - .L_842)


	//   ....[0]....
.L_842:
        /*00c8*/ 	.word	0x00000070


	//   ....[1]....
        /*00cc*/ 	.word	0x000021e0


	//----- nvinfo : EIATTR_MAX_THREADS
	.align		4
.L_843:
        /*00d0*/ 	.byte	0x04, 0x05
        /*00d2*/ 	.short	(.L_845 - .L_844)
.L_844:
        /*00d4*/ 	.word	0x00000400
        /*00d8*/ 	.word	0x00000001
        /*00dc*/ 	.word	0x00000001


	//----- nvinfo : EIATTR_CRS_STACK_SIZE
	.align		4
.L_845:
        /*00e0*/ 	.byte	0x04, 0x1e
        /*00e2*/ 	.short	(.L_847 - .L_846)
.L_846:
        /*00e4*/ 	.word	0x00000000
.L_847:


//--------------------- .nv.info._ZN2at6native53_GLOBAL__N__3bfe7fd5_20_UpSampleNearest2d_cu_198c5ce242upsample_nearest2d_backward_nhwc_out_frameIN3c108BFloat16EfXadL_ZNS0_40nearest_neighbor_bw_compute_source_indexEfiiEEEEvPKT_PS5_mmmmmffm --------------------------
	.section	.nv.info._ZN2at6native53_GLOBAL__N__3bfe7fd5_20_UpSampleNearest2d_cu_198c5ce242upsample_nearest2d_backward_nhwc_out_frameIN3c108BFloat16EfXadL_ZNS0_40nearest_neighbor_bw_compute_source_indexEfiiEEEEvPKT_PS5_mmmmmffm,"",@"SHT_CUDA_INFO"
	.sectionflags	@""
	.align	4


	//----- nvinfo : EIATTR_CUDA_API_VERSION
	.align		4
        /*0000*/ 	.byte	0x04, 0x37
        /*0002*/ 	.short	(.L_849 - .L_848)
.L_848:
        /*0004*/ 	.word	0x00000082


	//----- nvinfo : EIATTR_SW2861232_WAR
	.align		4
.L_849:
        /*0008*/ 	.byte	0x01, 0x35
	.zero		2


	//----- nvinfo : EIATTR_PARAM_CBANK
	.align		4
        /*000c*/ 	.byte	0x04, 0x0a
        /*000e*/ 	.short	(.L_851 - .L_850)
	.align		4
.L_850:
        /*0010*/ 	.word	index@(.nv.constant0._ZN2at6native53_GLOBAL__N__3bfe7fd5_20_UpSampleNearest2d_cu_198c5ce242upsample_nearest2d_backward_nhwc_out_frameIN3c108BFloat16EfXadL_ZNS0_40nearest_neighbor_bw_compute_source_indexEfiiEEEEvPKT_PS5_mmmmmffm)
        /*0014*/ 	.short	0x0160
        /*0016*/ 	.short	0x0048


	//----- nvinfo : EIATTR_CBANK_PARAM_SIZE
	.align		4
.L_851:
        /*0018*/ 	.byte	0x03, 0x19
        /*001a*/ 	.short	0x0048


	//----- nvinfo : EIATTR_KPARAM_INFO
	.align		4
        /*001c*/ 	.byte	0x04, 0x17
        /*001e*/ 	.short	(.L_853 - .L_852)
.L_852:
        /*0020*/ 	.word	0x00000000
        /*0024*/ 	.short	0x0009
        /*0026*/ 	.short	0x0040
        /*0028*/ 	.byte	0x00, 0xf0, 0x21, 0x00


	//----- nvinfo : EIATTR_KPARAM_INFO
	.align		4
.L_853:
        /*002c*/ 	.byte	0x04, 0x17
        /*002e*/ 	.short	(.L_855 - .L_854)
.L_854:
        /*0030*/ 	.word	0x00000000
        /*0034*/ 	.short	0x0008
        /*0036*/ 	.short	0x003c
        /*0038*/ 	.byte	0x00, 0xf0, 0x11, 0x00


	//----- nvinfo : EIATTR_KPARAM_INFO
	.align		4
.L_855:
        /*003c*/ 	.byte	0x04, 0x17
        /*003e*/ 	.short	(.L_857 - .L_856)
.L_856:
        /*0040*/ 	.word	0x00000000
        /*0044*/ 	.short	0x0007
        /*0046*/ 	.short	0x0038
        /*0048*/ 	.byte	0x00, 0xf0, 0x11, 0x00


	//----- nvinfo : EIATTR_KPARAM_INFO
	.align		4
.L_857:
        /*004c*/ 	.byte	0x04, 0x17
        /*004e*/ 	.short	(.L_859 - .L_858)
.L_858:
        /*0050*/ 	.word	0x00000000
        /*0054*/ 	.short	0x0006
        /*0056*/ 	.short	0x0030
        /*0058*/ 	.byte	0x00, 0xf0, 0x21, 0x00


	//----- nvinfo : EIATTR_KPARAM_INFO
	.align		4
.L_859:
        /*005c*/ 	.byte	0x04, 0x17
        /*005e*/ 	.short	(.L_861 - .L_860)
.L_860:
        /*0060*/ 	.word	0x00000000
        /*0064*/ 	.short	0x0005
        /*0066*/ 	.short	0x0028
        /*0068*/ 	.byte	0x00, 0xf0, 0x21, 0x00


	//----- nvinfo : EIATTR_KPARAM_INFO
	.align		4
.L_861:
        /*006c*/ 	.byte	0x04, 0x17
        /*006e*/ 	.short	(.L_863 - .L_862)
.L_862:
        /*0070*/ 	.word	0x00000000
        /*0074*/ 	.short	0x0004
        /*0076*/ 	.short	0x0020
        /*0078*/ 	.byte	0x00, 0xf0, 0x21, 0x00


	//----- nvinfo : EIATTR_KPARAM_INFO
	.align		4
.L_863:
        /*007c*/ 	.byte	0x04, 0x17
        /*007e*/ 	.short	(.L_865 - .L_864)
.L_864:
        /*0080*/ 	.word	0x00000000
        /*0084*/ 	.short	0x0003
        /*0086*/ 	.short	0x0018
        /*0088*/ 	.byte	0x00, 0xf0, 0x21, 0x00


	//----- nvinfo : EIATTR_KPARAM_INFO
	.align		4
.L_865:
        /*008c*/ 	.byte	0x04, 0x17
        /*008e*/ 	.short	(.L_867 - .L_866)
.L_866:
        /*0090*/ 	.word	0x00000000
        /*0094*/ 	.short	0x0002
        /*0096*/ 	.short	0x0010
        /*0098*/ 	.byte	0x00, 0xf0, 0x21, 0x00


	//----- nvinfo : EIATTR_KPARAM_INFO
	.align		4
.L_867:
        /*009c*/ 	.byte	0x04, 0x17
        /*009e*/ 	.short	(.L_869 - .L_868)
.L_868:
        /*00a0*/ 	.word	0x00000000
        /*00a4*/ 	.short	0x0001
        /*00a6*/ 	.short	0x0008
        /*00a8*/ 	.byte	0x00, 0xf0, 0x21, 0x00


	//----- nvinfo : EIATTR_KPARAM_INFO
	.align		4
.L_869:
        /*00ac*/ 	.byte	0x04, 0x17
        /*00ae*/ 	.short	(.L_871 - .L_870)
.L_870:
        /*00b0*/ 	.word	0x00000000
        /*00b4*/ 	.short	0x0000
        /*00b6*/ 	.short	0x0000
        /*00b8*/ 	.byte	0x00, 0xf0, 0x21, 0x00


	//----- nvinfo : EIATTR_MAXREG_COUNT
	.align		4
.L_871:
        /*00bc*/ 	.byte	0x03, 0x1b
        /*00be*/ 	.short	0x0040


	//----- nvinfo : EIATTR_MERCURY_ISA_VERSION
	.align		4
        /*00c0*/ 	.byte	0x03, 0x5f
        /*00c2*/ 	.short	0x0000


	//----- nvinfo : EIATTR_EXIT_INSTR_OFFSETS
	.align		4
        /*00c4*/ 	.byte	0x04, 0x1c
        /*00c6*/ 	.short	(.L_873 - .L_872)


	//   ....[0]....
.L_872:
        /*00c8*/ 	.word	0x00000070


	//   ....[1]....
        /*00cc*/ 	.word	0x00001c50


	//----- nvinfo : EIATTR_MAX_THREADS
	.align		4
.L_873:
        /*00d0*/ 	.byte	0x04, 0x05
        /*00d2*/ 	.short	(.L_875 - .L_874)
.L_874:
        /*00d4*/ 	.word	0x00000400
        /*00d8*/ 	.word	0x00000001
        /*00dc*/ 	.word	0x00000001


	//----- nvinfo : EIATTR_CRS_STACK_SIZE
	.align		4
.L_875:
        /*00e0*/ 	.byte	0x04, 0x1e
        /*00e2*/ 	.short	(.L_877 - .L_876)
.L_876:
        /*00e4*/ 	.word	0x00000000
.L_877:


//--------------------- .nv.info._ZN2at6native53_GLOBAL__N__3bfe7fd5_20_UpSampleNearest2d_cu_198c5ce242upsample_nearest2d_backward_nhwc_out_frameIN3c104HalfEfXadL_ZNS0_40nearest_neighbor_bw_compute_source_indexEfiiEEEEvPKT_PS5_mmmmmffm --------------------------
	.section	.nv.info._ZN2at6native53_GLOBAL__N__3bfe7fd5_20_UpSampleNearest2d_cu_198c5ce242upsample_nearest2d_backward_nhwc_out_frameIN3c104HalfEfXadL_ZNS0_40nearest_neighbor_bw_compute_source_indexEfiiEEEEvPKT_PS5_mmmmmffm,"",@"SHT_CUDA_INFO"
	.sectionflags	@""
	.align	4


	//----- nvinfo : EIATTR_CUDA_API_VERSION
	.align		4
        /*0000*/ 	.byte	0x04, 0x37
        /*0002*/ 	.short	(.L_879 - .L_878)
.L_878:
        /*0004*/ 	.word	0x00000082


	//----- nvinfo : EIATTR_SW2861232_WAR
	.align		4
.L_879:
        /*0008*/ 	.byte	0x01, 0x35
	.zero		2


	//----- nvinfo : EIATTR_PARAM_CBANK
	.align		4
        /*000c*/ 	.byte	0x04, 0x0a
        /*000e*/ 	.short	(.L_881 - .L_880)
	.align		4
.L_880:
        /*0010*/ 	.word	index@(.nv.constant0._ZN2at6native53_GLOBAL__N__3bfe7fd5_20_UpSampleNearest2d_cu_198c5ce242upsample_nearest2d_backward_nhwc_out_frameIN3c104HalfEfXadL_ZNS0_40nearest_neighbor_bw_compute_source_indexEfiiEEEEvPKT_PS5_mmmmmffm)
        /*0014*/ 	.short	0x0160
        /*0016*/ 	.short	0x0048


	//----- nvinfo : EIATTR_CBANK_PARAM_SIZE
	.align		4
.L_881:
        /*0018*/ 	.byte	0x03, 0x19
        /*001a*/ 	.short	0x0048


	//----- nvinfo : EIATTR_KPARAM_INFO
	.align		4
        /*001c*/ 	.byte	0x04, 0x17
        /*001e*/ 	.short	(.L_883 - .L_882)
.L_882:
        /*0020*/ 	.word	0x00000000
        /*0024*/ 	.short	0x0009
        /*0026*/ 	.short	0x0040
        /*0028*/ 	.byte	0x00, 0xf0, 0x21, 0x00


	//----- nvinfo : EIATTR_KPARAM_INFO
	.align		4
.L_883:
        /*002c*/ 	.byte	0x04, 0x17
        /*002e*/ 	.short	(.L_885 - .L_884)
.L_884:
        /*0030*/ 	.word	0x00000000
        /*0034*/ 	.short	0x0008
        /*0036*/ 	.short	0x003c
        /*0038*/ 	.byte	0x00, 0xf0, 0x11, 0x00


	//----- nvinfo : EIATTR_KPARAM_INFO
	.align		4
.L_885:
        /*003c*/ 	.byte	0x04, 0x17
        /*003e*/ 	.short	(.L_887 - .L_886)
.L_886:
        /*0040*/ 	.word	0x00000000
        /*0044*/ 	.short	0x0007
        /*0046*/ 	.short	0x0038
        /*0048*/ 	.byte	0x00, 0xf0, 0x11, 0x00


	//----- nvinfo : EIATTR_KPARAM_INFO
	.align		4
.L_887:
        /*004c*/ 	.byte	0x04, 0x17
        /*004e*/ 	.short	(.L_889 - .L_888)
.L_888:
        /*0050*/ 	.word	0x00000000
        /*0054*/ 	.short	0x0006
        /*0056*/ 	.short	0x0030
        /*0058*/ 	.byte	0x00, 0xf0, 0x21, 0x00


	//----- nvinfo : EIATTR_KPARAM_INFO
	.align		4
.L_889:
        /*005c*/ 	.byte	0x04, 0x17
        /*005e*/ 	.short	(.L_891 - .L_890)
.L_890:
        /*0060*/ 	.word	0x00000000
        /*0064*/ 	.short	0x0005
        /*0066*/ 	.short	0x0028
        /*0068*/ 	.byte	0x00, 0xf0, 0x21, 0x00


	//----- nvinfo : EIATTR_KPARAM_INFO
	.align		4
.L_891:
        /*006c*/ 	.byte	0x04, 0x17
        /*006e*/ 	.short	(.L_893 - .L_892)
.L_892:
        /*0070*/ 	.word	0x00000000
        /*0074*/ 	.short	0x0004
        /*0076*/ 	.short	0x0020
        /*0078*/ 	.byte	0x00, 0xf0, 0x21, 0x00


	//----- nvinfo : EIATTR_KPARAM_INFO
	.align		4
.L_893:
        /*007c*/ 	.byte	0x04, 0x17
        /*007e*/ 	.short	(.L_895 - .L_894)
.L_894:
        /*0080*/ 	.word	0x00000000
        /*0084*/ 	.short	0x0003
        /*0086*/ 	.short	0x0018
        /*0088*/ 	.byte	0x00, 0xf0, 0x21, 0x00


	//----- nvinfo : EIATTR_KPARAM_INFO
	.align		4
.L_895:
        /*008c*/ 	.byte	0x04, 0x17
        /*008e*/ 	.short	(.L_897 - .L_896)
.L_896:
        /*0090*/ 	.word	0x00000000
        /*0094*/ 	.short	0x0002
        /*0096*/ 	.short	0x0010
        /*0098*/ 	.byte	0x00, 0xf0, 0x21, 0x00


	//----- nvinfo : EIATTR_KPARAM_INFO
	.align		4
.L_897:
        /*009c*/ 	.byte	0x04, 0x17
        /*009e*/ 	.short	(.L_899 - .L_898)
.L_898:
        /*00a0*/ 	.word	0x00000000
        /*00a4*/ 	.short	0x0001
        /*00a6*/ 	.short	0x0008
        /*00a8*/ 	.byte	0x00, 0xf0, 0x21, 0x00


	//----- nvinfo : EIATTR_KPARAM_INFO
	.align		4
.L_899:
        /*00ac*/ 	.byte	0x04, 0x17
        /*00ae*/ 	.short	(.L_901 - .L_900)
.L_900:
        /*00b0*/ 	.word	0x00000000
        /*00b4*/ 	.short	0x0000
        /*00b6*/ 	.short	0x0000
        /*00b8*/ 	.byte	0x00, 0xf0, 0x21, 0x00


	//----- nvinfo : EIATTR_MAXREG_COUNT
	.align		4
.L_901:
        /*00bc*/ 	.byte	0x03, 0x1b
        /*00be*/ 	.short	0x0040


	//----- nvinfo : EIATTR_MERCURY_ISA_VERSION
	.align		4
        /*00c0*/ 	.byte	0x03, 0x5f
        /*00c2*/ 	.short	0x0000


	//----- nvinfo : EIATTR_EXIT_INSTR_OFFSETS
	.align		4
        /*00c4*/ 	.byte	0x04, 0x1c
        /*00c6*/ 	.short	(.L_903 - .L_902)


	//   ....[0]....
.L_902:
        /*00c8*/ 	.word	0x00000070


	//   ....[1]....
        /*00cc*/ 	.word	0x00001c50


	//----- nvinfo : EIATTR_MAX_THREADS
	.align		4
.L_903:
        /*00d0*/ 	.byte	0x04, 0x05
        /*00d2*/ 	.short	(.L_905 - .L_904)
.L_904:
        /*00d4*/ 	.word	0x00000400
        /*00d8*/ 	.word	0x00000001
        /*00dc*/ 	.word	0x00000001


	//----- nvinfo : EIATTR_CRS_STACK_SIZE
	.align		4
.L_905:
        /*00e0*/ 	.byte	0x04, 0x1e
        /*00e2*/ 	.short	(.L_907 - .L_906)
.L_906:
        /*00e4*/ 	.word	0x00000000
.L_907:


//--------------------- .nv.info._ZN2at6native53_GLOBAL__N__3bfe7fd5_20_UpSampleNearest2d_cu_198c5ce242upsample_nearest2d_backward_nhwc_out_frameIffXadL_ZNS0_40nearest_neighbor_bw_compute_source_indexEfiiEEEEvPKT_PS3_mmmmmffm --------------------------
	.section	.nv.info._ZN2at6native53_GLOBAL__N__3bfe7fd5_20_UpSampleNearest2d_cu_198c5ce242upsample_nearest2d_backward_nhwc_out_frameIffXadL_ZNS0_40nearest_neighbor_bw_compute_source_indexEfiiEEEEvPKT_PS3_mmmmmffm,"",@"SHT_CUDA_INFO"
	.sectionflags	@""
	.align	4


	//----- nvinfo : EIATTR_CUDA_API_VERSION
	.align		4
        /*0000*/ 	.byte	0x04, 0x37
        /*0002*/ 	.short	(.L_909 - .L_908)
.L_908:
        /*0004*/ 	.word	0x00000082


	//----- nvinfo : EIATTR_SW2861232_WAR
	.align		4
.L_909:
        /*0008*/ 	.byte	0x01, 0x35
	.zero		2


	//----- nvinfo : EIATTR_PARAM_CBANK
	.align		4
        /*000c*/ 	.byte	0x04, 0x0a
        /*000e*/ 	.short	(.L_911 - .L_910)
	.align		4
.L_910:
        /*0010*/ 	.word	index@(.nv.constant0._ZN2at6native53_GLOBAL__N__3bfe7fd5_20_UpSampleNearest2d_cu_198c5ce242upsample_nearest2d_backward_nhwc_out_frameIffXadL_ZNS0_40nearest_neighbor_bw_compute_source_indexEfiiEEEEvPKT_PS3_mmmmmffm)
        /*0014*/ 	.short	0x0160
        /*0016*/ 	.short	0x0048


	//----- nvinfo : EIATTR_CBANK_PARAM_SIZE
	.align		4
.L_911:
        /*0018*/ 	.byte	0x03, 0x19
        /*001a*/ 	.short	0x0048


	//----- nvinfo : EIATTR_KPARAM_INFO
	.align		4
        /*001c*/ 	.byte	0x04, 0x17
        /*001e*/ 	.short	(.L_913 - .L_912)
.L_912:
        /*0020*/ 	.word	0x00000000
        /*0024*/ 	.short	0x0009
        /*0026*/ 	.short	0x0040
        /*0028*/ 	.byte	0x00, 0xf0, 0x21, 0x00


	//----- nvinfo : EIATTR_KPARAM_INFO
	.align		4
.L_913:
        /*002c*/ 	.byte	0x04, 0x17
        /*002e*/ 	.short	(.L_915 - .L_914)
.L_914:
        /*0030*/ 	.word	0x00000000
        /*0034*/ 	.short	0x0008
        /*0036*/ 	.short	0x003c
        /*0038*/ 	.byte	0x00, 0xf0, 0x11, 0x00


	//----- nvinfo : EIATTR_KPARAM_INFO
	.align		4
.L_915:
        /*003c*/ 	.byte	0x04, 0x17
        /*003e*/ 	.short	(.L_917 - .L_916)
.L_916:
        /*0040*/ 	.word	0x00000000
        /*0044*/ 	.short	0x0007
        /*0046*/ 	.short	0x0038
        /*0048*/ 	.byte	0x00, 0xf0, 0x11, 0x00


	//----- nvinfo : EIATTR_KPARAM_INFO
	.align		4
.L_917:
        /*004c*/ 	.byte	0x04, 0x17
        /*004e*/ 	.short	(.L_919 - .L_918)
.L_918:
        /*0050*/ 	.word	0x00000000
        /*0054*/ 	.short	0x0006
        /*0056*/ 	.short	0x0030
        /*0058*/ 	.byte	0x00, 0xf0, 0x21, 0x00


	//----- nvinfo : EIATTR_KPARAM_INFO
	.align		4
.L_919:
        /*005c*/ 	.byte	0x04, 0x17
        /*005e*/ 	.short	(.L_921 - .L_920)
.L_920:
        /*0060*/ 	.word	0x00000000
        /*0064*/ 	.short	0x0005
        /*0066*/ 	.short	0x0028
        /*0068*/ 	.byte	0x00, 0xf0, 0x21, 0x00


	//----- nvinfo : EIATTR_KPARAM_INFO
	.align		4
.L_921:
        /*006c*/ 	.byte	0x04, 0x17
        /*006e*/ 	.short	(.L_923 - .L_922)
.L_922:
        /*0070*/ 	.word	0x00000000
        /*0074*/ 	.short	0x0004
        /*0076*/ 	.short	0x0020
        /*0078*/ 	.byte	0x00, 0xf0, 0x21, 0x00


	//----- nvinfo : EIATTR_KPARAM_INFO
	.align		4
.L_923:
        /*007c*/ 	.byte	0x04, 0x17
        /*007e*/ 	.short	(.L_925 - .L_924)
.L_924:
        /*0080*/ 	.word	0x00000000
        /*0084*/ 	.short	0x0003
        /*0086*/ 	.short	0x0018
        /*0088*/ 	.byte	0x00, 0xf0, 0x21, 0x00


	//----- nvinfo : EIATTR_KPARAM_INFO
	.align		4
.L_925:
        /*008c*/ 	.byte	0x04, 0x17
        /*008e*/ 	.short	(.L_927 - .L_926)
.L_926:
        /*0090*/ 	.word	0x00000000
        /*0094*/ 	.short	0x0002
        /*0096*/ 	.short	0x0010
        /*0098*/ 	.byte	0x00, 0xf0, 0x21, 0x00


	//----- nvinfo : EIATTR_KPARAM_INFO
	.align		4
.L_927:
        /*009c*/ 	.byte	0x04, 0x17
        /*009e*/ 	.short	(.L_929 - .L_928)
.L_928:
        /*00a0*/ 	.word	0x00000000
        /*00a4*/ 	.short	0x0001
        /*00a6*/ 	.short	0x0008
        /*00a8*/ 	.byte	0x00, 0xf0, 0x21, 0x00


	//----- nvinfo : EIATTR_KPARAM_INFO
	.align		4
.L_929:
        /*00ac*/ 	.byte	0x04, 0x17
        /*00ae*/ 	.short	(.L_931 - .L_930)
.L_930:
        /*00b0*/ 	.word	0x00000000
        /*00b4*/ 	.short	0x0000
        /*00b6*/ 	.short	0x0000
        /*00b8*/ 	.byte	0x00, 0xf0, 0x21, 0x00


	//----- nvinfo : EIATTR_MAXREG_COUNT
	.align		4
.L_931:
        /*00bc*/ 	.byte	0x03, 0x1b
        /*00be*/ 	.short	0x0040


	//----- nvinfo : EIATTR_MERCURY_ISA_VERSION
	.align		4
        /*00c0*/ 	.byte	0x03, 0x5f
        /*00c2*/ 	.short	0x0000


	//----- nvinfo : EIATTR_EXIT_INSTR_OFFSETS
	.align		4
        /*00c4*/ 	.byte	0x04, 0x1c
        /*00c6*/ 	.short	(.L_933 - .L_932)


	//   ....[0]....
.L_932:
        /*00c8*/ 	.word	0x00000070


	//   ....[1]....
        /*00cc*/ 	.word	0x00001a80


	//----- nvinfo : EIATTR_MAX_THREADS
	.align		4
.L_933:
        /*00d0*/ 	.byte	0x04, 0x05
        /*00d2*/ 	.short	(.L_935 - .L_934)
.L_934:
        /*00d4*/ 	.word	0x00000400
        /*00d8*/ 	.word	0x00000001
        /*00dc*/ 	.word	0x00000001


	//----- nvinfo : EIATTR_CRS_STACK_SIZE
	.align		4
.L_935:
        /*00e0*/ 	.byte	0x04, 0x1e
        /*00e2*/ 	.short	(.L_937 - .L_936)
.L_936:
        /*00e4*/ 	.word	0x00000000
.L_937:


//--------------------- .nv.info._ZN2at6native53_GLOBAL__N__3bfe7fd5_20_UpSampleNearest2d_cu_198c5ce242upsample_nearest2d_backward_nhwc_out_frameIddXadL_ZNS0_40nearest_neighbor_bw_compute_source_indexEfiiEEEEvPKT_PS3_mmmmmffm --------------------------
	.section	.nv.info._ZN2at6native53_GLOBAL__N__3bfe7fd5_20_UpSampleNearest2d_cu_198c5ce242upsample_nearest2d_backward_nhwc_out_frameIddXadL_ZNS0_40nearest_neighbor_bw_compute_source_indexEfiiEEEEvPKT_PS3_mmmmmffm,"",@"SHT_CUDA_INFO"
	.sectionflags	@""
	.align	4


	//----- nvinfo : EIATTR_CUDA_API_VERSION
	.align		4
        /*0000*/ 	.byte	0x04, 0x37
        /*0002*/ 	.short	(.L_939 - .L_938)
.L_938:
        /*0004*/ 	.word	0x00000082


	//----- nvinfo : EIATTR_SW2861232_WAR
	.align		4
.L_939:
        /*0008*/ 	.byte	0x01, 0x35
	.zero		2


	//----- nvinfo : EIATTR_PARAM_CBANK
	.align		4
        /*000c*/ 	.byte	0x04, 0x0a
        /*000e*/ 	.short	(.L_941 - .L_940)
	.align		4
.L_940:
        /*0010*/ 	.word	index@(.nv.constant0._ZN2at6native53_GLOBAL__N__3bfe7fd5_20_UpSampleNearest2d_cu_198c5ce242upsample_nearest2d_backward_nhwc_out_frameIddXadL_ZNS0_40nearest_neighbor_bw_compute_source_indexEfiiEEEEvPKT_PS3_mmmmmffm)
        /*0014*/ 	.short	0x0160
        /*0016*/ 	.short	0x0048


	//----- nvinfo : EIATTR_CBANK_PARAM_SIZE
	.align		4
.L_941:
        /*0018*/ 	.byte	0x03, 0x19
        /*001a*/ 	.short	0x0048


	//----- nvinfo : EIATTR_KPARAM_INFO
	.align		4
        /*001c*/ 	.byte	0x04, 0x17
        /*001e*/ 	.short	(.L_943 - .L_942)
.L_942:
        /*0020*/ 	.word	0x00000000
        /*0024*/ 	.short	0x0009
        /*0026*/ 	.short	0x0040
        /*0028*/ 	.byte	0x00, 0xf0, 0x21, 0x00


	//----- nvinfo : EIATTR_KPARAM_INFO
	.align		4
.L_943:
        /*002c*/ 	.byte	0x04, 0x17
        /*002e*/ 	.short	(.L_945 - .L_944)
.L_944:
        /*0030*/ 	.word	0x00000000
        /*0034*/ 	.short	0x0008
        /*0036*/ 	.short	0x003c
        /*0038*/ 	.byte	0x00, 0xf0, 0x11, 0x00


	//----- nvinfo : EIATTR_KPARAM_INFO
	.align		4
.L_945:
        /*003c*/ 	.byte	0x04, 0x17
        /*003e*/ 	.short	(.L_947 - .L_946)
.L_946:
        /*0040*/ 	.word	0x00000000
        /*0044*/ 	.short	0x0007
        /*0046*/ 	.short	0x0038
        /*0048*/ 	.byte	0x00, 0xf0, 0x11, 0x00


	//----- nvinfo : EIATTR_KPARAM_INFO
	.align		4
.L_947:
        /*004c*/ 	.byte	0x04, 0x17
        /*004e*/ 	.short	(.L_949 - .L_948)
.L_948:
        /*0050*/ 	.word	0x00000000
        /*0054*/ 	.short	0x0006
        /*0056*/ 	.short	0x0030
        /*0058*/ 	.byte	0x00, 0xf0, 0x21, 0x00


	//----- nvinfo : EIATTR_KPARAM_INFO
	.align		4
.L_949:
        /*005c*/ 	.byte	0x04, 0x17
        /*005e*/ 	.short	(.L_951 - .L_950)
.L_950:
        /*0060*/ 	.word	0x00000000
        /*0064*/ 	.short	0x0005
        /*0066*/ 	.short	0x0028
        /*0068*/ 	.byte	0x00, 0xf0, 0x21, 0x00


	//----- nvinfo : EIATTR_KPARAM_INFO
	.align		4
.L_951:
        /*006c*/ 	.byte	0x04, 0x17
        /*006e*/ 	.short	(.L_953 - .L_952)
.L_952:
        /*0070*/ 	.word	0x00000000
        /*0074*/ 	.short	0x0004
        /*0076*/ 	.short	0x0020
        /*0078*/ 	.byte	0x00, 0xf0, 0x21, 0x00


	//----- nvinfo : EIATTR_KPARAM_INFO
	.align		4
.L_953:
        /*007c*/ 	.byte	0x04, 0x17
        /*007e*/ 	.short	(.L_955 - .L_954)
.L_954:
        /*0080*/ 	.word	0x00000000
        /*0084*/ 	.short	0x0003
        /*0086*/ 	.short	0x0018
        /*0088*/ 	.byte	0x00, 0xf0, 0x21, 0x00


	//----- nvinfo : EIATTR_KPARAM_INFO
	.align		4
.L_955:
        /*008c*/ 	.byte	0x04, 0x17
        /*008e*/ 	.short	(.L_957 - .L_956)
.L_956:
        /*0090*/ 	.word	0x00000000
        /*0094*/ 	.short	0x0002
        /*0096*/ 	.short	0x0010
        /*0098*/ 	.byte	0x00, 0xf0, 0x21, 0x00


	//----- nvinfo : EIATTR_KPARAM_INFO
	.align		4
.L_957:
        /*009c*/ 	.byte	0x04, 0x17
        /*009e*/ 	.short	(.L_959 - .L_958)
.L_958:
        /*00a0*/ 	.word	0x00000000
        /*00a4*/ 	.short	0x0001
        /*00a6*/ 	.short	0x0008
        /*00a8*/ 	.byte	0x00, 0xf0, 0x21, 0x00


	//----- nvinfo : EIATTR_KPARAM_INFO
	.align		4
.L_959:
        /*00ac*/ 	.byte	0x04, 0x17
        /*00ae*/ 	.short	(.L_961 - .L_960)
.L_960:
        /*00b0*/ 	.word	0x00000000
        /*00b4*/ 	.short	0x0000
        /*00b6*/ 	.short	0x0000
        /*00b8*/ 	.byte	0x00, 0xf0, 0x21, 0x00


	//----- nvinfo : EIATTR_MAXREG_COUNT
	.align		4
.L_961:
        /*00bc*/ 	.byte	0x03, 0x1b
        /*00be*/ 	.short	0x0040


	//----- nvinfo : EIATTR_MERCURY_ISA_VERSION
	.align		4
        /*00c0*/ 	.byte	0x03, 0x5f
        /*00c2*/ 	.short	0x0000


	//----- nvinfo : EIATTR_EXIT_INSTR_OFFSETS
	.align		4
        /*00c4*/ 	.byte	0x04, 0x1c
        /*00c6*/ 	.short	(.L_963 - .L_962)


	//   ....[0]....
.L_962:
        /*00c8*/ 	.word	0x00000070


	//   ....[1]....
        /*00cc*/ 	.word	0x00001ac0


	//----- nvinfo : EIATTR_MAX_THREADS
	.align		4
.L_963:
        /*00d0*/ 	.byte	0x04, 0x05
        /*00d2*/ 	.short	(.L_965 - .L_964)
.L_964:
        /*00d4*/ 	.word	0x00000400
        /*00d8*/ 	.word	0x00000001
        /*00dc*/ 	.word	0x00000001


	//----- nvinfo : EIATTR_CRS_STACK_SIZE
	.align		4
.L_965:
        /*00e0*/ 	.byte	0x04, 0x1e
        /*00e2*/ 	.short	(.L_967 - .L_966)
.L_966:
        /*00e4*/ 	.word	0x00000000
.L_967:


//--------------------- .nv.info._ZN2at6native53_GLOBAL__N__3bfe7fd5_20_UpSampleNearest2d_cu_198c5ce228upsample_nearest2d_out_frameIhXadL_ZNS0_43nearest_neighbor_exact_compute_source_indexEfiiEEEEvPKT_PS3_mmmmmff --------------------------
	.section	.nv.info._ZN2at6native53_GLOBAL__N__3bfe7fd5_20_UpSampleNearest2d_cu_198c5ce228upsample_nearest2d_out_frameIhXadL_ZNS0_43nearest_neighbor_exact_compute_source_indexEfiiEEEEvPKT_PS3_mmmmmff,"",@"SHT_CUDA_INFO"
	.sectionflags	@""
	.align	4


	//----- nvinfo : EIATTR_CUDA_API_VERSION
	.align		4
        /*0000*/ 	.byte	0x04, 0x37
        /*0002*/ 	.short	(.L_969 - .L_968)
.L_968:
        /*0004*/ 	.word	0x00000082


	//----- nvinfo : EIATTR_SW2861232_WAR
	.align		4
.L_969:
        /*0008*/ 	.byte	0x01, 0x35
	.zero		2


	//----- nvinfo : EIATTR_PARAM_CBANK
	.align		4
        /*000c*/ 	.byte	0x04, 0x0a
        /*000e*/ 	.short	(.L_971 - .L_970)
	.align		4
.L_970:
        /*0010*/ 	.word	index@(.nv.constant0._ZN2at6native53_GLOBAL__N__3bfe7fd5_20_UpSampleNearest2d_cu_198c5ce228upsample_nearest2d_out_frameIhXadL_ZNS0_43nearest_neighbor_exact_compute_source_indexEfiiEEEEvPKT_PS3_mmmmmff)
        /*0014*/ 	.short	0x0160
        /*0016*/ 	.short	0x0040


	//----- nvinfo : EIATTR_CBANK_PARAM_SIZE
	.align		4
.L_971:
        /*0018*/ 	.byte	0x03, 0x19
        /*001a*/ 	.short	0x0040


	//----- nvinfo : EIATTR_KPARAM_INFO
	.align		4
        /*001c*/ 	.byte	0x04, 0x17
        /*001e*/ 	.short	(.L_973 - .L_972)
.L_972:
        /*0020*/ 	.word	0x00000000
        /*0024*/ 	.short	0x0008
        /*0026*/ 	.short	0x003c
        /*0028*/ 	.byte	0x00, 0xf0, 0x11, 0x00


	//----- nvinfo : EIATTR_KPARAM_INFO
	.align		4
.L_973:
        /*002c*/ 	.byte	0x04, 0x17
        /*002e*/ 	.short	(.L_975 - .L_974)
.L_974:
        /*0030*/ 	.word	0x00000000
        /*0034*/ 	.short	0x0007
        /*0036*/ 	.short	0x0038
        /*0038*/ 	.byte	0x00, 0xf0, 0x11, 0x00


	//----- nvinfo : EIATTR_KPARAM_INFO
	.align		4
.L_975:
        /*003c*/ 	.byte	0x04, 0x17
        /*003e*/ 	.short	(.L_977 - .L_976)
.L_976:
        /*0040*/ 	.word	0x00000000
        /*0044*/ 	.short	0x0006
        /*0046*/ 	.short	0x0030
        /*0048*/ 	.byte	0x00, 0xf0, 0x21, 0x00


	//----- nvinfo : EIATTR_KPARAM_INFO
	.align		4
.L_977:
        /*004c*/ 	.byte	0x04, 0x17
        /*004e*/ 	.short	(.L_979 - .L_978)
.L_978:
        /*0050*/ 	.word	0x00000000
        /*0054*/ 	.short	0x0005
        /*0056*/ 	.short	0x0028
        /*0058*/ 	.byte	0x00, 0xf0, 0x21, 0x00


	//----- nvinfo : EIATTR_KPARAM_INFO
	.align		4
.L_979:
        /*005c*/ 	.byte	0x04, 0x17
        /*005e*/ 	.short	(.L_981 - .L_980)
.L_980:
        /*0060*/ 	.word	0x00000000
        /*0064*/ 	.short	0x0004
        /*0066*/ 	.short	0x0020
        /*0068*/ 	.byte	0x00, 0xf0, 0x21, 0x00


	//----- nvinfo : EIATTR_KPARAM_INFO
	.align		4
.L_981:
        /*006c*/ 	.byte	0x04, 0x17
        /*006e*/ 	.short	(.L_983 - .L_982)
.L_982:
        /*0070*/ 	.word	0x00000000
        /*0074*/ 	.short	0x0003
        /*0076*/ 	.short	0x0018
        /*0078*/ 	.byte	0x00, 0xf0, 0x21, 0x00


	//----- nvinfo : EIATTR_KPARAM_INFO
	.align		4
.L_983:
        /*007c*/ 	.byte	0x04, 0x17
        /*007e*/ 	.short	(.L_985 - .L_984)
.L_984:
        /*0080*/ 	.word	0x00000000
        /*0084*/ 	.short	0x0002
        /*0086*/ 	.short	0x0010
        /*0088*/ 	.byte	0x00, 0xf0, 0x21, 0x00


	//----- nvinfo : EIATTR_KPARAM_INFO
	.align		4
.L_985:
        /*008c*/ 	.byte	0x04, 0x17
        /*008e*/ 	.short	(.L_987 - .L_986)
.L_986:
        /*0090*/ 	.word	0x00000000
        /*0094*/ 	.short	0x0001
        /*0096*/ 	.short	0x0008
        /*0098*/ 	.byte	0x00, 0xf0, 0x21, 0x00


	//----- nvinfo : EIATTR_KPARAM_INFO
	.align		4
.L_987:
        /*009c*/ 	.byte	0x04, 0x17
        /*009e*/ 	.short	(.L_989 - .L_988)
.L_988:
        /*00a0*/ 	.word	0x00000000
        /*00a4*/ 	.short	0x0000
        /*00a6*/ 	.short	0x0000
        /*00a8*/ 	.byte	0x00, 0xf0, 0x21, 0x00


	//----- nvinfo : EIATTR_MAXREG_COUNT
	.align		4
.L_989:
        /*00ac*/ 	.byte	0x03, 0x1b
        /*00ae*/ 	.short	0x0040


	//----- nvinfo : EIATTR_MERCURY_ISA_VERSION
	.align		4
        /*00b0*/ 	.byte	0x03, 0x5f
        /*00b2*/ 	.short	0x0000


	//----- nvinfo : EIATTR_EXIT_INSTR_OFFSETS
	.align		4
        /*00b4*/ 	.byte	0x04, 0x1c
        /*00b6*/ 	.short	(.L_991 - .L_990)


	//   ....[0]....
.L_990:
        /*00b8*/ 	.word	0x000000f0


	//   ....[1]....
        /*00bc*/ 	.word	0x000003b0


	//   ....[2]....
        /*00c0*/ 	.word	0x00000680


	//----- nvinfo : EIATTR_CTAIDZ_USED
	.align		4
.L_991:
        /*00c4*/ 	.byte	0x01, 0x04
	.zero		2


	//----- nvinfo : EIATTR_MAX_THREADS
	.align		4
        /*00c8*/ 	.byte	0x04, 0x05
        /*00ca*/ 	.short	(.L_993 - .L_992)
.L_992:
        /*00cc*/ 	.word	0x00000400
        /*00d0*/ 	.word	0x00000001
        /*00d4*/ 	.word	0x00000001


	//----- nvinfo : EIATTR_CRS_STACK_SIZE
	.align		4
.L_993:
        /*00d8*/ 	.byte	0x04, 0x1e
        /*00da*/ 	.short	(.L_995 - .L_994)
.L_994:
        /*00dc*/ 	.word	0x00000000
.L_995:


//--------------------- .nv.info._ZN2at6native53_GLOBAL__N__3bfe7fd5_20_UpSampleNearest2d_cu_198c5ce228upsample_nearest2d_out_frameIN3c108BFloat16EXadL_ZNS0_43nearest_neighbor_exact_compute_source_indexEfiiEEEEvPKT_PS5_mmmmmff --------------------------
	.section	.nv.info._ZN2at6native53_GLOBAL__N__3bfe7fd5_20_UpSampleNearest2d_cu_198c5ce228upsample_nearest2d_out_frameIN3c108BFloat16EXadL_ZNS0_43nearest_neighbor_exact_compute_source_indexEfiiEEEEvPKT_PS5_mmmmmff,"",@"SHT_CUDA_INFO"
	.sectionflags	@""
	.align	4


	//----- nvinfo : EIATTR_CUDA_API_VERSION
	.align		4
        /*0000*/ 	.byte	0x04, 0x37
        /*0002*/ 	.short	(.L_997 - .L_996)
.L_996:
        /*0004*/ 	.word	0x00000082


	//----- nvinfo : EIATTR_SW2861232_WAR
	.align		4
.L_997:
        /*0008*/ 	.byte	0x01, 0x35
	.zero		2


	//----- nvinfo : EIATTR_PARAM_CBANK
	.align		4
        /*000c*/ 	.byte	0x04, 0x0a
        /*000e*/ 	.short	(.L_999 - .L_998)
	.align		4
.L_998:
        /*0010*/ 	.word	index@(.nv.constant0._ZN2at6native53_GLOBAL__N__3bfe7fd5_20_UpSampleNearest2d_cu_198c5ce228upsample_nearest2d_out_frameIN3c108BFloat16EXadL_ZNS0_43nearest_neighbor_exact_compute_source_indexEfiiEEEEvPKT_PS5_mmmmmff)
        /*0014*/ 	.short	0x0160
        /*0016*/ 	.short	0x0040


	//----- nvinfo : EIATTR_CBANK_PARAM_SIZE
	.align		4
.L_999:
        /*0018*/ 	.byte	0x03, 0x19
        /*001a*/ 	.short	0x0040


	//----- nvinfo : EIATTR_KPARAM_INFO
	.align		4
        /*001c*/ 	.byte	0x04, 0x17
        /*001e*/ 	.short	(.L_1001 - .L_1000)
.L_1000:
        /*0020*/ 	.word	0x00000000
        /*0024*/ 	.short	0x0008
        /*0026*/ 	.short	0x003c
        /*0028*/ 	.byte	0x00, 0xf0, 0x11, 0x00


	//----- nvinfo : EIATTR_KPARAM_INFO
	.align		4
.L_1001:
        /*002c*/ 	.byte	0x04, 0x17
        /*002e*/ 	.short	(.L_1003 - .L_1002)
.L_1002:
        /*0030*/ 	.word	0x00000000
        /*0034*/ 	.short	0x0007
        /*0036*/ 	.short	0x0038
        /*0038*/ 	.byte	0x00, 0xf0, 0x11, 0x00


	//----- nvinfo : EIATTR_KPARAM_INFO
	.align		4
.L_1003:
        /*003c*/ 	.byte	0x04, 0x17
        /*003e*/ 	.short	(.L_1005 - .L_1004)
.L_1004:
        /*0040*/ 	.word	0x00000000
        /*0044*/ 	.short	0x0006
        /*0046*/ 	.short	0x0030
        /*0048*/ 	.byte	0x00, 0xf0, 0x21, 0x00


	//----- nvinfo : EIATTR_KPARAM_INFO
	.align		4
.L_1005:
        /*004c*/ 	.byte	0x04, 0x17
        /*004e*/ 	.short	(.L_1007 - .L_1006)
.L_1006:
        /*0050*/ 	.word	0x00000000
        /*0054*/ 	.short	0x0005
        /*0056*/ 	.short	0x0028
        /*0058*/ 	.byte	0x00, 0xf0, 0x21, 0x00


	//----- nvinfo : EIATTR_KPARAM_INFO
	.align		4
.L_1007:
        /*005c*/ 	.byte	0x04, 0x17
        /*005e*/ 	.short	(.L_1009 - .L_1008)
.L_1008:
        /*0060*/ 	.word	0x00000000
        /*0064*/ 	.short	0x0004
        /*0066*/ 	.short	0x0020
        /*0068*/ 	.byte	0x00, 0xf0, 0x21, 0x00


	//----- nvinfo : EIATTR_KPARAM_INFO
	.align		4
.L_1009:
        /*006c*/ 	.byte	0x04, 0x17
        /*006e*/ 	.short	(.L_1011 - .L_1010)
.L_1010:
        /*0070*/ 	.word	0x00000000
        /*0074*/ 	.short	0x0003
        /*0076*/ 	.short	0x0018
        /*0078*/ 	.byte	0x00, 0xf0, 0x21, 0x00


	//----- nvinfo : EIATTR_KPARAM_INFO
	.align		4
.L_1011:
        /*007c*/ 	.byte	0x04, 0x17
        /*007e*/ 	.short	(.L_1013 - .L_1012)
.L_1012:
        /*0080*/ 	.word	0x00000000
        /*0084*/ 	.short	0x0002
        /*0086*/ 	.short	0x0010
        /*0088*/ 	.byte	0x00, 0xf0, 0x21, 0x00


	//----- nvinfo : EIATTR_KPARAM_INFO
	.align		4
.L_1013:
        /*008c*/ 	.byte	0x04, 0x17
        /*008e*/ 	.short	(.L_1015 - .L_1014)
.L_1014:
        /*0090*/ 	.word	0x00000000
        /*0094*/ 	.short	0x0001
        /*0096*/ 	.short	0x0008
        /*0098*/ 	.byte	0x00, 0xf0, 0x21, 0x00


	//----- nvinfo : EIATTR_KPARAM_INFO
	.align		4
.L_1015:
        /*009c*/ 	.byte	0x04, 0x17
        /*009e*/ 	.short	(.L_1017 - .L_1016)
.L_1016:
        /*00a0*/ 	.word	0x00000000
        /*00a4*/ 	.short	0x0000
        /*00a6*/ 	.short	0x0000
        /*00a8*/ 	.byte	0x00, 0xf0, 0x21, 0x00


	//----- nvinfo : EIATTR_MAXREG_COUNT
	.align		4
.L_1017:
        /*00ac*/ 	.byte	0x03, 0x1b
        /*00ae*/ 	.short	0x0040


	//----- nvinfo : EIATTR_MERCURY_ISA_VERSION
	.align		4
        /*00b0*/ 	.byte	0x03, 0x5f
        /*00b2*/ 	.short	0x0000


	//----- nvinfo : EIATTR_EXIT_INSTR_OFFSETS
	.align		4
        /*00b4*/ 	.byte	0x04, 0x1c
        /*00b6*/ 	.short	(.L_1019 - .L_1018)


	//   ....[0]....
.L_1018:
        /*00b8*/ 	.word	0x000000f0


	//   ....[1]....
        /*00bc*/ 	.word	0x000003b0


	//   ....[2]....
        /*00c0*/ 	.word	0x00000680


	//----- nvinfo : EIATTR_CTAIDZ_USED
	.align		4
.L_1019:
        /*00c4*/ 	.byte	0x01, 0x04
	.zero		2


	//----- nvinfo : EIATTR_MAX_THREADS
	.align		4
        /*00c8*/ 	.byte	0x04, 0x05
        /*00ca*/ 	.short	(.L_1021 - .L_1020)
.L_1020:
        /*00cc*/ 	.word	0x00000400
        /*00d0*/ 	.word	0x00000001
        /*00d4*/ 	.word	0x00000001


	//----- nvinfo : EIATTR_CRS_STACK_SIZE
	.align		4
.L_1021:
        /*00d8*/ 	.byte	0x04, 0x1e
        /*00da*/ 	.short	(.L_1023 - .L_1022)
.L_1022:
        /*00dc*/ 	.word	0x00000000
.L_1023:


//--------------------- .nv.info._ZN2at6native53_GLOBAL__N__3bfe7fd5_20_UpSampleNearest2d_cu_198c5ce228upsample_nearest2d_out_frameIN3c104HalfEXadL_ZNS0_43nearest_neighbor_exact_compute_source_indexEfiiEEEEvPKT_PS5_mmmmmff --------------------------
	.section	.nv.info._ZN2at6native53_GLOBAL__N__3bfe7fd5_20_UpSampleNearest2d_cu_198c5ce228upsample_nearest2d_out_frameIN3c104HalfEXadL_ZNS0_43nearest_neighbor_exact_compute_source_indexEfiiEEEEvPKT_PS5_mmmmmff,"",@"SHT_CUDA_INFO"
	.sectionflags	@""
	.align	4


	//----- nvinfo : EIATTR_CUDA_API_VERSION
	.align		4
        /*0000*/ 	.byte	0x04, 0x37
        /*0002*/ 	.short	(.L_1025 - .L_1024)
.L_1024:
        /*0004*/ 	.word	0x00000082


	//----- nvinfo : EIATTR_SW2861232_WAR
	.align		4
.L_1025:
        /*0008*/ 	.byte	0x01, 0x35
	.zero		2


	//----- nvinfo : EIATTR_PARAM_CBANK
	.align		4
        /*000c*/ 	.byte	0x04, 0x0a
        /*000e*/ 	.short	(.L_1027 - .L_1026)
	.align		4
.L_1026:
        /*0010*/ 	.word	index@(.nv.constant0._ZN2at6native53_GLOBAL__N__3bfe7fd5_20_UpSampleNearest2d_cu_198c5ce228upsample_nearest2d_out_frameIN3c104HalfEXadL_ZNS0_43nearest_neighbor_exact_compute_source_indexEfiiEEEEvPKT_PS5_mmmmmff)
        /*0014*/ 	.short	0x0160
        /*0016*/ 	.short	0x0040


	//----- nvinfo : EIATTR_CBANK_PARAM_SIZE
	.align		4
.L_1027:
        /*0018*/ 	.byte	0x03, 0x19
        /*001a*/ 	.short	0x0040


	//----- nvinfo : EIATTR_KPARAM_INFO
	.align		4
        /*001c*/ 	.byte	0x04, 0x17
        /*001e*/ 	.short	(.L_1029 - .L_1028)
.L_1028:
        /*0020*/ 	.word	0x00000000
        /*0024*/ 	.short	0x0008
        /*0026*/ 	.short	0x003c
        /*0028*/ 	.byte	0x00, 0xf0, 0x11, 0x00


	//----- nvinfo : EIATTR_KPARAM_INFO
	.align		4
.L_1029:
        /*002c*/ 	.byte	0x04, 0x17
        /*002e*/ 	.short	(.L_1031 - .L_1030)
.L_1030:
        /*0030*/ 	.word	0x00000000
        /*0034*/ 	.short	0x0007
        /*0036*/ 	.short	0x0038
        /*0038*/ 	.byte	0x00, 0xf0, 0x11, 0x00


	//----- nvinfo : EIATTR_KPARAM_INFO
	.align		4
.L_1031:
        /*003c*/ 	.byte	0x04, 0x17
        /*003e*/ 	.short	(.L_1033 - .L_1032)
.L_1032:
        /*0040*/ 	.word	0x00000000
        /*0044*/ 	.short	0x0006
        /*0046*/ 	.short	0x0030
        /*0048*/ 	.byte	0x00, 0xf0, 0x21, 0x00


	//----- nvinfo : EIATTR_KPARAM_INFO
	.align		4
.L_1033:
        /*004c*/ 	.byte	0x04, 0x17
        /*004e*/ 	.short	(.L_1035 - .L_1034)
.L_1034:
        /*0050*/ 	.word	0x00000000
        /*0054*/ 	.short	0x0005
        /*0056*/ 	.short	0x0028
        /*0058*/ 	.byte	0x00, 0xf0, 0x21, 0x00


	//----- nvinfo : EIATTR_KPARAM_INFO
	.align		4
.L_1035:
        /*005c*/ 	.byte	0x04, 0x17
        /*005e*/ 	.short	(.L_1037 - .L_1036)
.L_1036:
        /*0060*/ 	.word	0x00000000
        /*0064*/ 	.short	0x0004
        /*0066*/ 	.short	0x0020
        /*0068*/ 	.byte	0x00, 0xf0, 0x21, 0x00


	//----- nvinfo : EIATTR_KPARAM_INFO
	.align		4
.L_1037:
        /*006c*/ 	.byte	0x04, 0x17
        /*006e*/ 	.short	(.L_1039 - .L_1038)
.L_1038:
        /*0070*/ 	.word	0x00000000
        /*0074*/ 	.short	0x0003
        /*0076*/ 	.short	0x0018
        /*0078*/ 	.byte	0x00, 0xf0, 0x21, 0x00


	//----- nvinfo : EIATTR_KPARAM_INFO
	.align		4
.L_1039:
        /*007c*/ 	.byte	0x04, 0x17
        /*007e*/ 	.short	(.L_1041 - .L_1040)
.L_1040:
        /*0080*/ 	.word	0x00000000
        /*0084*/ 	.short	0x0002
        /*0086*/ 	.short	0x0010
        /*0088*/ 	.byte	0x00, 0xf0, 0x21, 0x00


	//----- nvinfo : EIATTR_KPARAM_INFO
	.align		4
.L_1041:
        /*008c*/ 	.byte	0x04, 0x17
        /*008e*/ 	.short	(.L_1043 - .L_1042)
.L_1042:
        /*0090*/ 	.word	0x00000000
        /*0094*/ 	.short	0x0001
        /*0096*/ 	.short	0x0008
        /*0098*/ 	.byte	0x00, 0xf0, 0x21, 0x00


	//----- nvinfo : EIATTR_KPARAM_INFO
	.align		4
.L_1043:
        /*009c*/ 	.byte	0x04, 0x17
        /*009e*/ 	.short	(.L_1045 - .L_1044)
.L_1044:
        /*00a0*/ 	.word	0x00000000
        /*00a4*/ 	.short	0x0000
        /*00a6*/ 	.short	0x0000
        /*00a8*/ 	.byte	0x00, 0xf0, 0x21, 0x00


	//----- nvinfo : EIATTR_MAXREG_COUNT
	.align		4
.L_1045:
        /*00ac*/ 	.byte	0x03, 0x1b
        /*00ae*/ 	.short	0x0040


	//----- nvinfo : EIATTR_MERCURY_ISA_VERSION
	.align		4
        /*00b0*/ 	.byte	0x03, 0x5f
        /*00b2*/ 	.short	0x0000


	//----- nvinfo : EIATTR_EXIT_INSTR_OFFSETS
	.align		4
        /*00b4*/ 	.byte	0x04, 0x1c
        /*00b6*/ 	.short	(.L_1047 - .L_1046)


	//   ....[0]....
.L_1046:
        /*00b8*/ 	.word	0x000000f0


	//   ....[1]....
        /*00bc*/ 	.word	0x000003b0


	//   ....[2]....
        /*00c0*/ 	.word	0x00000680


	//----- nvinfo : EIATTR_CTAIDZ_USED
	.align		4
.L_1047:
        /*00c4*/ 	.byte	0x01, 0x04
	.zero		2


	//----- nvinfo : EIATTR_MAX_THREADS
	.align		4
        /*00c8*/ 	.byte	0x04, 0x05
        /*00ca*/ 	.short	(.L_1049 - .L_1048)
.L_1048:
        /*00cc*/ 	.word	0x00000400
        /*00d0*/ 	.word	0x00000001
        /*00d4*/ 	.word	0x00000001


	//----- nvinfo : EIATTR_CRS_STACK_SIZE
	.align		4
.L_1049:
        /*00d8*/ 	.byte	0x04, 0x1e
        /*00da*/ 	.short	(.L_1051 - .L_1050)
.L_1050:
        /*00dc*/ 	.word	0x00000000
.L_1051:


//--------------------- .nv.info._ZN2at6native53_GLOBAL__N__3bfe7fd5_20_UpSampleNearest2d_cu_198c5ce228upsample_nearest2d_out_frameIfXadL_ZNS0_43nearest_neighbor_exact_compute_source_indexEfiiEEEEvPKT_PS3_mmmmmff --------------------------
	.section	.nv.info._ZN2at6native53_GLOBAL__N__3bfe7fd5_20_UpSampleNearest2d_cu_198c5ce228upsample_nearest2d_out_frameIfXadL_ZNS0_43nearest_neighbor_exact_compute_source_indexEfiiEEEEvPKT_PS3_mmmmmff,"",@"SHT_CUDA_INFO"
	.sectionflags	@""
	.align	4


	//----- nvinfo : EIATTR_CUDA_API_VERSION
	.align		4
        /*0000*/ 	.byte	0x04, 0x37
        /*0002*/ 	.short	(.L_1053 - .L_1052)
.L_1052:
        /*0004*/ 	.word	0x00000082


	//----- nvinfo : EIATTR_SW2861232_WAR
	.align		4
.L_1053:
        /*0008*/ 	.byte	0x01, 0x35
	.zero		2


	//----- nvinfo : EIATTR_PARAM_CBANK
	.align		4
        /*000c*/ 	.byte	0x04, 0x0a
        /*000e*/ 	.short	(.L_1055 - .L_1054)
	.align		4
.L_1054:
        /*0010*/ 	.word	index@(.nv.constant0._ZN2at6native53_GLOBAL__N__3bfe7fd5_20_UpSampleNearest2d_cu_198c5ce228upsample_nearest2d_out_frameIfXadL_ZNS0_43nearest_neighbor_exact_compute_source_indexEfiiEEEEvPKT_PS3_mmmmmff)
        /*0014*/ 	.short	0x0160
        /*0016*/ 	.short	0x0040


	//----- nvinfo : EIATTR_CBANK_PARAM_SIZE
	.align		4
.L_1055:
        /*0018*/ 	.byte	0x03, 0x19
        /*001a*/ 	.short	0x0040


	//----- nvinfo : EIATTR_KPARAM_INFO
	.align		4
        /*001c*/ 	.byte	0x04, 0x17
        /*001e*/ 	.short	(.L_1057 - .L_1056)
.L_1056:
        /*0020*/ 	.word	0x00000000
        /*0024*/ 	.short	0x0008
        /*0026*/ 	.short	0x003c
        /*0028*/ 	.byte	0x00, 0xf0, 0x11, 0x00


	//----- nvinfo : EIATTR_KPARAM_INFO
	.align		4
.L_1057:
        /*002c*/ 	.byte	0x04, 0x17
        /*002e*/ 	.short	(.L_1059 - .L_1058)
.L_1058:
        /*0030*/ 	.word	0x00000000
        /*0034*/ 	.short	0x0007
        /*0036*/ 	.short	0x0038
        /*0038*/ 	.byte	0x00, 0xf0, 0x11, 0x00


	//----- nvinfo : EIATTR_KPARAM_INFO
	.align		4
.L_1059:
        /*003c*/ 	.byte	0x04, 0x17
        /*003e*/ 	.short	(.L_1061 - .L_1060)
.L_1060:
        /*0040*/ 	.word	0x00000000
        /*0044*/ 	.short	0x0006
        /*0046*/ 	.short	0x0030
        /*0048*/ 	.byte	0x00, 0xf0, 0x21, 0x00


	//----- nvinfo : EIATTR_KPARAM_INFO
	.align		4
.L_1061:
        /*004c*/ 	.byte	0x04, 0x17
        /*004e*/ 	.short	(.L_1063 - .L_1062)
.L_1062:
        /*0050*/ 	.word	0x00000000
        /*0054*/ 	.short	0x0005
        /*0056*/ 	.short	0x0028
        /*0058*/ 	.byte	0x00, 0xf0, 0x21, 0x00


	//----- nvinfo : EIATTR_KPARAM_INFO
	.align		4
.L_1063:
        /*005c*/ 	.byte	0x04, 0x17
        /*005e*/ 	.short	(.L_1065 - .L_1064)
.L_1064:
        /*0060*/ 	.word	0x00000000
        /*0064*/ 	.short	0x0004
        /*0066*/ 	.short	0x0020
        /*0068*/ 	.byte	0x00, 0xf0, 0x21, 0x00


	//----- nvinfo : EIATTR_KPARAM_INFO
	.align		4
.L_1065:
        /*006c*/ 	.byte	0x04, 0x17
        /*006e*/ 	.short	(.L_1067 - .L_1066)
.L_1066:
        /*0070*/ 	.word	0x00000000
        /*0074*/ 	.short	0x0003
        /*0076*/ 	.short	0x0018
        /*0078*/ 	.byte	0x00, 0xf0, 0x21, 0x00


	//----- nvinfo : EIATTR_KPARAM_INFO
	.align		4
.L_1067:
        /*007c*/ 	.byte	0x04, 0x17
        /*007e*/ 	.short	(.L_1069 - .L_1068)
.L_1068:
        /*0080*/ 	.word	0x00000000
        /*0084*/ 	.short	0x0002
        /*0086*/ 	.short	0x0010
        /*0088*/ 	.byte	0x00, 0xf0, 0x21, 0x00


	//----- nvinfo : EIATTR_KPARAM_INFO
	.align		4
.L_1069:
        /*008c*/ 	.byte	0x04, 0x17
        /*008e*/ 	.short	(.L_1071 - .L_1070)
.L_1070:
        /*0090*/ 	.word	0x00000000
        /*0094*/ 	.short	0x0001
        /*0096*/ 	.short	0x0008
        /*0098*/ 	.byte	0x00, 0xf0, 0x21, 0x00


	//----- nvinfo : EIATTR_KPARAM_INFO
	.align		4
.L_1071:
        /*009c*/ 	.byte	0x04, 0x17
        /*009e*/ 	.short	(.L_1073 - .L_1072)
.L_1072:
        /*00a0*/ 	.word	0x00000000
        /*00a4*/ 	.short	0x0000
        /*00a6*/ 	.short	0x0000
        /*00a8*/ 	.byte	0x00, 0xf0, 0x21, 0x00


	//----- nvinfo : EIATTR_MAXREG_COUNT
	.align		4
.L_1073:
        /*00ac*/ 	.byte	0x03, 0x1b
        /*00ae*/ 	.short	0x0040


	//----- nvinfo : EIATTR_MERCURY_ISA_VERSION
	.align		4
        /*00b0*/ 	.byte	0x03, 0x5f
        /*00b2*/ 	.short	0x0000


	//----- nvinfo : EIATTR_EXIT_INSTR_OFFSETS
	.align		4
        /*00b4*/ 	.byte	0x04, 0x1c
        /*00b6*/ 	.short	(.L_1075 - .L_1074)


	//   ....[0]....
.L_1074:
        /*00b8*/ 	.word	0x000000f0


	//   ....[1]....
        /*00bc*/ 	.word	0x000003b0


	//   ....[2]....
        /*00c0*/ 	.word	0x00000680


	//----- nvinfo : EIATTR_CTAIDZ_USED
	.align		4
.L_1075:
        /*00c4*/ 	.byte	0x01, 0x04
	.zero		2


	//----- nvinfo : EIATTR_MAX_THREADS
	.align		4
        /*00c8*/ 	.byte	0x04, 0x05
        /*00ca*/ 	.short	(.L_1077 - .L_1076)
.L_1076:
        /*00cc*/ 	.word	0x00000400
        /*00d0*/ 	.word	0x00000001
        /*00d4*/ 	.word	0x00000001


	//----- nvinfo : EIATTR_CRS_STACK_SIZE
	.align		4
.L_1077:
        /*00d8*/ 	.byte	0x04, 0x1e
        /*00da*/ 	.short	(.L_1079 - .L_1078)
.L_1078:
        /*00dc*/ 	.word	0x00000000
.L_1079:


//--------------------- .nv.info._ZN2at6native53_GLOBAL__N__3bfe7fd5_20_UpSampleNearest2d_cu_198c5ce228upsample_nearest2d_out_frameIdXadL_ZNS0_43nearest_neighbor_exact_compute_source_indexEfiiEEEEvPKT_PS3_mmmmmff --------------------------
	.section	.nv.info._ZN2at6native53_GLOBAL__N__3bfe7fd5_20_UpSampleNearest2d_cu_198c5ce228upsample_nearest2d_out_frameIdXadL_ZNS0_43nearest_neighbor_exact_compute_source_indexEfiiEEEEvPKT_PS3_mmmmmff,"",@"SHT_CUDA_INFO"
	.sectionflags	@""
	.align	4


	//----- nvinfo : EIATTR_CUDA_API_VERSION
	.align		4
        /*0000*/ 	.byte	0x04, 0x37
        /*0002*/ 	.short	(.L_1081 - .L_1080)
.L_1080:
        /*0004*/ 	.word	0x00000082


	//----- nvinfo : EIATTR_SW2861232_WAR
	.align		4
.L_1081:
        /*0008*/ 	.byte	0x01, 0x35
	.zero		2


	//----- nvinfo : EIATTR_PARAM_CBANK
	.align		4
        /*000c*/ 	.byte	0x04, 0x0a
        /*000e*/ 	.short	(.L_1083 - .L_1082)
	.align		4
.L_1082:
        /*0010*/ 	.word	index@(.nv.constant0._ZN2at6native53_GLOBAL__N__3bfe7fd5_20_UpSampleNearest2d_cu_198c5ce228upsample_nearest2d_out_frameIdXadL_ZNS0_43nearest_neighbor_exact_compute_source_indexEfiiEEEEvPKT_PS3_mmmmmff)
        /*0014*/ 	.short	0x0160
        /*0016*/ 	.short	0x0040


	//----- nvinfo : EIATTR_CBANK_PARAM_SIZE
	.align		4
.L_1083:
        /*0018*/ 	.byte	0x03, 0x19
        /*001a*/ 	.short	0x0040


	//----- nvinfo : EIATTR_KPARAM_INFO
	.align		4
        /*001c*/ 	.byte	0x04, 0x17
        /*001e*/ 	.short	(.L_1085 - .L_1084)
.L_1084:
        /*0020*/ 	.word	0x00000000
        /*0024*/ 	.short	0x0008
        /*0026*/ 	.short	0x003c
        /*0028*/ 	.byte	0x00, 0xf0, 0x11, 0x00


	//----- nvinfo : EIATTR_KPARAM_INFO
	.align		4
.L_1085:
        /*002c*/ 	.byte	0x04, 0x17
        /*002e*/ 	.short	(.L_1087 - .L_1086)
.L_1086:
        /*0030*/ 	.word	0x00000000
        /*0034*/ 	.short	0x0007
        /*0036*/ 	.short	0x0038
        /*0038*/ 	.byte	0x00, 0xf0, 0x11, 0x00


	//----- nvinfo : EIATTR_KPARAM_INFO
	.align		4
.L_1087:
        /*003c*/ 	.byte	0x04, 0x17
        /*003e*/ 	.short	(.L_1089 - .L_1088)
.L_1088:
        /*0040*/ 	.word	0x00000000
        /*0044*/ 	.short	0x0006
        /*0046*/ 	.short	0x0030
        /*0048*/ 	.byte	0x00, 0xf0, 0x21, 0x00


	//----- nvinfo : EIATTR_KPARAM_INFO
	.align		4
.L_1089:
        /*004c*/ 	.byte	0x04, 0x17
        /*004e*/ 	.short	(.L_1091 - .L_1090)
.L_1090:
        /*0050*/ 	.word	0x00000000
        /*0054*/ 	.short	0x0005
        /*0056*/ 	.short	0x0028
        /*0058*/ 	.byte	0x00, 0xf0, 0x21, 0x00


	//----- nvinfo : EIATTR_KPARAM_INFO
	.align		4
.L_1091:
        /*005c*/ 	.byte	0x04, 0x17
        /*005e*/ 	.short	(.L_1093 - .L_1092)
.L_1092:
        /*0060*/ 	.word	0x00000000
        /*0064*/ 	.short	0x0004
        /*0066*/ 	.short	0x0020
        /*0068*/ 	.byte	0x00, 0xf0, 0x21, 0x00


	//----- nvinfo : EIATTR_KPARAM_INFO
	.align		4
.L_1093:
        /*006c*/ 	.byte	0x04, 0x17
        /*006e*/ 	.short	(.L_1095 - .L_1094)
.L_1094:
        /*0070*/ 	.word	0x00000000
        /*0074*/ 	.short	0x0003
        /*0076*/ 	.short	0x0018
        /*0078*/ 	.byte	0x00, 0xf0, 0x21, 0x00


	//----- nvinfo : EIATTR_KPARAM_INFO
	.align		4
.L_1095:
        /*007c*/ 	.byte	0x04, 0x17
        /*007e*/ 	.short	(.L_1097 - .L_1096)
.L_1096:
        /*0080*/ 	.word	0x00000000
        /*0084*/ 	.short	0x0002
        /*0086*/ 	.short	0x0010
        /*0088*/ 	.byte	0x00, 0xf0, 0x21, 0x00


	//----- nvinfo : EIATTR_KPARAM_INFO
	.align		4
.L_1097:
        /*008c*/ 	.byte	0x04, 0x17
        /*008e*/ 	.short	(.L_1099 - .L_1098)
.L_1098:
        /*0090*/ 	.word	0x00000000
        /*0094*/ 	.short	0x0001
        /*0096*/ 	.short	0x0008
        /*0098*/ 	.byte	0x00, 0xf0, 0x21, 0x00


	//----- nvinfo : EIATTR_KPARAM_INFO
	.align		4
.L_1099:
        /*009c*/ 	.byte	0x04, 0x17
        /*009e*/ 	.short	(.L_1101 - .L_1100)
.L_1100:
        /*00a0*/ 	.word	0x00000000
        /*00a4*/ 	.short	0x0000
        /*00a6*/ 	.short	0x0000
        /*00a8*/ 	.byte	0x00, 0xf0, 0x21, 0x00


	//----- nvinfo : EIATTR_MAXREG_COUNT
	.align		4
.L_1101:
        /*00ac*/ 	.byte	0x03, 0x1b
        /*00ae*/ 	.short	0x0040


	//----- nvinfo : EIATTR_MERCURY_ISA_VERSION
	.align		4
        /*00b0*/ 	.byte	0x03, 0x5f
        /*00b2*/ 	.short	0x0000


	//----- nvinfo : EIATTR_EXIT_INSTR_OFFSETS
	.align		4
        /*00b4*/ 	.byte	0x04, 0x1c
        /*00b6*/ 	.short	(.L_1103 - .L_1102)


	//   ....[0]....
.L_1102:
        /*00b8*/ 	.word	0x000000f0


	//   ....[1]....
        /*00bc*/ 	.word	0x000003b0


	//   ....[2]....
        /*00c0*/ 	.word	0x00000680


	//----- nvinfo : EIATTR_CTAIDZ_USED
	.align		4
.L_1103:
        /*00c4*/ 	.byte	0x01, 0x04
	.zero		2


	//----- nvinfo : EIATTR_MAX_THREADS
	.align		4
        /*00c8*/ 	.byte	0x04, 0x05
        /*00ca*/ 	.short	(.L_1105 - .L_1104)
.L_1104:
        /*00cc*/ 	.word	0x00000400
        /*00d0*/ 	.word	0x00000001
        /*00d4*/ 	.word	0x00000001


	//----- nvinfo : EIATTR_CRS_STACK_SIZE
	.align		4
.L_1105:
        /*00d8*/ 	.byte	0x04, 0x1e
        /*00da*/ 	.short	(.L_1107 - .L_1106)
.L_1106:
        /*00dc*/ 	.word	0x00000000
.L_1107:


//--------------------- .nv.info._ZN2at6native53_GLOBAL__N__3bfe7fd5_20_UpSampleNearest2d_cu_198c5ce233upsample_nearest2d_nhwc_out_frameIhXadL_ZNS0_43nearest_neighbor_exact_compute_source_indexEfiiEEEEvPKT_PS3_mmmmmffm --------------------------
	.section	.nv.info._ZN2at6native53_GLOBAL__N__3bfe7fd5_20_UpSampleNearest2d_cu_198c5ce233upsample_nearest2d_nhwc_out_frameIhXadL_ZNS0_43nearest_neighbor_exact_compute_source_indexEfiiEEEEvPKT_PS3_mmmmmffm,"",@"SHT_CUDA_INFO"
	.sectionflags	@""
	.align	4


	//----- nvinfo : EIATTR_CUDA_API_VERSION
	.align		4
        /*0000*/ 	.byte	0x04, 0x37
        /*0002*/ 	.short	(.L_1109 - .L_1108)
.L_1108:
        /*0004*/ 	.word	0x00000082


	//----- nvinfo : EIATTR_SW2861232_WAR
	.align		4
.L_1109:
        /*0008*/ 	.byte	0x01, 0x35
	.zero		2


	//----- nvinfo : EIATTR_PARAM_CBANK
	.align		4
        /*000c*/ 	.byte	0x04, 0x0a
        /*000e*/ 	.short	(.L_1111 - .L_1110)
	.align		4
.L_1110:
        /*0010*/ 	.word	index@(.nv.constant0._ZN2at6native53_GLOBAL__N__3bfe7fd5_20_UpSampleNearest2d_cu_198c5ce233upsample_nearest2d_nhwc_out_frameIhXadL_ZNS0_43nearest_neighbor_exact_compute_source_indexEfiiEEEEvPKT_PS3_mmmmmffm)
        /*0014*/ 	.short	0x0160
        /*0016*/ 	.short	0x0048


	//----- nvinfo : EIATTR_CBANK_PARAM_SIZE
	.align		4
.L_1111:
        /*0018*/ 	.byte	0x03, 0x19
        /*001a*/ 	.short	0x0048


	//----- nvinfo : EIATTR_KPARAM_INFO
	.align		4
        /*001c*/ 	.byte	0x04, 0x17
        /*001e*/ 	.short	(.L_1113 - .L_1112)
.L_1112:
        /*0020*/ 	.word	0x00000000
        /*0024*/ 	.short	0x0009
        /*0026*/ 	.short	0x0040
        /*0028*/ 	.byte	0x00, 0xf0, 0x21, 0x00


	//----- nvinfo : EIATTR_KPARAM_INFO
	.align		4
.L_1113:
        /*002c*/ 	.byte	0x04, 0x17
        /*002e*/ 	.short	(.L_1115 - .L_1114)
.L_1114:
        /*0030*/ 	.word	0x00000000
        /*0034*/ 	.short	0x0008
        /*0036*/ 	.short	0x003c
        /*0038*/ 	.byte	0x00, 0xf0, 0x11, 0x00


	//----- nvinfo : EIATTR_KPARAM_INFO
	.align		4
.L_1115:
        /*003c*/ 	.byte	0x04, 0x17
        /*003e*/ 	.short	(.L_1117 - .L_1116)
.L_1116:
        /*0040*/ 	.word	0x00000000
        /*0044*/ 	.short	0x0007
        /*0046*/ 	.short	0x0038
        /*0048*/ 	.byte	0x00, 0xf0, 0x11, 0x00


	//----- nvinfo : EIATTR_KPARAM_INFO
	.align		4
.L_1117:
        /*004c*/ 	.byte	0x04, 0x17
        /*004e*/ 	.short	(.L_1119 - .L_1118)
.L_1118:
        /*0050*/ 	.word	0x00000000
        /*0054*/ 	.short	0x0006
        /*0056*/ 	.short	0x0030
        /*0058*/ 	.byte	0x00, 0xf0, 0x21, 0x00


	//----- nvinfo : EIATTR_KPARAM_INFO
	.align		4
.L_1119:
        /*005c*/ 	.byte	0x04, 0x17
        /*005e*/ 	.short	(.L_1121 - .L_1120)
.L_1120:
        /*0060*/ 	.word	0x00000000
        /*0064*/ 	.short	0x0005
        /*0066*/ 	.short	0x0028
        /*0068*/ 	.byte	0x00, 0xf0, 0x21, 0x00


	//----- nvinfo : EIATTR_KPARAM_INFO
	.align		4
.L_1121:
        /*006c*/ 	.byte	0x04, 0x17
        /*006e*/ 	.short	(.L_1123 - .L_1122)
.L_1122:
        /*0070*/ 	.word	0x00000000
        /*0074*/ 	.short	0x0004
        /*0076*/ 	.short	0x0020
        /*0078*/ 	.byte	0x00, 0xf0, 0x21, 0x00


	//----- nvinfo : EIATTR_KPARAM_INFO
	.align		4
.L_1123:
        /*007c*/ 	.byte	0x04, 0x17
        /*007e*/ 	.short	(.L_1125 - .L_1124)
.L_1124:
        /*0080*/ 	.word	0x00000000
        /*0084*/ 	.short	0x0003
        /*0086*/ 	.short	0x0018
        /*0088*/ 	.byte	0x00, 0xf0, 0x21, 0x00


	//----- nvinfo : EIATTR_KPARAM_INFO
	.align		4
.L_1125:
        /*008c*/ 	.byte	0x04, 0x17
        /*008e*/ 	.short	(.L_1127 - .L_1126)
.L_1126:
        /*0090*/ 	.word	0x00000000
        /*0094*/ 	.short	0x0002
        /*0096*/ 	.short	0x0010
        /*0098*/ 	.byte	0x00, 0xf0, 0x21, 0x00


	//----- nvinfo : EIATTR_KPARAM_INFO
	.align		4
.L_1127:
        /*009c*/ 	.byte	0x04, 0x17
        /*009e*/ 	.short	(.L_1129 - .L_1128)
.L_1128:
        /*00a0*/ 	.word	0x00000000
        /*00a4*/ 	.short	0x0001
        /*00a6*/ 	.short	0x0008
        /*00a8*/ 	.byte	0x00, 0xf0, 0x21, 0x00


	//----- nvinfo : EIATTR_KPARAM_INFO
	.align		4
.L_1129:
        /*00ac*/ 	.byte	0x04, 0x17
        /*00ae*/ 	.short	(.L_1131 - .L_1130)
.L_1130:
        /*00b0*/ 	.word	0x00000000
        /*00b4*/ 	.short	0x0000
        /*00b6*/ 	.short	0x0000
        /*00b8*/ 	.byte	0x00, 0xf0, 0x21, 0x00


	//----- nvinfo : EIATTR_MAXREG_COUNT
	.align		4
.L_1131:
        /*00bc*/ 	.byte	0x03, 0x1b
        /*00be*/ 	.short	0x0040


	//----- nvinfo : EIATTR_MERCURY_ISA_VERSION
	.align		4
        /*00c0*/ 	.byte	0x03, 0x5f
        /*00c2*/ 	.short	0x0000


	//----- nvinfo : EIATTR_EXIT_INSTR_OFFSETS
	.align		4
        /*00c4*/ 	.byte	0x04, 0x1c
        /*00c6*/ 	.short	(.L_1133 - .L_1132)


	//   ....[0]....
.L_1132:
        /*00c8*/ 	.word	0x00000070


	//   ....[1]....
        /*00cc*/ 	.word	0x00000b80


	//----- nvinfo : EIATTR_MAX_THREADS
	.align		4
.L_1133:
        /*00d0*/ 	.byte	0x04, 0x05
        /*00d2*/ 	.short	(.L_1135 - .L_1134)
.L_1134:
        /*00d4*/ 	.word	0x00000400
        /*00d8*/ 	.word	0x00000001
        /*00dc*/ 	.word	0x00000001


	//----- nvinfo : EIATTR_CRS_STACK_SIZE
	.align		4
.L_1135:
        /*00e0*/ 	.byte	0x04, 0x1e
        /*00e2*/ 	.short	(.L_1137 - .L_1136)
.L_1136:
        /*00e4*/ 	.word	0x00000000
.L_1137:


//--------------------- .nv.info._ZN2at6native53_GLOBAL__N__3bfe7fd5_20_UpSampleNearest2d_cu_198c5ce233upsample_nearest2d_nhwc_out_frameIN3c108BFloat16EXadL_ZNS0_43nearest_neighbor_exact_compute_source_indexEfiiEEEEvPKT_PS5_mmmmmffm --------------------------
	.section	.nv.info._ZN2at6native53_GLOBAL__N__3bfe7fd5_20_UpSampleNearest2d_cu_198c5ce233upsample_nearest2d_nhwc_out_frameIN3c108BFloat16EXadL_ZNS0_43nearest_neighbor_exact_compute_source_indexEfiiEEEEvPKT_PS5_mmmmmffm,"",@"SHT_CUDA_INFO"
	.sectionflags	@""
	.align	4


	//----- nvinfo : EIATTR_CUDA_API_VERSION
	.align		4
        /*0000*/ 	.byte	0x04, 0x37
        /*0002*/ 	.short	(.L_1139 - .L_1138)
.L_1138:
        /*0004*/ 	.word	0x00000082


	//----- nvinfo : EIATTR_SW2861232_WAR
	.align		4
.L_1139:
        /*0008*/ 	.byte	0x01, 0x35
	.zero		2


	//----- nvinfo : EIATTR_PARAM_CBANK
	.align		4
        /*000c*/ 	.byte	0x04, 0x0a
        /*000e*/ 	.short	(.L_1141 - .L_1140)
	.align		4
.L_1140:
        /*0010*/ 	.word	index@(.nv.constant0._ZN2at6native53_GLOBAL__N__3bfe7fd5_20_UpSampleNearest2d_cu_198c5ce233upsample_nearest2d_nhwc_out_frameIN3c108BFloat16EXadL_ZNS0_43nearest_neighbor_exact_compute_source_indexEfiiEEEEvPKT_PS5_mmmmmffm)
        /*0014*/ 	.short	0x0160
        /*0016*/ 	.short	0x0048


	//----- nvinfo : EIATTR_CBANK_PARAM_SIZE
	.align		4
.L_1141:
        /*0018*/ 	.byte	0x03, 0x19
        /*001a*/ 	.short	0x0048


	//----- nvinfo : EIATTR_KPARAM_INFO
	.align		4
        /*001c*/ 	.byte	0x04, 0x17
        /*001e*/ 	.short	(.L_1143 - .L_1142)
.L_1142:
        /*0020*/ 	.word	0x00000000
        /*0024*/ 	.short	0x0009
        /*0026*/ 	.short	0x0040
        /*0028*/ 	.byte	0x00, 0xf0, 0x21, 0x00


	//----- nvinfo : EIATTR_KPARAM_INFO
	.align		4
.L_1143:
        /*002c*/ 	.byte	0x04, 0x17
        /*002e*/ 	.short	(.L_1145 - .L_1144)
.L_1144:
        /*0030*/ 	.word	0x00000000
        /*0034*/ 	.short	0x0008
        /*0036*/ 	.short	0x003c
        /*0038*/ 	.byte	0x00, 0xf0, 0x11, 0x00


	//----- nvinfo : EIATTR_KPARAM_INFO
	.align		4
.L_1145:
        /*003c*/ 	.byte	0x04, 0x17
        /*003e*/ 	.short	(.L_1147 - .L_1146)
.L_1146:
        /*0040*/ 	.word	0x00000000
        /*0044*/ 	.short	0x0007
        /*0046*/ 	.short	0x0038
        /*0048*/ 	.byte	0x00, 0xf0, 0x11, 0x00


	//----- nvinfo : EIATTR_KPARAM_INFO
	.align		4
.L_1147:
        /*004c*/ 	.byte	0x04, 0x17
        /*004e*/ 	.short	(.L_1149 - .L_1148)
.L_1148:
        /*0050*/ 	.word	0x00000000
        /*0054*/ 	.short	0x0006
        /*0056*/ 	.short	0x0030
        /*0058*/ 	.byte	0x00, 0xf0, 0x21, 0x00


	//----- nvinfo : EIATTR_KPARAM_INFO
	.align		4
.L_1149:
        /*005c*/ 	.byte	0x04, 0x17
        /*005e*/ 	.short	(.L_1151 - .L_1150)
.L_1150:
        /*0060*/ 	.word	0x00000000
        /*0064*/ 	.short	0x0005
        /*0066*/ 	.short	0x0028
        /*0068*/ 	.byte	0x00, 0xf0, 0x21, 0x00


	//----- nvinfo : EIATTR_KPARAM_INFO
	.align		4
.L_1151:
        /*006c*/ 	.byte	0x04, 0x17
        /*006e*/ 	.short	(.L_1153 - .L_1152)
.L_1152:
        /*0070*/ 	.word	0x00000000
        /*0074*/ 	.short	0x0004
        /*0076*/ 	.short	0x0020
        /*0078*/ 	.byte	0x00, 0xf0, 0x21, 0x00


	//----- nvinfo : EIATTR_KPARAM_INFO
	.align		4
.L_1153:
        /*007c*/ 	.byte	0x04, 0x17
        /*007e*/ 	.short	(.L_1155 - .L_1154)
.L_1154:
        /*0080*/ 	.word	0x00000000
        /*0084*/ 	.short	0x0003
        /*0086*/ 	.short	0x0018
        /*0088*/ 	.byte	0x00, 0xf0, 0x21, 0x00


	//----- nvinfo : EIATTR_KPARAM_INFO
	.align		4
.L_1155:
        /*008c*/ 	.byte	0x04, 0x17
        /*008e*/ 	.short	(.L_1157 - .L_1156)
.L_1156:
        /*0090*/ 	.word	0x00000000
        /*0094*/ 	.short	0x0002
        /*0096*/ 	.short	0x0010
        /*0098*/ 	.byte	0x00, 0xf0, 0x21, 0x00


	//----- nvinfo : EIATTR_KPARAM_INFO
	.align		4
.L_1157:
        /*009c*/ 	.byte	0x04, 0x17
        /*009e*/ 	.short	(.L_1159 - .L_1158)
.L_1158:
        /*00a0*/ 	.word	0x00000000
        /*00a4*/ 	.short	0x0001
        /*00a6*/ 	.short	0x0008
        /*00a8*/ 	.byte	0x00, 0xf0, 0x21, 0x00


	//----- nvinfo : EIATTR_KPARAM_INFO
	.align		4
.L_1159:
        /*00ac*/ 	.byte	0x04, 0x17
        /*00ae*/ 	.short	(.L_1161 - .L_1160)
.L_1160:
        /*00b0*/ 	.word	0x00000000
        /*00b4*/ 	.short	0x0000
        /*00b6*/ 	.short	0x0000
        /*00b8*/ 	.byte	0x00, 0xf0, 0x21, 0x00


	//----- nvinfo : EIATTR_MAXREG_COUNT
	.align		4
.L_1161:
        /*00bc*/ 	.byte	0x03, 0x1b
        /*00be*/ 	.short	0x0040


	//----- nvinfo : EIATTR_MERCURY_ISA_VERSION
	.align		4
        /*00c0*/ 	.byte	0x03, 0x5f
        /*00c2*/ 	.short	0x0000


	//----- nvinfo : EIATTR_EXIT_INSTR_OFFSETS
	.align		4
        /*00c4*/ 	.byte	0x04, 0x1c
        /*00c6*/ 	.short	(.L_1163 - .L_1162)


	//   ....[0]....
.L_1162:
        /*00c8*/ 	.word	0x00000070


	//   ....[1]....
        /*00cc*/ 	.word	0x00000b90


	//----- nvinfo : EIATTR_MAX_THREADS
	.align		4
.L_1163:
        /*00d0*/ 	.byte	0x04, 0x05
        /*00d2*/ 	.short	(.L_1165 - .L_1164)
.L_1164:
        /*00d4*/ 	.word	0x00000400
        /*00d8*/ 	.word	0x00000001
        /*00dc*/ 	.word	0x00000001


	//----- nvinfo : EIATTR_CRS_STACK_SIZE
	.align		4
.L_1165:
        /*00e0*/ 	.byte	0x04, 0x1e
        /*00e2*/ 	.short	(.L_1167 - .L_1166)
.L_1166:
        /*00e4*/ 	.word	0x00000000
.L_1167:


//--------------------- .nv.info._ZN2at6native53_GLOBAL__N__3bfe7fd5_20_UpSampleNearest2d_cu_198c5ce233upsample_nearest2d_nhwc_out_frameIN3c104HalfEXadL_ZNS0_43nearest_neighbor_exact_compute_source_indexEfiiEEEEvPKT_PS5_mmmmmffm --------------------------
	.section	.nv.info._ZN2at6native53_GLOBAL__N__3bfe7fd5_20_UpSampleNearest2d_cu_198c5ce233upsample_nearest2d_nhwc_out_frameIN3c104HalfEXadL_ZNS0_43nearest_neighbor_exact_compute_source_indexEfiiEEEEvPKT_PS5_mmmmmffm,"",@"SHT_CUDA_INFO"
	.sectionflags	@""
	.align	4


	//----- nvinfo : EIATTR_CUDA_API_VERSION
	.align		4
        /*0000*/ 	.byte	0x04, 0x37
        /*0002*/ 	.short	(.L_1169 - .L_1168)
.L_1168:
        /*0004*/ 	.word	0x00000082


	//----- nvinfo : EIATTR_SW2861232_WAR
	.align		4
.L_1169:
        /*0008*/ 	.byte	0x01, 0x35
	.zero		2


	//----- nvinfo : EIATTR_PARAM_CBANK
	.align		4
        /*000c*/ 	.byte	0x04, 0x0a
        /*000e*/ 	.short	(.L_1171 - .L_1170)
	.align		4
.L_1170:
        /*0010*/ 	.word	index@(.nv.constant0._ZN2at6native53_GLOBAL__N__3bfe7fd5_20_UpSampleNearest2d_cu_198c5ce233upsample_nearest2d_nhwc_out_frameIN3c104HalfEXadL_ZNS0_43nearest_neighbor_exact_compute_source_indexEfiiEEEEvPKT_PS5_mmmmmffm)
        /*0014*/ 	.short	0x0160
        /*0016*/ 	.short	0x0048


	//----- nvinfo : EIATTR_CBANK_PARAM_SIZE
	.align		4
.L_1171:
        /*0018*/ 	.byte	0x03, 0x19
        /*001a*/ 	.short	0x0048


	//----- nvinfo : EIATTR_KPARAM_INFO
	.align		4
        /*001c*/ 	.byte	0x04, 0x17
        /*001e*/ 	.short	(.L_1173 - .L_1172)
.L_1172:
        /*0020*/ 	.word	0x00000000
        /*0024*/ 	.short	0x0009
        /*0026*/ 	.short	0x0040
        /*0028*/ 	.byte	0x00, 0xf0, 0x21, 0x00


	//----- nvinfo : EIATTR_KPARAM_INFO
	.align		4
.L_1173:
        /*002c*/ 	.byte	0x04, 0x17
        /*002e*/ 	.short	(.L_1175 - .L_1174)
.L_1174:
        /*0030*/ 	.word	0x00000000
        /*0034*/ 	.short	0x0008
        /*0036*/ 	.short	0x003c
        /*0038*/ 	.byte	0x00, 0xf0, 0x11, 0x00


	//----- nvinfo : EIATTR_KPARAM_INFO
	.align		4
.L_1175:
        /*003c*/ 	.byte	0x04, 0x17
        /*003e*/ 	.short	(.L_1177 - .L_1176)
.L_1176:
        /*0040*/ 	.word	0x00000000
        /*0044*/ 	.short	0x0007
        /*0046*/ 	.short	0x0038
        /*0048*/ 	.byte	0x00, 0xf0, 0x11, 0x00


	//----- nvinfo : EIATTR_KPARAM_INFO
	.align		4
.L_1177:
        /*004c*/ 	.byte	0x04, 0x17
        /*004e*/ 	.short	(.L_1179 - .L_1178)
.L_1178:
        /*0050*/ 	.word	0x00000000
        /*0054*/ 	.short	0x0006
        /*0056*/ 	.short	0x0030
        /*0058*/ 	.byte	0x00, 0xf0, 0x21, 0x00


	//----- nvinfo : EIATTR_KPARAM_INFO
	.align		4
.L_1179:
        /*005c*/ 	.byte	0x04, 0x17
        /*005e*/ 	.short	(.L_1181 - .L_1180)
.L_1180:
        /*0060*/ 	.word	0x00000000
        /*0064*/ 	.short	0x0005
        /*0066*/ 	.short	0x0028
        /*0068*/ 	.byte	0x00, 0xf0, 0x21, 0x00


	//----- nvinfo : EIATTR_KPARAM_INFO
	.align		4
.L_1181:
        /*006c*/ 	.byte	0x04, 0x17
        /*006e*/ 	.short	(.L_1183 - .L_1182)
.L_1182:
        /*0070*/ 	.word	0x00000000
        /*0074*/ 	.short	0x0004
        /*0076*/ 	.short	0x0020
        /*0078*/ 	.byte	0x00, 0xf0, 0x21, 0x00


	//----- nvinfo : EIATTR_KPARAM_INFO
	.align		4
.L_1183:
        /*007c*/ 	.byte	0x04, 0x17
        /*007e*/ 	.short	(.L_1185 - .L_1184)
.L_1184:
        /*0080*/ 	.word	0x00000000
        /*0084*/ 	.short	0x0003
        /*0086*/ 	.short	0x0018
        /*0088*/ 	.byte	0x00, 0xf0, 0x21, 0x00


	//----- nvinfo : EIATTR_KPARAM_INFO
	.align		4
.L_1185:
        /*008c*/ 	.byte	0x04, 0x17
        /*008e*/ 	.short	(.L_1187 - .L_1186)
.L_1186:
        /*0090*/ 	.word	0x00000000
        /*0094*/ 	.short	0x0002
        /*0096*/ 	.short	0x0010
        /*0098*/ 	.byte	0x00, 0xf0, 0x21, 0x00


	//----- nvinfo : EIATTR_KPARAM_INFO
	.align		4
.L_1187:
        /*009c*/ 	.byte	0x04, 0x17
        /*009e*/ 	.short	(.L_1189 - .L_1188)
.L_1188:
        /*00a0*/ 	.word	0x00000000
        /*00a4*/ 	.short	0x0001
        /*00a6*/ 	.short	0x0008
        /*00a8*/ 	.byte	0x00, 0xf0, 0x21, 0x00


	//----- nvinfo : EIATTR_KPARAM_INFO
	.align		4
.L_1189:
        /*00ac*/ 	.byte	0x04, 0x17
        /*00ae*/ 	.short	(.L_1191 - .L_1190)
.L_1190:
        /*00b0*/ 	.word	0x00000000
        /*00b4*/ 	.short	0x0000
        /*00b6*/ 	.short	0x0000
        /*00b8*/ 	.byte	0x00, 0xf0, 0x21, 0x00


	//----- nvinfo : EIATTR_MAXREG_COUNT
	.align		4
.L_1191:
        /*00bc*/ 	.byte	0x03, 0x1b
        /*00be*/ 	.short	0x0040


	//----- nvinfo : EIATTR_MERCURY_ISA_VERSION
	.align		4
        /*00c0*/ 	.byte	0x03, 0x5f
        /*00c2*/ 	.short	0x0000


	//----- nvinfo : EIATTR_EXIT_INSTR_OFFSETS
	.align		4
        /*00c4*/ 	.byte	0x04, 0x1c
        /*00c6*/ 	.short	(.L_1193 - .L_1192)


	//   ....[0]....
.L_1192:
        /*00c8*/ 	.word	0x00000070


	//   ....[1]....
        /*00cc*/ 	.word	0x00000b90


	//----- nvinfo : EIATTR_MAX_THREADS
	.align		4
.L_1193:
        /*00d0*/ 	.byte	0x04, 0x05
        /*00d2*/ 	.short	(.L_1195 - .L_1194)
.L_1194:
        /*00d4*/ 	.word	0x00000400
        /*00d8*/ 	.word	0x00000001
        /*00dc*/ 	.word	0x00000001


	//----- nvinfo : EIATTR_CRS_STACK_SIZE
	.align		4
.L_1195:
        /*00e0*/ 	.byte	0x04, 0x1e
        /*00e2*/ 	.short	(.L_1197 - .L_1196)
.L_1196:
        /*00e4*/ 	.word	0x00000000
.L_1197:


//--------------------- .nv.info._ZN2at6native53_GLOBAL__N__3bfe7fd5_20_UpSampleNearest2d_cu_198c5ce233upsample_nearest2d_nhwc_out_frameIfXadL_ZNS0_43nearest_neighbor_exact_compute_source_indexEfiiEEEEvPKT_PS3_mmmmmffm --------------------------
	.section	.nv.info._ZN2at6native53_GLOBAL__N__3bfe7fd5_20_UpSampleNearest2d_cu_198c5ce233upsample_nearest2d_nhwc_out_frameIfXadL_ZNS0_43nearest_neighbor_exact_compute_source_indexEfiiEEEEvPKT_PS3_mmmmmffm,"",@"SHT_CUDA_INFO"
	.sectionflags	@""
	.align	4


	//----- nvinfo : EIATTR_CUDA_API_VERSION
	.align		4
        /*0000*/ 	.byte	0x04, 0x37
        /*0002*/ 	.short	(.L_1199 - .L_1198)
.L_1198:
        /*0004*/ 	.word	0x00000082


	//----- nvinfo : EIATTR_SW2861232_WAR
	.align		4
.L_1199:
        /*0008*/ 	.byte	0x01, 0x35
	.zero		2


	//----- nvinfo : EIATTR_PARAM_CBANK
	.align		4
        /*000c*/ 	.byte	0x04, 0x0a
        /*000e*/ 	.short	(.L_1201 - .L_1200)
	.align		4
.L_1200:
        /*0010*/ 	.word	index@(.nv.constant0._ZN2at6native53_GLOBAL__N__3bfe7fd5_20_UpSampleNearest2d_cu_198c5ce233upsample_nearest2d_nhwc_out_frameIfXadL_ZNS0_43nearest_neighbor_exact_compute_source_indexEfiiEEEEvPKT_PS3_mmmmmffm)
        /*0014*/ 	.short	0x0160
        /*0016*/ 	.short	0x0048


	//----- nvinfo : EIATTR_CBANK_PARAM_SIZE
	.align		4
.L_1201:
        /*0018*/ 	.byte	0x03, 0x19
        /*001a*/ 	.short	0x0048


	//----- nvinfo : EIATTR_KPARAM_INFO
	.align		4
        /*001c*/ 	.byte	0x04, 0x17
        /*001e*/ 	.short	(.L_1203 - .L_1202)
.L_1202:
        /*0020*/ 	.word	0x00000000
        /*0024*/ 	.short	0x0009
        /*0026*/ 	.short	0x0040
        /*0028*/ 	.byte	0x00, 0xf0, 0x21, 0x00


	//----- nvinfo : EIATTR_KPARAM_INFO
	.align		4
.L_1203:
        /*002c*/ 	.byte	0x04, 0x17
        /*002e*/ 	.short	(.L_1205 - .L_1204)
.L_1204:
        /*0030*/ 	.word	0x00000000
        /*0034*/ 	.short	0x0008
        /*0036*/ 	.short	0x003c
        /*0038*/ 	.byte	0x00, 0xf0, 0x11, 0x00


	//----- nvinfo : EIATTR_KPARAM_INFO
	.align		4
.L_1205:
        /*003c*/ 	.byte	0x04, 0x17
        /*003e*/ 	.short	(.L_1207 - .L_1206)
.L_1206:
        /*0040*/ 	.word	0x00000000
        /*0044*/ 	.short	0x0007
        /*0046*/ 	.short	0x0038
        /*0048*/ 	.byte	0x00, 0xf0, 0x11, 0x00


	//----- nvinfo : EIATTR_KPARAM_INFO
	.align		4
.L_1207:
        /*004c*/ 	.byte	0x04, 0x17
        /*004e*/ 	.short	(.L_1209 - .L_1208)
.L_1208:
        /*0050*/ 	.word	0x00000000
        /*0054*/ 	.short	0x0006
        /*0056*/ 	.short	0x0030
        /*0058*/ 	.byte	0x00, 0xf0, 0x21, 0x00


	//----- nvinfo : EIATTR_KPARAM_INFO
	.align		4
.L_1209:
        /*005c*/ 	.byte	0x04, 0x17
        /*005e*/ 	.short	(.L_1211 - .L_1210)
.L_1210:
        /*0060*/ 	.word	0x00000000
        /*0064*/ 	.short	0x0005
        /*0066*/ 	.short	0x0028
        /*0068*/ 	.byte	0x00, 0xf0, 0x21, 0x00


	//----- nvinfo : EIATTR_KPARAM_INFO
	.align		4
.L_1211:
        /*006c*/ 	.byte	0x04, 0x17
        /*006e*/ 	.short	(.L_1213 - .L_1212)
.L_1212:
        /*0070*/ 	.word	0x00000000
        /*0074*/ 	.short	0x0004
        /*0076*/ 	.short	0x0020
        /*0078*/ 	.byte	0x00, 0xf0, 0x21, 0x00


	//----- nvinfo : EIATTR_KPARAM_INFO
	.align		4
.L_1213:
        /*007c*/ 	.byte	0x04, 0x17
        /*007e*/ 	.short	(.L_1215 - .L_1214)
.L_1214:
        /*0080*/ 	.word	0x00000000
        /*0084*/ 	.short	0x0003
        /*0086*/ 	.short	0x0018
        /*0088*/ 	.byte	0x00, 0xf0, 0x21, 0x00


	//----- nvinfo : EIATTR_KPARAM_INFO
	.align		4
.L_1215:
        /*008c*/ 	.byte	0x04, 0x17
        /*008e*/ 	.short	(.L_1217 - .L_1216)
.L_1216:
        /*0090*/ 	.word	0x00000000
        /*0094*/ 	.short	0x0002
        /*0096*/ 	.short	0x0010
        /*0098*/ 	.byte	0x00, 0xf0, 0x21, 0x00


	//----- nvinfo : EIATTR_KPARAM_INFO
	.align		4
.L_1217:
        /*009c*/ 	.byte	0x04, 0x17
        /*009e*/ 	.short	(.L_1219 - .L_1218)
.L_1218:
        /*00a0*/ 	.word	0x00000000
        /*00a4*/ 	.short	0x0001
        /*00a6*/ 	.short	0x0008
        /*00a8*/ 	.byte	0x00, 0xf0, 0x21, 0x00


	//----- nvinfo : EIATTR_KPARAM_INFO
	.align		4
.L_1219:
        /*00ac*/ 	.byte	0x04, 0x17
        /*00ae*/ 	.short	(.L_1221 - .L_1220)
.L_1220:
        /*00b0*/ 	.word	0x00000000
        /*00b4*/ 	.short	0x0000
        /*00b6*/ 	.short	0x0000
        /*00b8*/ 	.byte	0x00, 0xf0, 0x21, 0x00


	//----- nvinfo : EIATTR_MAXREG_COUNT
	.align		4
.L_1221:
        /*00bc*/ 	.byte	0x03, 0x1b
        /*00be*/ 	.short	0x0040


	//----- nvinfo : EIATTR_MERCURY_ISA_VERSION
	.align		4
        /*00c0*/ 	.byte	0x03, 0x5f
        /*00c2*/ 	.short	0x0000


	//----- nvinfo : EIATTR_EXIT_INSTR_OFFSETS
	.align		4
        /*00c4*/ 	.byte	0x04, 0x1c
        /*00c6*/ 	.short	(.L_1223 - .L_1222)


	//   ....[0]....
.L_1222:
        /*00c8*/ 	.word	0x00000070


	//   ....[1]....
        /*00cc*/ 	.word	0x00000b90


	//----- nvinfo : EIATTR_MAX_THREADS
	.align		4
.L_1223:
        /*00d0*/ 	.byte	0x04, 0x05
        /*00d2*/ 	.short	(.L_1225 - .L_1224)
.L_1224:
        /*00d4*/ 	.word	0x00000400
        /*00d8*/ 	.word	0x00000001
        /*00dc*/ 	.word	0x00000001


	//----- nvinfo : EIATTR_CRS_STACK_SIZE
	.align		4
.L_1225:
        /*00e0*/ 	.byte	0x04, 0x1e
        /*00e2*/ 	.short	(.L_1227 - .L_1226)
.L_1226:
        /*00e4*/ 	.word	0x00000000
.L_1227:


//--------------------- .nv.info._ZN2at6native53_GLOBAL__N__3bfe7fd5_20_UpSampleNearest2d_cu_198c5ce233upsample_nearest2d_nhwc_out_frameIdXadL_ZNS0_43nearest_neighbor_exact_compute_source_indexEfiiEEEEvPKT_PS3_mmmmmffm --------------------------
	.section	.nv.info._ZN2at6native53_GLOBAL__N__3bfe7fd5_20_UpSampleNearest2d_cu_198c5ce233upsample_nearest2d_nhwc_out_frameIdXadL_ZNS0_43nearest_neighbor_exact_compute_source_indexEfiiEEEEvPKT_PS3_mmmmmffm,"",@"SHT_CUDA_INFO"
	.sectionflags	@""
	.align	4


	//----- nvinfo : EIATTR_CUDA_API_VERSION
	.align		4
        /*0000*/ 	.byte	0x04, 0x37
        /*0002*/ 	.short	(.L_1229 - .L_1228)
.L_1228:
        /*0004*/ 	.word	0x00000082


	//----- nvinfo : EIATTR_SW2861232_WAR
	.align		4
.L_1229:
        /*0008*/ 	.byte	0x01, 0x35
	.zero		2


	//----- nvinfo : EIATTR_PARAM_CBANK
	.align		4
        /*000c*/ 	.byte	0x04, 0x0a
        /*000e*/ 	.short	(.L_1231 - .L_1230)
	.align		4
.L_1230:
        /*0010*/ 	.word	index@(.nv.constant0._ZN2at6native53_GLOBAL__N__3bfe7fd5_20_UpSampleNearest2d_cu_198c5ce233upsample_nearest2d_nhwc_out_frameIdXadL_ZNS0_43nearest_neighbor_exact_compute_source_indexEfiiEEEEvPKT_PS3_mmmmmffm)
        /*0014*/ 	.short	0x0160
        /*0016*/ 	.short	0x0048


	//----- nvinfo : EIATTR_CBANK_PARAM_SIZE
	.align		4
.L_1231:
        /*0018*/ 	.byte	0x03, 0x19
        /*001a*/ 	.short	0x0048


	//----- nvinfo : EIATTR_KPARAM_INFO
	.align		4
        /*001c*/ 	.byte	0x04, 0x17
        /*001e*/ 	.short	(.L_1233 - .L_1232)
.L_1232:
        /*0020*/ 	.word	0x00000000
        /*0024*/ 	.short	0x0009
        /*0026*/ 	.short	0x0040
        /*0028*/ 	.byte	0x00, 0xf0, 0x21, 0x00


	//----- nvinfo : EIATTR_KPARAM_INFO
	.align		4
.L_1233:
        /*002c*/ 	.byte	0x04, 0x17
        /*002e*/ 	.short	(.L_1235 - .L_1234)
.L_1234:
        /*0030*/ 	.word	0x00000000
        /*0034*/ 	.short	0x0008
        /*0036*/ 	.short	0x003c
        /*0038*/ 	.byte	0x00, 0xf0, 0x11, 0x00


	//----- nvinfo : EIATTR_KPARAM_INFO
	.align		4
.L_1235:
        /*003c*/ 	.byte	0x04, 0x17
        /*003e*/ 	.short	(.L_1237 - .L_1236)
.L_1236:
        /*0040*/ 	.word	0x00000000
        /*0044*/ 	.short	0x0007
        /*0046*/ 	.short	0x0038
        /*0048*/ 	.byte	0x00, 0xf0, 0x11, 0x00


	//----- nvinfo : EIATTR_KPARAM_INFO
	.align		4
.L_1237:
        /*004c*/ 	.byte	0x04, 0x17
        /*004e*/ 	.short	(.L_1239 - .L_1238)
.L_1238:
        /*0050*/ 	.word	0x00000000
        /*0054*/ 	.short	0x0006
        /*0056*/ 	.short	0x0030
        /*0058*/ 	.byte	0x00, 0xf0, 0x21, 0x00


	//----- nvinfo : EIATTR_KPARAM_INFO
	.align		4
.L_1239:
        /*005c*/ 	.byte	0x04, 0x17
        /*005e*/ 	.short	(.L_1241 - .L_1240)
.L_1240:
        /*0060*/ 	.word	0x00000000
        /*0064*/ 	.short	0x0005
        /*0066*/ 	.short	0x0028
        /*0068*/ 	.byte	0x00, 0xf0, 0x21, 0x00


	//----- nvinfo : EIATTR_KPARAM_INFO
	.align		4
.L_1241:
        /*006c*/ 	.byte	0x04, 0x17
        /*006e*/ 	.short	(.L_1243 - .L_1242)
.L_1242:
        /*0070*/ 	.word	0x00000000
        /*0074*/ 	.short	0x0004
        /*0076*/ 	.short	0x0020
        /*0078*/ 	.byte	0x00, 0xf0, 0x21, 0x00


	//----- nvinfo : EIATTR_KPARAM_INFO
	.align		4
.L_1243:
        /*007c*/ 	.byte	0x04, 0x17
        /*007e*/ 	.short	(.L_1245 - .L_1244)
.L_1244:
        /*0080*/ 	.word	0x00000000
        /*0084*/ 	.short	0x0003
        /*0086*/ 	.short	0x0018
        /*0088*/ 	.byte	0x00, 0xf0, 0x21, 0x00


	//----- nvinfo : EIATTR_KPARAM_INFO
	.align		4
.L_1245:
        /*008c*/ 	.byte	0x04, 0x17
        /*008e*/ 	.short	(.L_1247 - .L_1246)
.L_1246:
        /*0090*/ 	.word	0x00000000
        /*0094*/ 	.short	0x0002
        /*0096*/ 	.short	0x0010
        /*0098*/ 	.byte	0x00, 0xf0, 0x21, 0x00


	//----- nvinfo : EIATTR_KPARAM_INFO
	.align		4
.L_1247:
        /*009c*/ 	.byte	0x04, 0x17
        /*009e*/ 	.short	(.L_1249 - .L_1248)
.L_1248:
        /*00a0*/ 	.word	0x00000000
        /*00a4*/ 	.short	0x0001
        /*00a6*/ 	.short	0x0008
        /*00a8*/ 	.byte	0x00, 0xf0, 0x21, 0x00


	//----- nvinfo : EIATTR_KPARAM_INFO
	.align		4
.L_1249:
        /*00ac*/ 	.byte	0x04, 0x17
        /*00ae*/ 	.short	(.L_1251 - .L_1250)
.L_1250:
        /*00b0*/ 	.word	0x00000000
        /*00b4*/ 	.short	0x0000
        /*00b6*/ 	.short	0x0000
        /*00b8*/ 	.byte	0x00, 0xf0, 0x21, 0x00


	//----- nvinfo : EIATTR_MAXREG_COUNT
	.align		4
.L_1251:
        /*00bc*/ 	.byte	0x03, 0x1b
        /*00be*/ 	.short	0x0040


	//----- nvinfo : EIATTR_MERCURY_ISA_VERSION
	.align		4
        /*00c0*/ 	.byte	0x03, 0x5f
        /*00c2*/ 	.short	0x0000


	//----- nvinfo : EIATTR_EXIT_INSTR_OFFSETS
	.align		4
        /*00c4*/ 	.byte	0x04, 0x1c
        /*00c6*/ 	.short	(.L_1253 - .L_1252)


	//   ....[0]....
.L_1252:
        /*00c8*/ 	.word	0x00000070


	//   ....[1]....
        /*00cc*/ 	.word	0x00000b90


	//----- nvinfo : EIATTR_MAX_THREADS
	.align		4
.L_1253:
        /*00d0*/ 	.byte	0x04, 0x05
        /*00d2*/ 	.short	(.L_1255 - .L_1254)
.L_1254:
        /*00d4*/ 	.word	0x00000400
        /*00d8*/ 	.word	0x00000001
        /*00dc*/ 	.word	0x00000001


	//----- nvinfo : EIATTR_CRS_STACK_SIZE
	.align		4
.L_1255:
        /*00e0*/ 	.byte	0x04, 0x1e
        /*00e2*/ 	.short	(.L_1257 - .L_1256)
.L_1256:
        /*00e4*/ 	.word	0x00000000
.L_1257:


//--------------------- .nv.info._ZN2at6native53_GLOBAL__N__3bfe7fd5_20_UpSampleNearest2d_cu_198c5ce228upsample_nearest2d_out_frameIhXadL_ZNS0_37nearest_neighbor_compute_source_indexEfiiEEEEvPKT_PS3_mmmmmff --------------------------
	.section	.nv.info._ZN2at6native53_GLOBAL__N__3bfe7fd5_20_UpSampleNearest2d_cu_198c5ce228upsample_nearest2d_out_frameIhXadL_ZNS0_37nearest_neighbor_compute_source_indexEfiiEEEEvPKT_PS3_mmmmmff,"",@"SHT_CUDA_INFO"
	.sectionflags	@""
	.align	4


	//----- nvinfo : EIATTR_CUDA_API_VERSION
	.align		4
        /*0000*/ 	.byte	0x04, 0x37
        /*0002*/ 	.short	(.L_1259 - .L_1258)
.L_1258:
        /*0004*/ 	.word	0x00000082


	//----- nvinfo : EIATTR_SW2861232_WAR
	.align		4
.L_1259:
        /*0008*/ 	.byte	0x01, 0x35
	.zero		2


	//----- nvinfo : EIATTR_PARAM_CBANK
	.align		4
        /*000c*/ 	.byte	0x04, 0x0a
        /*000e*/ 	.short	(.L_1261 - .L_1260)
	.align		4
.L_1260:
        /*0010*/ 	.word	index@(.nv.constant0._ZN2at6native53_GLOBAL__N__3bfe7fd5_20_UpSampleNearest2d_cu_198c5ce228upsample_nearest2d_out_frameIhXadL_ZNS0_37nearest_neighbor_compute_source_indexEfiiEEEEvPKT_PS3_mmmmmff)
        /*0014*/ 	.short	0x0160
        /*0016*/ 	.short	0x0040


	//----- nvinfo : EIATTR_CBANK_PARAM_SIZE
	.align		4
.L_1261:
        /*0018*/ 	.byte	0x03, 0x19
        /*001a*/ 	.short	0x0040


	//----- nvinfo : EIATTR_KPARAM_INFO
	.align		4
        /*001c*/ 	.byte	0x04, 0x17
        /*001e*/ 	.short	(.L_1263 - .L_1262)
.L_1262:
        /*0020*/ 	.word	0x00000000
        /*0024*/ 	.short	0x0008
        /*0026*/ 	.short	0x003c
        /*0028*/ 	.byte	0x00, 0xf0, 0x11, 0x00


	//----- nvinfo : EIATTR_KPARAM_INFO
	.align		4
.L_1263:
        /*002c*/ 	.byte	0x04, 0x17
        /*002e*/ 	.short	(.L_1265 - .L_1264)
.L_1264:
        /*0030*/ 	.word	0x00000000
        /*0034*/ 	.short	0x0007
        /*0036*/ 	.short	0x0038
        /*0038*/ 	.byte	0x00, 0xf0, 0x11, 0x00


	//----- nvinfo : EIATTR_KPARAM_INFO
	.align		4
.L_1265:
        /*003c*/ 	.byte	0x04, 0x17
        /*003e*/ 	.short	(.L_1267 - .L_1266)
.L_1266:
        /*0040*/ 	.word	0x00000000
        /*0044*/ 	.short	0x0006
        /*0046*/ 	.short	0x0030
        /*0048*/ 	.byte	0x00, 0xf0, 0x21, 0x00


	//----- nvinfo : EIATTR_KPARAM_INFO
	.align		4
.L_1267:
        /*004c*/ 	.byte	0x04, 0x17
        /*004e*/ 	.short	(.L_1269 - .L_1268)
.L_1268:
        /*0050*/ 	.word	0x00000000
        /*0054*/ 	.short	0x0005
        /*0056*/ 	.short	0x0028
        /*0058*/ 	.byte	0x00, 0xf0, 0x21, 0x00


	//----- nvinfo : EIATTR_KPARAM_INFO
	.align		4
.L_1269:
        /*005c*/ 	.byte	0x04, 0x17
        /*005e*/ 	.short	(.L_1271 - .L_1270)
.L_1270:
        /*0060*/ 	.word	0x00000000
        /*0064*/ 	.short	0x0004
        /*0066*/ 	.short	0x0020
        /*0068*/ 	.byte	0x00, 0xf0, 0x21, 0x00


	//----- nvinfo : EIATTR_KPARAM_INFO
	.align		4
.L_1271:
        /*006c*/ 	.byte	0x04, 0x17
        /*006e*/ 	.short	(.L_1273 - .L_1272)
.L_1272:
        /*0070*/ 	.word	0x00000000
        /*0074*/ 	.short	0x0003
        /*0076*/ 	.short	0x0018
        /*0078*/ 	.byte	0x00, 0xf0, 0x21, 0x00


	//----- nvinfo : EIATTR_KPARAM_INFO
	.align		4
.L_1273:
        /*007c*/ 	.byte	0x04, 0x17
        /*007e*/ 	.short	(.L_1275 - .L_1274)
.L_1274:
        /*0080*/ 	.word	0x00000000
        /*0084*/ 	.short	0x0002
        /*0086*/ 	.short	0x0010
        /*0088*/ 	.byte	0x00, 0xf0, 0x21, 0x00


	//----- nvinfo : EIATTR_KPARAM_INFO
	.align		4
.L_1275:
        /*008c*/ 	.byte	0x04, 0x17
        /*008e*/ 	.short	(.L_1277 - .L_1276)
.L_1276:
        /*0090*/ 	.word	0x00000000
        /*0094*/ 	.short	0x0001
        /*0096*/ 	.short	0x0008
        /*0098*/ 	.byte	0x00, 0xf0, 0x21, 0x00


	//----- nvinfo : EIATTR_KPARAM_INFO
	.align		4
.L_1277:
        /*009c*/ 	.byte	0x04, 0x17
        /*009e*/ 	.short	(.L_1279 - .L_1278)
.L_1278:
        /*00a0*/ 	.word	0x00000000
        /*00a4*/ 	.short	0x0000
        /*00a6*/ 	.short	0x0000
        /*00a8*/ 	.byte	0x00, 0xf0, 0x21, 0x00


	//----- nvinfo : EIATTR_MAXREG_COUNT
	.align		4
.L_1279:
        /*00ac*/ 	.byte	0x03, 0x1b
        /*00ae*/ 	.short	0x0040


	//----- nvinfo : EIATTR_MERCURY_ISA_VERSION
	.align		4
        /*00b0*/ 	.byte	0x03, 0x5f
        /*00b2*/ 	.short	0x0000


	//----- nvinfo : EIATTR_EXIT_INSTR_OFFSETS
	.align		4
        /*00b4*/ 	.byte	0x04, 0x1c
        /*00b6*/ 	.short	(.L_1281 - .L_1280)


	//   ....[0]....
.L_1280:
        /*00b8*/ 	.word	0x000000e0


	//   ....[1]....
        /*00bc*/ 	.word	0x00000340


	//   ....[2]....
        /*00c0*/ 	.word	0x00000630


	//----- nvinfo : EIATTR_CTAIDZ_USED
	.align		4
.L_1281:
        /*00c4*/ 	.byte	0x01, 0x04
	.zero		2


	//----- nvinfo : EIATTR_MAX_THREADS
	.align		4
        /*00c8*/ 	.byte	0x04, 0x05
        /*00ca*/ 	.short	(.L_1283 - .L_1282)
.L_1282:
        /*00cc*/ 	.word	0x00000400
        /*00d0*/ 	.word	0x00000001
        /*00d4*/ 	.word	0x00000001


	//----- nvinfo : EIATTR_CRS_STACK_SIZE
	.align		4
.L_1283:
        /*00d8*/ 	.byte	0x04, 0x1e
        /*00da*/ 	.short	(.L_1285 - .L_1284)
.L_1284:
        /*00dc*/ 	.word	0x00000000
.L_1285:


//--------------------- .nv.info._ZN2at6native53_GLOBAL__N__3bfe7fd5_20_UpSampleNearest2d_cu_198c5ce228upsample_nearest2d_out_frameIN3c108BFloat16EXadL_ZNS0_37nearest_neighbor_compute_source_indexEfiiEEEEvPKT_PS5_mmmmmff --------------------------
	.section	.nv.info._ZN2at6native53_GLOBAL__N__3bfe7fd5_20_UpSampleNearest2d_cu_198c5ce228upsample_nearest2d_out_frameIN3c108BFloat16EXadL_ZNS0_37nearest_neighbor_compute_source_indexEfiiEEEEvPKT_PS5_mmmmmff,"",@"SHT_CUDA_INFO"
	.sectionflags	@""
	.align	4


	//----- nvinfo : EIATTR_CUDA_API_VERSION
	.align		4
        /*0000*/ 	.byte	0x04, 0x37
        /*0002*/ 	.short	(.L_1287 - .L_1286)
.L_1286:
        /*0004*/ 	.word	0x00000082


	//----- nvinfo : EIATTR_SW2861232_WAR
	.align		4
.L_1287:
        /*0008*/ 	.byte	0x01, 0x35
	.zero		2


	//----- nvinfo : EIATTR_PARAM_CBANK
	.align		4
        /*000c*/ 	.byte	0x04, 0x0a
        /*000e*/ 	.short	(.L_1289 - .L_1288)
	.align		4
.L_1288:
        /*0010*/ 	.word	index@(.nv.constant0._ZN2at6native53_GLOBAL__N__3bfe7fd5_20_UpSampleNearest2d_cu_198c5ce228upsample_nearest2d_out_frameIN3c108BFloat16EXadL_ZNS0_37nearest_neighbor_compute_source_indexEfiiEEEEvPKT_PS5_mmmmmff)
        /*0014*/ 	.short	0x0160
        /*0016*/ 	.short	0x0040


	//----- nvinfo : EIATTR_CBANK_PARAM_SIZE
	.align		4
.L_1289:
        /*0018*/ 	.byte	0x03, 0x19
        /*001a*/ 	.short	0x0040


	//----- nvinfo : EIATTR_KPARAM_INFO
	.align		4
        /*001c*/ 	.byte	0x04, 0x17
        /*001e*/ 	.short	(.L_1291 - .L_1290)
.L_1290:
        /*0020*/ 	.word	0x00000000
        /*0024*/ 	.short	0x0008
        /*0026*/ 	.short	0x003c
        /*0028*/ 	.byte	0x00, 0xf0, 0x11, 0x00


	//----- nvinfo : EIATTR_KPARAM_INFO
	.align		4
.L_1291:
        /*002c*/ 	.byte	0x04, 0x17
        /*002e*/ 	.short	(.L_1293 - .L_1292)
.L_1292:
        /*0030*/ 	.word	0x00000000
        /*0034*/ 	.short	0x0007
        /*0036*/ 	.short	0x0038
        /*0038*/ 	.byte	0x00, 0xf0, 0x11, 0x00


	//----- nvinfo : EIATTR_KPARAM_INFO
	.align		4
.L_1293:
        /*003c*/ 	.byte	0x04, 0x17
        /*003e*/ 	.short	(.L_1295 - .L_1294)
.L_1294:
        /*0040*/ 	.word	0x00000000
        /*0044*/ 	.short	0x0006
        /*0046*/ 	.short	0x0030
        /*0048*/ 	.byte	0x00, 0xf0, 0x21, 0x00


	//----- nvinfo : EIATTR_KPARAM_INFO
	.align		4
.L_1295:
        /*004c*/ 	.byte	0x04, 0x17
        /*004e*/ 	.short	(.L_1297 - .L_1296)
.L_1296:
        /*0050*/ 	.word	0x00000000
        /*0054*/ 	.short	0x0005
        /*0056*/ 	.short	0x0028
        /*0058*/ 	.byte	0x00, 0xf0, 0x21, 0x00


	//----- nvinfo : EIATTR_KPARAM_INFO
	.align		4
.L_1297:
        /*005c*/ 	.byte	0x04, 0x17
        /*005e*/ 	.short	(.L_1299 - .L_1298)
.L_1298:
        /*0060*/ 	.word	0x00000000
        /*0064*/ 	.short	0x0004
        /*0066*/ 	.short	0x0020
        /*0068*/ 	.byte	0x00, 0xf0, 0x21, 0x00


	//----- nvinfo : EIATTR_KPARAM_INFO
	.align		4
.L_1299:
        /*006c*/ 	.byte	0x04, 0x17
        /*006e*/ 	.short	(.L_1301 - .L_1300)
.L_1300:
        /*0070*/ 	.word	0x00000000
        /*0074*/ 	.short	0x0003
        /*0076*/ 	.short	0x0018
        /*0078*/ 	.byte	0x00, 0xf0, 0x21, 0x00


	//----- nvinfo : EIATTR_KPARAM_INFO
	.align		4
.L_1301:
        /*007c*/ 	.byte	0x04, 0x17
        /*007e*/ 	.short	(.L_1303 - .L_1302)
.L_1302:
        /*0080*/ 	.word	0x00000000
        /*0084*/ 	.short	0x0002
        /*0086*/ 	.short	0x0010
        /*0088*/ 	.byte	0x00, 0xf0, 0x21, 0x00


	//----- nvinfo : EIATTR_KPARAM_INFO
	.align		4
.L_1303:
        /*008c*/ 	.byte	0x04, 0x17
        /*008e*/ 	.short	(.L_1305 - .L_1304)
.L_1304:
        /*0090*/ 	.word	0x00000000
        /*0094*/ 	.short	0x0001
        /*0096*/ 	.short	0x0008
        /*0098*/ 	.byte	0x00, 0xf0, 0x21, 0x00


	//----- nvinfo : EIATTR_KPARAM_INFO
	.align		4
.L_1305:
        /*009c*/ 	.byte	0x04, 0x17
        /*009e*/ 	.short	(.L_1307 - .L_1306)
.L_1306:
        /*00a0*/ 	.word	0x00000000
        /*00a4*/ 	.short	0x0000
        /*00a6*/ 	.short	0x0000
        /*00a8*/ 	.byte	0x00, 0xf0, 0x21, 0x00


	//----- nvinfo : EIATTR_MAXREG_COUNT
	.align		4
.L_1307:
        /*00ac*/ 	.byte	0x03, 0x1b
        /*00ae*/ 	.short	0x0040


	//----- nvinfo : EIATTR_MERCURY_ISA_VERSION
	.align		4
        /*00b0*/ 	.byte	0x03, 0x5f
        /*00b2*/ 	.short	0x0000


	//----- nvinfo : EIATTR_EXIT_INSTR_OFFSETS
	.align		4
        /*00b4*/ 	.byte	0x04, 0x1c
        /*00b6*/ 	.short	(.L_1309 - .L_1308)


	//   ....[0]....
.L_1308:
        /*00b8*/ 	.word	0x000000e0


	//   ....[1]....
        /*00bc*/ 	.word	0x00000340


	//   ....[2]....
        /*00c0*/ 	.word	0x00000630


	//----- nvinfo : EIATTR_CTAIDZ_USED
	.align		4
.L_1309:
        /*00c4*/ 	.byte	0x01, 0x04
	.zero		2


	//----- nvinfo : EIATTR_MAX_THREADS
	.align		4
        /*00c8*/ 	.byte	0x04, 0x05
        /*00ca*/ 	.short	(.L_1311 - .L_1310)
.L_1310:
        /*00cc*/ 	.word	0x00000400
        /*00d0*/ 	.word	0x00000001
        /*00d4*/ 	.word	0x00000001


	//----- nvinfo : EIATTR_CRS_STACK_SIZE
	.align		4
.L_1311:
        /*00d8*/ 	.byte	0x04, 0x1e
        /*00da*/ 	.short	(.L_1313 - .L_1312)
.L_1312:
        /*00dc*/ 	.word	0x00000000
.L_1313:


//--------------------- .nv.info._ZN2at6native53_GLOBAL__N__3bfe7fd5_20_UpSampleNearest2d_cu_198c5ce228upsample_nearest2d_out_frameIN3c104HalfEXadL_ZNS0_37nearest_neighbor_compute_source_indexEfiiEEEEvPKT_PS5_mmmmmff --------------------------
	.section	.nv.info._ZN2at6native53_GLOBAL__N__3bfe7fd5_20_UpSampleNearest2d_cu_198c5ce228upsample_nearest2d_out_frameIN3c104HalfEXadL_ZNS0_37nearest_neighbor_compute_source_indexEfiiEEEEvPKT_PS5_mmmmmff,"",@"SHT_CUDA_INFO"
	.sectionflags	@""
	.align	4


	//----- nvinfo : EIATTR_CUDA_API_VERSION
	.align		4
        /*0000*/ 	.byte	0x04, 0x37
        /*0002*/ 	.short	(.L_1315 - .L_1314)
.L_1314:
        /*0004*/ 	.word	0x00000082


	//----- nvinfo : EIATTR_SW2861232_WAR
	.align		4
.L_1315:
        /*0008*/ 	.byte	0x01, 0x35
	.zero		2


	//----- nvinfo : EIATTR_PARAM_CBANK
	.align		4
        /*000c*/ 	.byte	0x04, 0x0a
        /*000e*/ 	.short	(.L_1317 - .L_1316)
	.align		4
.L_1316:
        /*0010*/ 	.word	index@(.nv.constant0._ZN2at6native53_GLOBAL__N__3bfe7fd5_20_UpSampleNearest2d_cu_198c5ce228upsample_nearest2d_out_frameIN3c104HalfEXadL_ZNS0_37nearest_neighbor_compute_source_indexEfiiEEEEvPKT_PS5_mmmmmff)
        /*0014*/ 	.short	0x0160
        /*0016*/ 	.short	0x0040


	//----- nvinfo : EIATTR_CBANK_PARAM_SIZE
	.align		4
.L_1317:
        /*0018*/ 	.byte	0x03, 0x19
        /*001a*/ 	.short	0x0040


	//----- nvinfo : EIATTR_KPARAM_INFO
	.align		4
        /*001c*/ 	.byte	0x04, 0x17
        /*001e*/ 	.short	(.L_1319 - .L_1318)
.L_1318:
        /*0020*/ 	.word	0x00000000
        /*0024*/ 	.short	0x0008
        /*0026*/ 	.short	0x003c
        /*0028*/ 	.byte	0x00, 0xf0, 0x11, 0x00


	//----- nvinfo : EIATTR_KPARAM_INFO
	.align		4
.L_1319:
        /*002c*/ 	.byte	0x04, 0x17
        /*002e*/ 	.short	(.L_1321 - .L_1320)
.L_1320:
        /*0030*/ 	.word	0x00000000
        /*0034*/ 	.short	0x0007
        /*0036*/ 	.short	0x0038
        /*0038*/ 	.byte	0x00, 0xf0, 0x11, 0x00


	//----- nvinfo : EIATTR_KPARAM_INFO
	.align		4
.L_1321:
        /*003c*/ 	.byte	0x04, 0x17
        /*003e*/ 	.short	(.L_1323 - .L_1322)
.L_1322:
        /*0040*/ 	.word	0x00000000
        /*0044*/ 	.short	0x0006
        /*0046*/ 	.short	0x0030
        /*0048*/ 	.byte	0x00, 0xf0, 0x21, 0x00


	//----- nvinfo : EIATTR_KPARAM_INFO
	.align		4
.L_1323:
        /*004c*/ 	.byte	0x04, 0x17
        /*004e*/ 	.short	(.L_1325 - .L_1324)
.L_1324:
        /*0050*/ 	.word	0x00000000
        /*0054*/ 	.short	0x0005
        /*0056*/ 	.short	0x0028
        /*0058*/ 	.byte	0x00, 0xf0, 0x21, 0x00


	//----- nvinfo : EIATTR_KPARAM_INFO
	.align		4
.L_1325:
        /*005c*/ 	.byte	0x04, 0x17
        /*005e*/ 	.short	(.L_1327 - .L_1326)
.L_1326:
        /*0060*/ 	.word	0x00000000
        /*0064*/ 	.short	0x0004
        /*0066*/ 	.short	0x0020
        /*0068*/ 	.byte	0x00, 0xf0, 0x21, 0x00


	//----- nvinfo : EIATTR_KPARAM_INFO
	.align		4
.L_1327:
        /*006c*/ 	.byte	0x04, 0x17
        /*006e*/ 	.short	(.L_1329 - .L_1328)
.L_1328:
        /*0070*/ 	.word	0x00000000
        /*0074*/ 	.short	0x0003
        /*0076*/ 	.short	0x0018
        /*0078*/ 	.byte	0x00, 0xf0, 0x21, 0x00


	//----- nvinfo : EIATTR_KPARAM_INFO
	.align		4
.L_1329:
        /*007c*/ 	.byte	0x04, 0x17
        /*007e*/ 	.short	(.L_1331 - .L_1330)
.L_1330:
        /*0080*/ 	.word	0x00000000
        /*0084*/ 	.short	0x0002
        /*0086*/ 	.short	0x0010
        /*0088*/ 	.byte	0x00, 0xf0, 0x21, 0x00


	//----- nvinfo : EIATTR_KPARAM_INFO
	.align		4
.L_1331:
        /*008c*/ 	.byte	0x04, 0x17
        /*008e*/ 	.short	(.L_1333 - .L_1332)
.L_1332:
        /*0090*/ 	.word	0x00000000
        /*0094*/ 	.short	0x0001
        /*0096*/ 	.short	0x0008
        /*0098*/ 	.byte	0x00, 0xf0, 0x21, 0x00


	//----- nvinfo : EIATTR_KPARAM_INFO
	.align		4
.L_1333:
        /*009c*/ 	.byte	0x04, 0x17
        /*009e*/ 	.short	(.L_1335 - .L_1334)
.L_1334:
        /*00a0*/ 	.word	0x00000000
        /*00a4*/ 	.short	0x0000
        /*00a6*/ 	.short	0x0000
        /*00a8*/ 	.byte	0x00, 0xf0, 0x21, 0x00


	//----- nvinfo : EIATTR_MAXREG_COUNT
	.align		4
.L_1335:
        /*00ac*/ 	.byte	0x03, 0x1b
        /*00ae*/ 	.short	0x0040


	//----- nvinfo : EIATTR_MERCURY_ISA_VERSION
	.align		4
        /*00b0*/ 	.byte	0x03, 0x5f
        /*00b2*/ 	.short	0x0000


	//----- nvinfo : EIATTR_EXIT_INSTR_OFFSETS
	.align		4
        /*00b4*/ 	.byte	0x04, 0x1c
        /*00b6*/ 	.short	(.L_1337 - .L_1336)


	//   ....[0]....
.L_1336:
        /*00b8*/ 	.word	0x000000e0


	//   ....[1]....
        /*00bc*/ 	.word	0x00000340


	//   ....[2]....
        /*00c0*/ 	.word	0x00000630


	//----- nvinfo : EIATTR_CTAIDZ_USED
	.align		4
.L_1337:
        /*00c4*/ 	.byte	0x01, 0x04
	.zero		2


	//----- nvinfo : EIATTR_MAX_THREADS
	.align		4
        /*00c8*/ 	.byte	0x04, 0x05
        /*00ca*/ 	.short	(.L_1339 - .L_1338)
.L_1338:
        /*00cc*/ 	.word	0x00000400
        /*00d0*/ 	.word	0x00000001
        /*00d4*/ 	.word	0x00000001


	//----- nvinfo : EIATTR_CRS_STACK_SIZE
	.align		4
.L_1339:
        /*00d8*/ 	.byte	0x04, 0x1e
        /*00da*/ 	.short	(.L_1341 - .L_1340)
.L_1340:
        /*00dc*/ 	.word	0x00000000
.L_1341:


//--------------------- .nv.info._ZN2at6native53_GLOBAL__N__3bfe7fd5_20_UpSampleNearest2d_cu_198c5ce228upsample_nearest2d_out_frameIfXadL_ZNS0_37nearest_neighbor_compute_source_indexEfiiEEEEvPKT_PS3_mmmmmff --------------------------
	.section	.nv.info._ZN2at6native53_GLOBAL__N__3bfe7fd5_20_UpSampleNearest2d_cu_198c5ce228upsample_nearest2d_out_frameIfXadL_ZNS0_37nearest_neighbor_compute_source_indexEfiiEEEEvPKT_PS3_mmmmmff,"",@"SHT_CUDA_INFO"
	.sectionflags	@""
	.align	4


	//----- nvinfo : EIATTR_CUDA_API_VERSION
	.align		4
        /*0000*/ 	.byte	0x04, 0x37
        /*0002*/ 	.short	(.L_1343 - .L_1342)
.L_1342:
        /*0004*/ 	.word	0x00000082


	//----- nvinfo : EIATTR_SW2861232_WAR
	.align		4
.L_1343:
        /*0008*/ 	.byte	0x01, 0x35
	.zero		2


	//----- nvinfo : EIATTR_PARAM_CBANK
	.align		4
        /*000c*/ 	.byte	0x04, 0x0a
        /*000e*/ 	.short	(.L_1345 - .L_1344)
	.align		4
.L_1344:
        /*0010*/ 	.word	index@(.nv.constant0._ZN2at6native53_GLOBAL__N__3bfe7fd5_20_UpSampleNearest2d_cu_198c5ce228upsample_nearest2d_out_frameIfXadL_ZNS0_37nearest_neighbor_compute_source_indexEfiiEEEEvPKT_PS3_mmmmmff)
        /*0014*/ 	.short	0x0160
        /*0016*/ 	.short	0x0040


	//----- nvinfo : EIATTR_CBANK_PARAM_SIZE
	.align		4
.L_1345:
        /*0018*/ 	.byte	0x03, 0x19
        /*001a*/ 	.short	0x0040


	//----- nvinfo : EIATTR_KPARAM_INFO
	.align		4
        /*001c*/ 	.byte	0x04, 0x17
        /*001e*/ 	.short	(.L_1347 - .L_1346)
.L_1346:
        /*0020*/ 	.word	0x00000000
        /*0024*/ 	.short	0x0008
        /*0026*/ 	.short	0x003c
        /*0028*/ 	.byte	0x00, 0xf0, 0x11, 0x00


	//----- nvinfo : EIATTR_KPARAM_INFO
	.align		4
.L_1347:
        /*002c*/ 	.byte	0x04, 0x17
        /*002e*/ 	.short	(.L_1349 - .L_1348)
.L_1348:
        /*0030*/ 	.word	0x00000000
        /*0034*/ 	.short	0x0007
        /*0036*/ 	.short	0x0038
        /*0038*/ 	.byte	0x00, 0xf0, 0x11, 0x00


	//----- nvinfo : EIATTR_KPARAM_INFO
	.align		4
.L_1349:
        /*003c*/ 	.byte	0x04, 0x17
        /*003e*/ 	.short	(.L_1351 - .L_1350)
.L_1350:
        /*0040*/ 	.word	0x00000000
        /*0044*/ 	.short	0x0006
        /*0046*/ 	.short	0x0030
        /*0048*/ 	.byte	0x00, 0xf0, 0x21, 0x00


	//----- nvinfo : EIATTR_KPARAM_INFO
	.align		4
.L_1351:
        /*004c*/ 	.byte	0x04, 0x17
        /*004e*/ 	.short	(.L_1353 - .L_1352)
.L_1352:
        /*0050*/ 	.word	0x00000000
        /*0054*/ 	.short	0x0005
        /*0056*/ 	.short	0x0028
        /*0058*/ 	.byte	0x00, 0xf0, 0x21, 0x00


	//----- nvinfo : EIATTR_KPARAM_INFO
	.align		4
.L_1353:
        /*005c*/ 	.byte	0x04, 0x17
        /*005e*/ 	.short	(.L_1355 - .L_1354)
.L_1354:
        /*0060*/ 	.word	0x00000000
        /*0064*/ 	.short	0x0004
        /*0066*/ 	.short	0x0020
        /*0068*/ 	.byte	0x00, 0xf0, 0x21, 0x00


	//----- nvinfo : EIATTR_KPARAM_INFO
	.align		4
.L_1355:
        /*006c*/ 	.byte	0x04, 0x17
        /*006e*/ 	.short	(.L_1357 - .L_1356)
.L_1356:
        /*0070*/ 	.word	0x00000000
        /*0074*/ 	.short	0x0003
        /*0076*/ 	.short	0x0018
        /*0078*/ 	.byte	0x00, 0xf0, 0x21, 0x00


	//----- nvinfo : EIATTR_KPARAM_INFO
	.align		4
.L_1357:
        /*007c*/ 	.byte	0x04, 0x17
        /*007e*/ 	.short	(.L_1359 - .L_1358)
.L_1358:
        /*0080*/ 	.word	0x00000000
        /*0084*/ 	.short	0x0002
        /*0086*/ 	.short	0x0010
        /*0088*/ 	.byte	0x00, 0xf0, 0x21, 0x00


	//----- nvinfo : EIATTR_KPARAM_INFO
	.align		4
.L_1359:
        /*008c*/ 	.byte	0x04, 0x17
        /*008e*/ 	.short	(.L_1361 - .L_1360)
.L_1360:
        /*0090*/ 	.word	0x00000000
        /*0094*/ 	.short	0x0001
        /*0096*/ 	.short	0x0008
        /*0098*/ 	.byte	0x00, 0xf0, 0x21, 0x00


	//----- nvinfo : EIATTR_KPARAM_INFO
	.align		4
.L_1361:
        /*009c*/ 	.byte	0x04, 0x17
        /*009e*/ 	.short	(.L_1363 - .L_1362)
.L_1362:
        /*00a0*/ 	.word	0x00000000
        /*00a4*/ 	.short	0x0000
        /*00a6*/ 	.short	0x0000
        /*00a8*/ 	.byte	0x00, 0xf0, 0x21, 0x00


	//----- nvinfo : EIATTR_MAXREG_COUNT
	.align		4
.L_1363:
        /*00ac*/ 	.byte	0x03, 0x1b
        /*00ae*/ 	.short	0x0040


	//----- nvinfo : EIATTR_MERCURY_ISA_VERSION
	.align		4
        /*00b0*/ 	.byte	0x03, 0x5f
        /*00b2*/ 	.short	0x0000


	//----- nvinfo : EIATTR_EXIT_INSTR_OFFSETS
	.align		4
        /*00b4*/ 	.byte	0x04, 0x1c
        /*00b6*/ 	.short	(.L_1365 - .L_1364)


	//   ....[0]....
.L_1364:
        /*00b8*/ 	.word	0x000000e0


	//   ....[1]....
        /*00bc*/ 	.word	0x00000340


	//   ....[2]....
        /*00c0*/ 	.word	0x00000630


	//----- nvinfo : EIATTR_CTAIDZ_USED
	.align		4
.L_1365:
        /*00c4*/ 	.byte	0x01, 0x04
	.zero		2


	//----- nvinfo : EIATTR_MAX_THREADS
	.align		4
        /*00c8*/ 	.byte	0x04, 0x05
        /*00ca*/ 	.short	(.L_1367 - .L_1366)
.L_1366:
        /*00cc*/ 	.word	0x00000400
        /*00d0*/ 	.word	0x00000001
        /*00d4*/ 	.word	0x00000001


	//----- nvinfo : EIATTR_CRS_STACK_SIZE
	.align		4
.L_1367:
        /*00d8*/ 	.byte	0x04, 0x1e
        /*00da*/ 	.short	(.L_1369 - .L_1368)
.L_1368:
        /*00dc*/ 	.word	0x00000000
.L_1369:


//--------------------- .nv.info._ZN2at6native53_GLOBAL__N__3bfe7fd5_20_UpSampleNearest2d_cu_198c5ce228upsample_nearest2d_out_frameIdXadL_ZNS0_37nearest_neighbor_compute_source_indexEfiiEEEEvPKT_PS3_mmmmmff --------------------------
	.section	.nv.info._ZN2at6native53_GLOBAL__N__3bfe7fd5_20_UpSampleNearest2d_cu_198c5ce228upsample_nearest2d_out_frameIdXadL_ZNS0_37nearest_neighbor_compute_source_indexEfiiEEEEvPKT_PS3_mmmmmff,"",@"SHT_CUDA_INFO"
	.sectionflags	@""
	.align	4


	//----- nvinfo : EIATTR_CUDA_API_VERSION
	.align		4
        /*0000*/ 	.byte	0x04, 0x37
        /*0002*/ 	.short	(.L_1371 - .L_1370)
.L_1370:
        /*0004*/ 	.word	0x00000082


	//----- nvinfo : EIATTR_SW2861232_WAR
	.align		4
.L_1371:
        /*0008*/ 	.byte	0x01, 0x35
	.zero		2


	//----- nvinfo : EIATTR_PARAM_CBANK
	.align		4
        /*000c*/ 	.byte	0x04, 0x0a
        /*000e*/ 	.short	(.L_1373 - .L_1372)
	.align		4
.L_1372:
        /*0010*/ 	.word	index@(.nv.constant0._ZN2at6native53_GLOBAL__N__3bfe7fd5_20_UpSampleNearest2d_cu_198c5ce228upsample_nearest2d_out_frameIdXadL_ZNS0_37nearest_neighbor_compute_source_indexEfiiEEEEvPKT_PS3_mmmmmff)
        /*0014*/ 	.short	0x0160
        /*0016*/ 	.short	0x0040


	//----- nvinfo : EIATTR_CBANK_PARAM_SIZE
	.align		4
.L_1373:
        /*0018*/ 	.byte	0x03, 0x19
        /*001a*/ 	.short	0x0040


	//----- nvinfo : EIATTR_KPARAM_INFO
	.align		4
        /*001c*/ 	.byte	0x04, 0x17
        /*001e*/ 	.short	(.L_1375 - .L_1374)
.L_1374:
        /*0020*/ 	.word	0x00000000
        /*0024*/ 	.short	0x0008
        /*0026*/ 	.short	0x003c
        /*0028*/ 	.byte	0x00, 0xf0, 0x11, 0x00


	//----- nvinfo : EIATTR_KPARAM_INFO
	.align		4
.L_1375:
        /*002c*/ 	.byte	0x04, 0x17
        /*002e*/ 	.short	(.L_1377 - .L_1376)
.L_1376:
        /*0030*/ 	.word	0x00000000
        /*0034*/ 	.short	0x0007
        /*0036*/ 	.short	0x0038
        /*0038*/ 	.byte	0x00, 0xf0, 0x11, 0x00


	//----- nvinfo : EIATTR_KPARAM_INFO
	.align		4
.L_1377:
        /*003c*/ 	.byte	0x04, 0x17
        /*003e*/ 	.short	(.L_1379 - .L_1378)
.L_1378:
        /*0040*/ 	.word	0x00000000
        /*0044*/ 	.short	0x0006
        /*0046*/ 	.short	0x0030
        /*0048*/ 	.byte	0x00, 0xf0, 0x21, 0x00


	//----- nvinfo : EIATTR_KPARAM_INFO
	.align		4
.L_1379:
        /*004c*/ 	.byte	0x04, 0x17
        /*004e*/ 	.short	(.L_1381 - .L_1380)
.L_1380:
        /*0050*/ 	.word	0x00000000
        /*0054*/ 	.short	0x0005
        /*0056*/ 	.short	0x0028
        /*0058*/ 	.byte	0x00, 0xf0, 0x21, 0x00


	//----- nvinfo : EIATTR_KPARAM_INFO
	.align		4
.L_1381:
        /*005c*/ 	.byte	0x04, 0x17
        /*005e*/ 	.short	(.L_1383 - .L_1382)
.L_1382:
        /*0060*/ 	.word	0x00000000
        /*0064*/ 	.short	0x0004
        /*0066*/ 	.short	0x0020
        /*0068*/ 	.byte	0x00, 0xf0, 0x21, 0x00


	//----- nvinfo : EIATTR_KPARAM_INFO
	.align		4
.L_1383:
        /*006c*/ 	.byte	0x04, 0x17
        /*006e*/ 	.short	(.L_1385 - .L_1384)
.L_1384:
        /*0070*/ 	.word	0x00000000
        /*0074*/ 	.short	0x0003
        /*0076*/ 	.short	0x0018
        /*0078*/ 	.byte	0x00, 0xf0, 0x21, 0x00


	//----- nvinfo : EIATTR_KPARAM_INFO
	.align		4
.L_1385:
        /*007c*/ 	.byte	0x04, 0x17
        /*007e*/ 	.short	(.L_1387 - .L_1386)
.L_1386:
        /*0080*/ 	.word	0x00000000
        /*0084*/ 	.short	0x0002
        /*0086*/ 	.short	0x0010
        /*0088*/ 	.byte	0x00, 0xf0, 0x21, 0x00


	//----- nvinfo : EIATTR_KPARAM_INFO
	.align		4
.L_1387:
        /*008c*/ 	.byte	0x04, 0x17
        /*008e*/ 	.short	(.L_1389 - .L_1388)
.L_1388:
        /*0090*/ 	.word	0x00000000
        /*0094*/ 	.short	0x0001
        /*0096*/ 	.short	0x0008
        /*0098*/ 	.byte	0x00, 0xf0, 0x21, 0x00


	//----- nvinfo : EIATTR_KPARAM_INFO
	.align		4
.L_1389:
        /*009c*/ 	.byte	0x04, 0x17
        /*009e*/ 	.short	(.L_1391 - .L_1390)
.L_1390:
        /*00a0*/ 	.word	0x00000000
        /*00a4*/ 	.short	0x0000
        /*00a6*/ 	.short	0x0000
        /*00a8*/ 	.byte	0x00, 0xf0, 0x21, 0x00


	//----- nvinfo : EIATTR_MAXREG_COUNT
	.align		4
.L_1391:
        /*00ac*/ 	.byte	0x03, 0x1b
        /*00ae*/ 	.short	0x0040


	//----- nvinfo : EIATTR_MERCURY_ISA_VERSION
	.align		4
        /*00b0*/ 	.byte	0x03, 0x5f
        /*00b2*/ 	.short	0x0000


	//----- nvinfo : EIATTR_EXIT_INSTR_OFFSETS
	.align		4
        /*00b4*/ 	.byte	0x04, 0x1c
        /*00b6*/ 	.short	(.L_1393 - .L_1392)


	//   ....[0]....
.L_1392:
        /*00b8*/ 	.word	0x000000e0


	//   ....[1]....
        /*00bc*/ 	.word	0x00000340


	//   ....[2]....
        /*00c0*/ 	.word	0x00000630


	//----- nvinfo : EIATTR_CTAIDZ_USED
	.align		4
.L_1393:
        /*00c4*/ 	.byte	0x01, 0x04
	.zero		2


	//----- nvinfo : EIATTR_MAX_THREADS
	.align		4
        /*00c8*/ 	.byte	0x04, 0x05
        /*00ca*/ 	.short	(.L_1395 - .L_1394)
.L_1394:
        /*00cc*/ 	.word	0x00000400
        /*00d0*/ 	.word	0x00000001
        /*00d4*/ 	.word	0x00000001


	//----- nvinfo : EIATTR_CRS_STACK_SIZE
	.align		4
.L_1395:
        /*00d8*/ 	.byte	0x04, 0x1e
        /*00da*/ 	.short	(.L_1397 - .L_1396)
.L_1396:
        /*00dc*/ 	.word	0x00000000
.L_1397:


//--------------------- .nv.info._ZN2at6native53_GLOBAL__N__3bfe7fd5_20_UpSampleNearest2d_cu_198c5ce233upsample_nearest2d_nhwc_out_frameIhXadL_ZNS0_37nearest_neighbor_compute_source_indexEfiiEEEEvPKT_PS3_mmmmmffm --------------------------
	.section	.nv.info._ZN2at6native53_GLOBAL__N__3bfe7fd5_20_UpSampleNearest2d_cu_198c5ce233upsample_nearest2d_nhwc_out_frameIhXadL_ZNS0_37nearest_neighbor_compute_source_indexEfiiEEEEvPKT_PS3_mmmmmffm,"",@"SHT_CUDA_INFO"
	.sectionflags	@""
	.align	4


	//----- nvinfo : EIATTR_CUDA_API_VERSION
	.align		4
        /*0000*/ 	.byte	0x04, 0x37
        /*0002*/ 	.short	(.L_1399 - .L_1398)
.L_1398:
        /*0004*/ 	.word	0x00000082


	//----- nvinfo : EIATTR_SW2861232_WAR
	.align		4
.L_1399:
        /*0008*/ 	.byte	0x01, 0x35
	.zero		2


	//----- nvinfo : EIATTR_PARAM_CBANK
	.align		4
        /*000c*/ 	.byte	0x04, 0x0a
        /*000e*/ 	.short	(.L_1401 - .L_1400)
	.align		4
.L_1400:
        /*0010*/ 	.word	index@(.nv.constant0._ZN2at6native53_GLOBAL__N__3bfe7fd5_20_UpSampleNearest2d_cu_198c5ce233upsample_nearest2d_nhwc_out_frameIhXadL_ZNS0_37nearest_neighbor_compute_source_indexEfiiEEEEvPKT_PS3_mmmmmffm)
        /*0014*/ 	.short	0x0160
        /*0016*/ 	.short	0x0048


	//----- nvinfo : EIATTR_CBANK_PARAM_SIZE
	.align		4
.L_1401:
        /*0018*/ 	.byte	0x03, 0x19
        /*001a*/ 	.short	0x0048


	//----- nvinfo : EIATTR_KPARAM_INFO
	.align		4
        /*001c*/ 	.byte	0x04, 0x17
        /*001e*/ 	.short	(.L_1403 - .L_1402)
.L_1402:
        /*0020*/ 	.word	0x00000000
        /*0024*/ 	.short	0x0009
        /*0026*/ 	.short	0x0040
        /*0028*/ 	.byte	0x00, 0xf0, 0x21, 0x00


	//----- nvinfo : EIATTR_KPARAM_INFO
	.align		4
.L_1403:
        /*002c*/ 	.byte	0x04, 0x17
        /*002e*/ 	.short	(.L_1405 - .L_1404)
.L_1404:
        /*0030*/ 	.word	0x00000000
        /*0034*/ 	.short	0x0008
        /*0036*/ 	.short	0x003c
        /*0038*/ 	.byte	0x00, 0xf0, 0x11, 0x00


	//----- nvinfo : EIATTR_KPARAM_INFO
	.align		4
.L_1405:
        /*003c*/ 	.byte	0x04, 0x17
        /*003e*/ 	.short	(.L_1407 - .L_1406)
.L_1406:
        /*0040*/ 	.word	0x00000000
        /*0044*/ 	.short	0x0007
        /*0046*/ 	.short	0x0038
        /*0048*/ 	.byte	0x00, 0xf0, 0x11, 0x00


	//----- nvinfo : EIATTR_KPARAM_INFO
	.align		4
.L_1407:
        /*004c*/ 	.byte	0x04, 0x17
        /*004e*/ 	.short	(.L_1409 - .L_1408)
.L_1408:
        /*0050*/ 	.word	0x00000000
        /*0054*/ 	.short	0x0006
        /*0056*/ 	.short	0x0030
        /*0058*/ 	.byte	0x00, 0xf0, 0x21, 0x00


	//----- nvinfo : EIATTR_KPARAM_INFO
	.align		4
.L_1409:
        /*005c*/ 	.byte	0x04, 0x17
        /*005e*/ 	.short	(.L_1411 - .L_1410)
.L_1410:
        /*0060*/ 	.word	0x00000000
        /*0064*/ 	.short	0x0005
        /*0066*/ 	.short	0x0028
        /*0068*/ 	.byte	0x00, 0xf0, 0x21, 0x00


	//----- nvinfo : EIATTR_KPARAM_INFO
	.align		4
.L_1411:
        /*006c*/ 	.byte	0x04, 0x17
        /*006e*/ 	.short	(.L_1413 - .L_1412)
.L_1412:
        /*0070*/ 	.word	0x00000000
        /*0074*/ 	.short	0x0004
        /*0076*/ 	.short	0x0020
        /*0078*/ 	.byte	0x00, 0xf0, 0x21, 0x00


	//----- nvinfo : EIATTR_KPARAM_INFO
	.align		4
.L_1413:
        /*007c*/ 	.byte	0x04, 0x17
        /*007e*/ 	.short	(.L_1415 - .L_1414)
.L_1414:
        /*0080*/ 	.word	0x00000000
        /*0084*/ 	.short	0x0003
        /*0086*/ 	.short	0x0018
        /*0088*/ 	.byte	0x00, 0xf0, 0x21, 0x00


	//----- nvinfo : EIATTR_KPARAM_INFO
	.align		4
.L_1415:
        /*008c*/ 	.byte	0x04, 0x17
        /*008e*/ 	.short	(.L_1417 - .L_1416)
.L_1416:
        /*0090*/ 	.word	0x00000000
        /*0094*/ 	.short	0x0002
        /*0096*/ 	.short	0x0010
        /*0098*/ 	.byte	0x00, 0xf0, 0x21, 0x00


	//----- nvinfo : EIATTR_KPARAM_INFO
	.align		4
.L_1417:
        /*009c*/ 	.byte	0x04, 0x17
        /*009e*/ 	.short	(.L_1419 - .L_1418)
.L_1418:
        /*00a0*/ 	.word	0x00000000
        /*00a4*/ 	.short	0x0001
        /*00a6*/ 	.short	0x0008
        /*00a8*/ 	.byte	0x00, 0xf0, 0x21, 0x00


	//----- nvinfo : EIATTR_KPARAM_INFO
	.align		4
.L_1419:
        /*00ac*/ 	.byte	0x04, 0x17
        /*00ae*/ 	.short	(.L_1421 - .L_1420)
.L_1420:
        /*00b0*/ 	.word	0x00000000
        /*00b4*/ 	.short	0x0000
        /*00b6*/ 	.short	0x0000
        /*00b8*/ 	.byte	0x00, 0xf0, 0x21, 0x00


	//----- nvinfo : EIATTR_MAXREG_COUNT
	.align		4
.L_1421:
        /*00bc*/ 	.byte	0x03, 0x1b
        /*00be*/ 	.short	0x0040


	//----- nvinfo : EIATTR_MERCURY_ISA_VERSION
	.align		4
        /*00c0*/ 	.byte	0x03, 0x5f
        /*00c2*/ 	.short	0x0000


	//----- nvinfo : EIATTR_EXIT_INSTR_OFFSETS
	.align		4
        /*00c4*/ 	.byte	0x04, 0x1c
        /*00c6*/ 	.short	(.L_1423 - .L_1422)


	//   ....[0]....
.L_1422:
        /*00c8*/ 	.word	0x00000070


	//   ....[1]....
        /*00cc*/ 	.word	0x00000b60


	//----- nvinfo : EIATTR_MAX_THREADS
	.align		4
.L_1423:
        /*00d0*/ 	.byte	0x04, 0x05
        /*00d2*/ 	.short	(.L_1425 - .L_1424)
.L_1424:
        /*00d4*/ 	.word	0x00000400
        /*00d8*/ 	.word	0x00000001
        /*00dc*/ 	.word	0x00000001


	//----- nvinfo : EIATTR_CRS_STACK_SIZE
	.align		4
.L_1425:
        /*00e0*/ 	.byte	0x04, 0x1e
        /*00e2*/ 	.short	(.L_1427 - .L_1426)
.L_1426:
        /*00e4*/ 	.word	0x00000000
.L_1427:


//--------------------- .nv.info._ZN2at6native53_GLOBAL__N__3bfe7fd5_20_UpSampleNearest2d_cu_198c5ce233upsample_nearest2d_nhwc_out_frameIN3c108BFloat16EXadL_ZNS0_37nearest_neighbor_compute_source_indexEfiiEEEEvPKT_PS5_mmmmmffm --------------------------
	.section	.nv.info._ZN2at6native53_GLOBAL__N__3bfe7fd5_20_UpSampleNearest2d_cu_198c5ce233upsample_nearest2d_nhwc_out_frameIN3c108BFloat16EXadL_ZNS0_37nearest_neighbor_compute_source_indexEfiiEEEEvPKT_PS5_mmmmmffm,"",@"SHT_CUDA_INFO"
	.sectionflags	@""
	.align	4


	//----- nvinfo : EIATTR_CUDA_API_VERSION
	.align		4
        /*0000*/ 	.byte	0x04, 0x37
        /*0002*/ 	.short	(.L_1429 - .L_1428)
.L_1428:
        /*0004*/ 	.word	0x00000082


	//----- nvinfo : EIATTR_SW2861232_WAR
	.align		4
.L_1429:
        /*0008*/ 	.byte	0x01, 0x35
	.zero		2


	//----- nvinfo : EIATTR_PARAM_CBANK
	.align		4
        /*000c*/ 	.byte	0x04, 0x0a
        /*000e*/ 	.short	(.L_1431 - .L_1430)
	.align		4
.L_1430:
        /*0010*/ 	.word	index@(.nv.constant0._ZN2at6native53_GLOBAL__N__3bfe7fd5_20_UpSampleNearest2d_cu_198c5ce233upsample_nearest2d_nhwc_out_frameIN3c108BFloat16EXadL_ZNS0_37nearest_neighbor_compute_source_indexEfiiEEEEvPKT_PS5_mmmmmffm)
        /*0014*/ 	.short	0x0160
        /*0016*/ 	.short	0x0048


	//----- nvinfo : EIATTR_CBANK_PARAM_SIZE
	.align		4
.L_1431:
        /*0018*/ 	.byte	0x03, 0x19
        /*001a*/ 	.short	0x0048


	//----- nvinfo : EIATTR_KPARAM_INFO
	.align		4
        /*001c*/ 	.byte	0x04, 0x17
        /*001e*/ 	.short	(.L_1433 - .L_1432)
.L_1432:
        /*0020*/ 	.word	0x00000000
        /*0024*/ 	.short	0x0009
        /*0026*/ 	.short	0x0040
        /*0028*/ 	.byte	0x00, 0xf0, 0x21, 0x00


	//----- nvinfo : EIATTR_KPARAM_INFO
	.align		4
.L_1433:
        /*002c*/ 	.byte	0x04, 0x17
        /*002e*/ 	.short	(.L_1435 - .L_1434)
.L_1434:
        /*0030*/ 	.word	0x00000000
        /*0034*/ 	.short	0x0008
        /*0036*/ 	.short	0x003c
        /*0038*/ 	.byte	0x00, 0xf0, 0x11, 0x00


	//----- nvinfo : EIATTR_KPARAM_INFO
	.align		4
.L_1435:
        /*003c*/ 	.byte	0x04, 0x17
        /*003e*/ 	.short	(.L_1437 - .L_1436)
.L_1436:
        /*0040*/ 	.word	0x00000000
        /*0044*/ 	.short	0x0007
        /*0046*/ 	.short	0x0038
        /*0048*/ 	.byte	0x00, 0xf0, 0x11, 0x00


	//----- nvinfo : EIATTR_KPARAM_INFO
	.align		4
.L_1437:
        /*004c*/ 	.byte	0x04, 0x17
        /*004e*/ 	.short	(.L_1439 - .L_1438)
.L_1438:
        /*0050*/ 	.word	0x00000000
        /*0054*/ 	.short	0x0006
        /*0056*/ 	.short	0x0030
        /*0058*/ 	.byte	0x00, 0xf0, 0x21, 0x00


	//----- nvinfo : EIATTR_KPARAM_INFO
	.align		4
.L_1439:
        /*005c*/ 	.byte	0x04, 0x17
        /*005e*/ 	.short	(.L_1441 - .L_1440)
.L_1440:
        /*0060*/ 	.word	0x00000000
        /*0064*/ 	.short	0x0005
        /*0066*/ 	.short	0x0028
        /*0068*/ 	.byte	0x00, 0xf0, 0x21, 0x00


	//----- nvinfo : EIATTR_KPARAM_INFO
	.align		4
.L_1441:
        /*006c*/ 	.byte	0x04, 0x17
        /*006e*/ 	.short	(.L_1443 - .L_1442)
.L_1442:
        /*0070*/ 	.word	0x00000000
        /*0074*/ 	.short	0x0004
        /*0076*/ 	.short	0x0020
        /*0078*/ 	.byte	0x00, 0xf0, 0x21, 0x00


	//----- nvinfo : EIATTR_KPARAM_INFO
	.align		4
.L_1443:
        /*007c*/ 	.byte	0x04, 0x17
        /*007e*/ 	.short	(.L_1445 - .L_1444)
.L_1444:
        /*0080*/ 	.word	0x00000000
        /*0084*/ 	.short	0x0003
        /*0086*/ 	.short	0x0018
        /*0088*/ 	.byte	0x00, 0xf0, 0x21, 0x00


	//----- nvinfo : EIATTR_KPARAM_INFO
	.align		4
.L_1445:
        /*008c*/ 	.byte	0x04, 0x17
        /*008e*/ 	.short	(.L_1447 - .L_1446)
.L_1446:
        /*0090*/ 	.word	0x00000000
        /*0094*/ 	.short	0x0002
        /*0096*/ 	.short	0x0010
        /*0098*/ 	.byte	0x00, 0xf0, 0x21, 0x00


	//----- nvinfo : EIATTR_KPARAM_INFO
	.align		4
.L_1447:
        /*009c*/ 	.byte	0x04, 0x17
        /*009e*/ 	.short	(.L_1449 - .L_1448)
.L_1448:
        /*00a0*/ 	.word	0x00000000
        /*00a4*/ 	.short	0x0001
        /*00a6*/ 	.short	0x0008
        /*00a8*/ 	.byte	0x00, 0xf0, 0x21, 0x00


	//----- nvinfo : EIATTR_KPARAM_INFO
	.align		4
.L_1449:
        /*00ac*/ 	.byte	0x04, 0x17
        /*00ae*/ 	.short	(.L_1451 - .L_1450)
.L_1450:
        /*00b0*/ 	.word	0x00000000
        /*00b4*/ 	.short	0x0000
        /*00b6*/ 	.short	0x0000
        /*00b8*/ 	.byte	0x00, 0xf0, 0x21, 0x00


	//----- nvinfo : EIATTR_MAXREG_COUNT
	.align		4
.L_1451:
        /*00bc*/ 	.byte	0x03, 0x1b
        /*00be*/ 	.short	0x0040


	//----- nvinfo : EIATTR_MERCURY_ISA_VERSION
	.align		4
        /*00c0*/ 	.byte	0x03, 0x5f
        /*00c2*/ 	.short	0x0000


	//----- nvinfo : EIATTR_EXIT_INSTR_OFFSETS
	.align		4
        /*00c4*/ 	.byte	0x04, 0x1c
        /*00c6*/ 	.short	(.L_1453 - .L_1452)


	//   ....[0]....
.L_1452:
        /*00c8*/ 	.word	0x00000070


	//   ....[1]....
        /*00cc*/ 	.word	0x00000b70


	//----- nvinfo : EIATTR_MAX_THREADS
	.align		4
.L_1453:
        /*00d0*/ 	.byte	0x04, 0x05
        /*00d2*/ 	.short	(.L_1455 - .L_1454)
.L_1454:
        /*00d4*/ 	.word	0x00000400
        /*00d8*/ 	.word	0x00000001
        /*00dc*/ 	.word	0x00000001


	//----- nvinfo : EIATTR_CRS_STACK_SIZE
	.align		4
.L_1455:
        /*00e0*/ 	.byte	0x04, 0x1e
        /*00e2*/ 	.short	(.L_1457 - .L_1456)
.L_1456:
        /*00e4*/ 	.word	0x00000000
.L_1457:


//--------------------- .nv.info._ZN2at6native53_GLOBAL__N__3bfe7fd5_20_UpSampleNearest2d_cu_198c5ce233upsample_nearest2d_nhwc_out_frameIN3c104HalfEXadL_ZNS0_37nearest_neighbor_compute_source_indexEfiiEEEEvPKT_PS5_mmmmmffm --------------------------
	.section	.nv.info._ZN2at6native53_GLOBAL__N__3bfe7fd5_20_UpSampleNearest2d_cu_198c5ce233upsample_nearest2d_nhwc_out_frameIN3c104HalfEXadL_ZNS0_37nearest_neighbor_compute_source_indexEfiiEEEEvPKT_PS5_mmmmmffm,"",@"SHT_CUDA_INFO"
	.sectionflags	@""
	.align	4


	//----- nvinfo : EIATTR_CUDA_API_VERSION
	.align		4
        /*0000*/ 	.byte	0x04, 0x37
        /*0002*/ 	.short	(.L_1459 - .L_1458)
.L_1458:
        /*0004*/ 	.word	0x00000082


	//----- nvinfo : EIATTR_SW2861232_WAR
	.align		4
.L_1459:
        /*0008*/ 	.byte	0x01, 0x35
	.zero		2


	//----- nvinfo : EIATTR_PARAM_CBANK
	.align		4
        /*000c*/ 	.byte	0x04, 0x0a
        /*000e*/ 	.short	(.L_1461 - .L_1460)
	.align		4
.L_1460:
        /*0010*/ 	.word	index@(.nv.constant0._ZN2at6native53_GLOBAL__N__3bfe7fd5_20_UpSampleNearest2d_cu_198c5ce233upsample_nearest2d_nhwc_out_frameIN3c104HalfEXadL_ZNS0_37nearest_neighbor_compute_source_indexEfiiEEEEvPKT_PS5_mmmmmffm)
        /*0014*/ 	.short	0x0160
        /*0016*/ 	.short	0x0048


	//----- nvinfo : EIATTR_CBANK_PARAM_SIZE
	.align		4
.L_1461:
        /*0018*/ 	.byte	0x03, 0x19
        /*001a*/ 	.short	0x0048


	//----- nvinfo : EIATTR_KPARAM_INFO
	.align		4
        /*001c*/ 	.byte	0x04, 0x17
        /*001e*/ 	.short	(.L_1463 - .L_1462)
.L_1462:
        /*0020*/ 	.word	0x00000000
        /*0024*/ 	.short	0x0009
        /*0026*/ 	.short	0x0040
        /*0028*/ 	.byte	0x00, 0xf0, 0x21, 0x00


	//----- nvinfo : EIATTR_KPARAM_INFO
	.align		4
.L_1463:
        /*002c*/ 	.byte	0x04, 0x17
        /*002e*/ 	.short	(.L_1465 - .L_1464)
.L_1464:
        /*0030*/ 	.word	0x00000000
        /*0034*/ 	.short	0x0008
        /*0036*/ 	.short	0x003c
        /*0038*/ 	.byte	0x00, 0xf0, 0x11, 0x00


	//----- nvinfo : EIATTR_KPARAM_INFO
	.align		4
.L_1465:
        /*003c*/ 	.byte	0x04, 0x17
        /*003e*/ 	.short	(.L_1467 - .L_1466)
.L_1466:
        /*0040*/ 	.word	0x00000000
        /*0044*/ 	.short	0x0007
        /*0046*/ 	.short	0x0038
        /*0048*/ 	.byte	0x00, 0xf0, 0x11, 0x00


	//----- nvinfo : EIATTR_KPARAM_INFO
	.align		4
.L_1467:
        /*004c*/ 	.byte	0x04, 0x17
        /*004e*/ 	.short	(.L_1469 - .L_1468)
.L_1468:
        /*0050*/ 	.word	0x00000000
        /*0054*/ 	.short	0x0006
        /*0056*/ 	.short	0x0030
        /*0058*/ 	.byte	0x00, 0xf0, 0x21, 0x00


	//----- nvinfo : EIATTR_KPARAM_INFO
	.align		4
.L_1469:
        /*005c*/ 	.byte	0x04, 0x17
        /*005e*/ 	.short	(.L_1471 - .L_1470)
.L_1470:
        /*0060*/ 	.word	0x00000000
        /*0064*/ 	.short	0x0005
        /*0066*/ 	.short	0x0028
        /*0068*/ 	.byte	0x00, 0xf0, 0x21, 0x00


	//----- nvinfo : EIATTR_KPARAM_INFO
	.align		4
.L_1471:
        /*006c*/ 	.byte	0x04, 0x17
        /*006e*/ 	.short	(.L_1473 - .L_1472)
.L_1472:
        /*0070*/ 	.word	0x00000000
        /*0074*/ 	.short	0x0004
        /*0076*/ 	.short	0x0020
        /*0078*/ 	.byte	0x00, 0xf0, 0x21, 0x00


	//----- nvinfo : EIATTR_KPARAM_INFO
	.align		4
.L_1473:
        /*007c*/ 	.byte	0x04, 0x17
        /*007e*/ 	.short	(.L_1475 - .L_1474)
.L_1474:
        /*0080*/ 	.word	0x00000000
        /*0084*/ 	.short	0x0003
        /*0086*/ 	.short	0x0018
        /*0088*/ 	.byte	0x00, 0xf0, 0x21, 0x00


	//----- nvinfo : EIATTR_KPARAM_INFO
	.align		4
.L_1475:
        /*008c*/ 	.byte	0x04, 0x17
        /*008e*/ 	.short	(.L_1477 - .L_1476)
.L_1476:
        /*0090*/ 	.word	0x00000000
        /*0094*/ 	.short	0x0002
        /*0096*/ 	.short	0x0010
        /*0098*/ 	.byte	0x00, 0xf0, 0x21, 0x00


	//----- nvinfo : EIATTR_KPARAM_INFO
	.align		4
.L_1477:
        /*009c*/ 	.byte	0x04, 0x17
        /*009e*/ 	.short	(.L_1479 - .L_1478)
.L_1478:
        /*00a0*/ 	.word	0x00000000
        /*00a4*/ 	.short	0x0001
        /*00a6*/ 	.short	0x0008
        /*00a8*/ 	.byte	0x00, 0xf0, 0x21, 0x00


	//----- nvinfo : EIATTR_KPARAM_INFO
	.align		4
.L_1479:
        /*00ac*/ 	.byte	0x04, 0x17
        /*00ae*/ 	.short	(.L_1481 - .L_1480)
.L_1480:
        /*00b0*/ 	.word	0x00000000
        /*00b4*/ 	.short	0x0000
        /*00b6*/ 	.short	0x0000
        /*00b8*/ 	.byte	0x00, 0xf0, 0x21, 0x00


	//----- nvinfo : EIATTR_MAXREG_COUNT
	.align		4
.L_1481:
        /*00bc*/ 	.byte	0x03, 0x1b
        /*00be*/ 	.short	0x0040


	//----- nvinfo : EIATTR_MERCURY_ISA_VERSION
	.align		4
        /*00c0*/ 	.byte	0x03, 0x5f
        /*00c2*/ 	.short	0x0000


	//----- nvinfo : EIATTR_EXIT_INSTR_OFFSETS
	.align		4
        /*00c4*/ 	.byte	0x04, 0x1c
        /*00c6*/ 	.short	(.L_1483 - .L_1482)


	//   ....[0]....
.L_1482:
        /*00c8*/ 	.word	0x00000070


	//   ....[1]....
        /*00cc*/ 	.word	0x00000b70


	//----- nvinfo : EIATTR_MAX_THREADS
	.align		4
.L_1483:
        /*00d0*/ 	.byte	0x04, 0x05
        /*00d2*/ 	.short	(.L_1485 - .L_1484)
.L_1484:
        /*00d4*/ 	.word	0x00000400
        /*00d8*/ 	.word	0x00000001
        /*00dc*/ 	.word	0x00000001


	//----- nvinfo : EIATTR_CRS_STACK_SIZE
	.align		4
.L_1485:
        /*00e0*/ 	.byte	0x04, 0x1e
        /*00e2*/ 	.short	(.L_1487 - .L_1486)
.L_1486:
        /*00e4*/ 	.word	0x00000000
.L_1487:


//--------------------- .nv.info._ZN2at6native53_GLOBAL__N__3bfe7fd5_20_UpSampleNearest2d_cu_198c5ce233upsample_nearest2d_nhwc_out_frameIfXadL_ZNS0_37nearest_neighbor_compute_source_indexEfiiEEEEvPKT_PS3_mmmmmffm --------------------------
	.section	.nv.info._ZN2at6native53_GLOBAL__N__3bfe7fd5_20_UpSampleNearest2d_cu_198c5ce233upsample_nearest2d_nhwc_out_frameIfXadL_ZNS0_37nearest_neighbor_compute_source_indexEfiiEEEEvPKT_PS3_mmmmmffm,"",@"SHT_CUDA_INFO"
	.sectionflags	@""
	.align	4


	//----- nvinfo : EIATTR_CUDA_API_VERSION
	.align		4
        /*0000*/ 	.byte	0x04, 0x37
        /*0002*/ 	.short	(.L_1489 - .L_1488)
.L_1488:
        /*0004*/ 	.word	0x00000082


	//----- nvinfo : EIATTR_SW2861232_WAR
	.align		4
.L_1489:
        /*0008*/ 	.byte	0x01, 0x35
	.zero		2


	//----- nvinfo : EIATTR_PARAM_CBANK
	.align		4
        /*000c*/ 	.byte	0x04, 0x0a
        /*000e*/ 	.short	(.L_1491 - .L_1490)
	.align		4
.L_1490:
        /*0010*/ 	.word	index@(.nv.constant0._ZN2at6native53_GLOBAL__N__3bfe7fd5_20_UpSampleNearest2d_cu_198c5ce233upsample_nearest2d_nhwc_out_frameIfXadL_ZNS0_37nearest_neighbor_compute_source_indexEfiiEEEEvPKT_PS3_mmmmmffm)
        /*0014*/ 	.short	0x0160
        /*0016*/ 	.short	0x0048


	//----- nvinfo : EIATTR_CBANK_PARAM_SIZE
	.align		4
.L_1491:
        /*0018*/ 	.byte	0x03, 0x19
        /*001a*/ 	.short	0x0048


	//----- nvinfo : EIATTR_KPARAM_INFO
	.align		4
        /*001c*/ 	.byte	0x04, 0x17
        /*001e*/ 	.short	(.L_1493 - .L_1492)
.L_1492:
        /*0020*/ 	.word	0x00000000
        /*0024*/ 	.short	0x0009
        /*0026*/ 	.short	0x0040
        /*0028*/ 	.byte	0x00, 0xf0, 0x21, 0x00


	//----- nvinfo : EIATTR_KPARAM_INFO
	.align		4
.L_1493:
        /*002c*/ 	.byte	0x04, 0x17
        /*002e*/ 	.short	(.L_1495 - .L_1494)
.L_1494:
        /*0030*/ 	.word	0x00000000
        /*0034*/ 	.short	0x0008
        /*0036*/ 	.short	0x003c
        /*0038*/ 	.byte	0x00, 0xf0, 0x11, 0x00


	//----- nvinfo : EIATTR_KPARAM_INFO
	.align		4
.L_1495:
        /*003c*/ 	.byte	0x04, 0x17
        /*003e*/ 	.short	(.L_1497 - .L_1496)
.L_1496:
        /*0040*/ 	.word	0x00000000
        /*0044*/ 	.short	0x0007
        /*0046*/ 	.short	0x0038
        /*0048*/ 	.byte	0x00, 0xf0, 0x11, 0x00


	//----- nvinfo : EIATTR_KPARAM_INFO
	.align		4
.L_1497:
        /*004c*/ 	.byte	0x04, 0x17
        /*004e*/ 	.short	(.L_1499 - .L_1498)
.L_1498:
        /*0050*/ 	.word	0x00000000
        /*0054*/ 	.short	0x0006
        /*0056*/ 	.short	0x0030
        /*0058*/ 	.byte	0x00, 0xf0, 0x21, 0x00


	//----- nvinfo : EIATTR_KPARAM_INFO
	.align		4
.L_1499:
        /*005c*/ 	.byte	0x04, 0x17
        /*005e*/ 	.short	(.L_1501 - .L_1500)
.L_1500:
        /*0060*/ 	.word	0x00000000
        /*0064*/ 	.short	0x0005
        /*0066*/ 	.short	0x0028
        /*0068*/ 	.byte	0x00, 0xf0, 0x21, 0x00


	//----- nvinfo : EIATTR_KPARAM_INFO
	.align		4
.L_1501:
        /*006c*/ 	.byte	0x04, 0x17
        /*006e*/ 	.short	(.L_1503 - .L_1502)
.L_1502:
        /*0070*/ 	.word	0x00000000
        /*0074*/ 	.short	0x0004
        /*0076*/ 	.short	0x0020
        /*0078*/ 	.byte	0x00, 0xf0, 0x21, 0x00


	//----- nvinfo : EIATTR_KPARAM_INFO
	.align		4
.L_1503:
        /*007c*/ 	.byte	0x04, 0x17
        /*007e*/ 	.short	(.L_1505 - .L_1504)
.L_1504:
        /*0080*/ 	.word	0x00000000
        /*0084*/ 	.short	0x0003
        /*0086*/ 	.short	0x0018
        /*0088*/ 	.byte	0x00, 0xf0, 0x21, 0x00


	//----- nvinfo : EIATTR_KPARAM_INFO
	.align		4
.L_1505:
        /*008c*/ 	.byte	0x04, 0x17
        /*008e*/ 	.short	(.L_1507 - .L_1506)
.L_1506:
        /*0090*/ 	.word	0x00000000
        /*0094*/ 	.short	0x0002
        /*0096*/ 	.short	0x0010
        /*0098*/ 	.byte	0x00, 0xf0, 0x21, 0x00


	//----- nvinfo : EIATTR_KPARAM_INFO
	.align		4
.L_1507:
        /*009c*/ 	.byte	0x04, 0x17
        /*009e*/ 	.short	(.L_1509 - .L_1508)
.L_1508:
        /*00a0*/ 	.word	0x00000000
        /*00a4*/ 	.short	0x0001
        /*00a6*/ 	.short	0x0008
        /*00a8*/ 	.byte	0x00, 0xf0, 0x21, 0x00


	//----- nvinfo : EIATTR_KPARAM_INFO
	.align		4
.L_1509:
        /*00ac*/ 	.byte	0x04, 0x17
        /*00ae*/ 	.short	(.L_1511 - .L_1510)
.L_1510:
        /*00b0*/ 	.word	0x00000000
        /*00b4*/ 	.short	0x0000
        /*00b6*/ 	.short	0x0000
        /*00b8*/ 	.byte	0x00, 0xf0, 0x21, 0x00


	//----- nvinfo : EIATTR_MAXREG_COUNT
	.align		4
.L_1511:
        /*00bc*/ 	.byte	0x03, 0x1b
        /*00be*/ 	.short	0x0040


	//----- nvinfo : EIATTR_MERCURY_ISA_VERSION
	.align		4
        /*00c0*/ 	.byte	0x03, 0x5f
        /*00c2*/ 	.short	0x0000


	//----- nvinfo : EIATTR_EXIT_INSTR_OFFSETS
	.align		4
        /*00c4*/ 	.byte	0x04, 0x1c
        /*00c6*/ 	.short	(.L_1513 - .L_1512)


	//   ....[0]....
.L_1512:
        /*00c8*/ 	.word	0x00000070


	//   ....[1]....
        /*00cc*/ 	.word	0x00000b70


	//----- nvinfo : EIATTR_MAX_THREADS
	.align		4
.L_1513:
        /*00d0*/ 	.byte	0x04, 0x05
        /*00d2*/ 	.short	(.L_1515 - .L_1514)
.L_1514:
        /*00d4*/ 	.word	0x00000400
        /*00d8*/ 	.word	0x00000001
        /*00dc*/ 	.word	0x00000001


	//----- nvinfo : EIATTR_CRS_STACK_SIZE
	.align		4
.L_1515:
        /*00e0*/ 	.byte	0x04, 0x1e
        /*00e2*/ 	.short	(.L_1517 - .L_1516)
.L_1516:
        /*00e4*/ 	.word	0x00000000
.L_1517:


//--------------------- .nv.info._ZN2at6native53_GLOBAL__N__3bfe7fd5_20_UpSampleNearest2d_cu_198c5ce233upsample_nearest2d_nhwc_out_frameIdXadL_ZNS0_37nearest_neighbor_compute_source_indexEfiiEEEEvPKT_PS3_mmmmmffm --------------------------
	.section	.nv.info._ZN2at6native53_GLOBAL__N__3bfe7fd5_20_UpSampleNearest2d_cu_198c5ce233upsample_nearest2d_nhwc_out_frameIdXadL_ZNS0_37nearest_neighbor_compute_source_indexEfiiEEEEvPKT_PS3_mmmmmffm,"",@"SHT_CUDA_INFO"
	.sectionflags	@""
	.align	4


	//----- nvinfo : EIATTR_CUDA_API_VERSION
	.align		4
        /*0000*/ 	.byte	0x04, 0x37
        /*0002*/ 	.short	(.L_1519 - .L_1518)
.L_1518:
        /*0004*/ 	.word	0x00000082


	//----- nvinfo : EIATTR_SW2861232_WAR
	.align		4
.L_1519:
        /*0008*/ 	.byte	0x01, 0x35
	.zero		2


	//----- nvinfo : EIATTR_PARAM_CBANK
	.align		4
        /*000c*/ 	.byte	0x04, 0x0a
        /*000e*/ 	.short	(.L_1521 - .L_1520)
	.align		4
.L_1520:
        /*0010*/ 	.word	index@(.nv.constant0._ZN2at6native53_GLOBAL__N__3bfe7fd5_20_UpSampleNearest2d_cu_198c5ce233upsample_nearest2d_nhwc_out_frameIdXadL_ZNS0_37nearest_neighbor_compute_source_indexEfiiEEEEvPKT_PS3_mmmmmffm)
        /*0014*/ 	.short	0x0160
        /*0016*/ 	.short	0x0048


	//----- nvinfo : EIATTR_CBANK_PARAM_SIZE
	.align		4
.L_1521:
        /*0018*/ 	.byte	0x03, 0x19
        /*001a*/ 	.short	0x0048


	//----- nvinfo : EIATTR_KPARAM_INFO
	.align		4
        /*001c*/ 	.byte	0x04, 0x17
        /*001e*/ 	.short	(.L_1523 - .L_1522)
.L_1522:
        /*0020*/ 	.word	0x00000000
        /*0024*/ 	.short	0x0009
        /*0026*/ 	.short	0x0040
        /*0028*/ 	.byte	0x00, 0xf0, 0x21, 0x00


	//----- nvinfo : EIATTR_KPARAM_INFO
	.align		4
.L_1523:
        /*002c*/ 	.byte	0x04, 0x17
        /*002e*/ 	.short	(.L_1525 - .L_1524)
.L_1524:
        /*0030*/ 	.word	0x00000000
        /*0034*/ 	.short	0x0008
        /*0036*/ 	.short	0x003c
        /*0038*/ 	.byte	0x00, 0xf0, 0x11, 0x00


	//----- nvinfo : EIATTR_KPARAM_INFO
	.align		4
.L_1525:
        /*003c*/ 	.byte	0x04, 0x17
        /*003e*/ 	.short	(.L_1527 - .L_1526)
.L_1526:
        /*0040*/ 	.word	0x00000000
        /*0044*/ 	.short	0x0007
        /*0046*/ 	.short	0x0038
        /*0048*/ 	.byte	0x00, 0xf0, 0x11, 0x00


	//----- nvinfo : EIATTR_KPARAM_INFO
	.align		4
.L_1527:
        /*004c*/ 	.byte	0x04, 0x17
        /*004e*/ 	.short	(.L_1529 - .L_1528)
.L_1528:
        /*0050*/ 	.word	0x00000000
        /*0054*/ 	.short	0x0006
        /*0056*/ 	.short	0x0030
        /*0058*/ 	.byte	0x00, 0xf0, 0x21, 0x00


	//----- nvinfo : EIATTR_KPARAM_INFO
	.align		4
.L_1529:
        /*005c*/ 	.byte	0x04, 0x17
        /*005e*/ 	.short	(.L_1531 - .L_1530)
.L_1530:
        /*0060*/ 	.word	0x00000000
        /*0064*/ 	.short	0x0005
        /*0066*/ 	.short	0x0028
        /*0068*/ 	.byte	0x00, 0xf0, 0x21, 0x00


	//----- nvinfo : EIATTR_KPARAM_INFO
	.align		4
.L_1531:
        /*006c*/ 	.byte	0x04, 0x17
        /*006e*/ 	.short	(.L_1533 - .L_1532)
.L_1532:
        /*0070*/ 	.word	0x00000000
        /*0074*/ 	.short	0x0004
        /*0076*/ 	.short	0x0020
        /*0078*/ 	.byte	0x00, 0xf0, 0x21, 0x00


	//----- nvinfo : EIATTR_KPARAM_INFO
	.align		4
.L_1533:
        /*007c*/ 	.byte	0x04, 0x17
        /*007e*/ 	.short	(.L_1535 - .L_1534)
.L_1534:
        /*0080*/ 	.word	0x00000000
        /*0084*/ 	.short	0x0003
        /*0086*/ 	.short	0x0018
        /*0088*/ 	.byte	0x00, 0xf0, 0x21, 0x00


	//----- nvinfo : EIATTR_KPARAM_INFO
	.align		4
.L_1535:
        /*008c*/ 	.byte	0x04, 0x17
        /*008e*/ 	.short	(.L_1537 - .L_1536)
.L_1536:
        /*0090*/ 	.word	0x00000000
        /*0094*/ 	.short	0x0002
        /*0096*/ 	.short	0x0010
        /*0098*/ 	.byte	0x00, 0xf0, 0x21, 0x00


	//----- nvinfo : EIATTR_KPARAM_INFO
	.align		4
.L_1537:
        /*009c*/ 	.byte	0x04, 0x17
        /*009e*/ 	.short	(.L_1539 - .L_1538)
.L_1538:
        /*00a0*/ 	.word	0x00000000
        /*00a4*/ 	.short	0x0001
        /*00a6*/ 	.short	0x0008
        /*00a8*/ 	.byte	0x00, 0xf0, 0x21, 0x00


	//----- nvinfo : EIATTR_KPARAM_INFO
	.align		4
.L_1539:
        /*00ac*/ 	.byte	0x04, 0x17
        /*00ae*/ 	.short	(.L_1541 - .L_1540)
.L_1540:
        /*00b0*/ 	.word	0x00000000
        /*00b4*/ 	.short	0x0000
        /*00b6*/ 	.short	0x0000
        /*00b8*/ 	.byte	0x00, 0xf0, 0x21, 0x00


	//----- nvinfo : EIATTR_MAXREG_COUNT
	.align		4
.L_1541:
        /*00bc*/ 	.byte	0x03, 0x1b
        /*00be*/ 	.short	0x0040


	//----- nvinfo : EIATTR_MERCURY_ISA_VERSION
	.align		4
        /*00c0*/ 	.byte	0x03, 0x5f
        /*00c2*/ 	.short	0x0000


	//----- nvinfo : EIATTR_EXIT_INSTR_OFFSETS
	.align		4
        /*00c4*/ 	.byte	0x04, 0x1c
        /*00c6*/ 	.short	(.L_1543 - .L_1542)


	//   ....[0]....
.L_1542:
        /*00c8*/ 	.word	0x00000070


	//   ....[1]....
        /*00cc*/ 	.word	0x00000b70


	//----- nvinfo : EIATTR_MAX_THREADS
	.align		4
.L_1543:
        /*00d0*/ 	.byte	0x04, 0x05
        /*00d2*/ 	.short	(.L_1545 - .L_1544)
.L_1544:
        /*00d4*/ 	.word	0x00000400
        /*00d8*/ 	.word	0x00000001
        /*00dc*/ 	.word	0x00000001


	//----- nvinfo : EIATTR_CRS_STACK_SIZE
	.align		4
.L_1545:
        /*00e0*/ 	.byte	0x04, 0x1e
        /*00e2*/ 	.short	(.L_1547 - .L_1546)
.L_1546:
        /*00e4*/ 	.word	0x00000000
.L_1547:


//--------------------- .nv.callgraph             --------------------------
	.section	.nv.callgraph,"",@"SHT_CUDA_CALLGRAPH"
	.align	4
	.sectionentsize	8
	.align		4
        /*0000*/ 	.word	0x00000000
	.align		4
        /*0004*/ 	.word	0xffffffff
	.align		4
        /*0008*/ 	.word	0x00000000
	.align		4
        /*000c*/ 	.word	0xfffffffe
	.align		4
        /*0010*/ 	.word	0x00000000
	.align		4
        /*0014*/ 	.word	0xfffffffd
	.align		4
        /*0018*/ 	.word	0x00000000
	.align		4
        /*001c*/ 	.word	0xfffffffc


//--------------------- .nv.rel.action            --------------------------
	.section	.nv.rel.action,"",@"SHT_CUDA_RELOCINFO"
	.align	8
	.sectionentsize	8
        /*0000*/ 	.byte	0x73, 0x00, 0x00, 0x00, 0x00, 0x00, 0x00, 0x00, 0x00, 0x00, 0x00, 0x11, 0x25, 0x00, 0x05, 0x36


//--------------------- .nv.constant4             --------------------------
	.section	.nv.constant4,"a",@progbits
	.align	8
	.align		8
.nv.constant4:
        /*0000*/ 	.dword	_ZN51_INTERNAL_3bfe7fd5_20_UpSampleNearest2d_cu_198c5ce24cuda3std3__45__cpo5beginE
	.align		8
        /*0008*/ 	.dword	_ZN51_INTERNAL_3bfe7fd5_20_UpSampleNearest2d_cu_198c5ce24cuda3std3__45__cpo3endE
	.align		8
        /*0010*/ 	.dword	_ZN51_INTERNAL_3bfe7fd5_20_UpSampleNearest2d_cu_198c5ce24cuda3std3__45__cpo6cbeginE
	.align		8
        /*0018*/ 	.dword	_ZN51_INTERNAL_3bfe7fd5_20_UpSampleNearest2d_cu_198c5ce24cuda3std3__45__cpo4cendE
	.align		8
        /*0020*/ 	.dword	_ZN51_INTERNAL_3bfe7fd5_20_UpSampleNearest2d_cu_198c5ce24cuda3std3__45__cpo6rbeginE
	.align		8
        /*0028*/ 	.dword	_ZN51_INTERNAL_3bfe7fd5_20_UpSampleNearest2d_cu_198c5ce24cuda3std3__45__cpo4rendE
	.align		8
        /*0030*/ 	.dword	_ZN51_INTERNAL_3bfe7fd5_20_UpSampleNearest2d_cu_198c5ce24cuda3std3__45__cpo7crbeginE
	.align		8
        /*0038*/ 	.dword	_ZN51_INTERNAL_3bfe7fd5_20_UpSampleNearest2d_cu_198c5ce24cuda3std3__45__cpo5crendE
	.align		8
        /*0040*/ 	.dword	_ZN51_INTERNAL_3bfe7fd5_20_UpSampleNearest2d_cu_198c5ce24cuda3std3__453_GLOBAL__N__3bfe7fd5_20_UpSampleNearest2d_cu_198c5ce26ignoreE
	.align		8
        /*0048*/ 	.dword	_ZN51_INTERNAL_3bfe7fd5_20_UpSampleNearest2d_cu_198c5ce24cuda3std3__419piecewise_constructE
	.align		8
        /*0050*/ 	.dword	_ZN51_INTERNAL_3bfe7fd5_20_UpSampleNearest2d_cu_198c5ce24cuda3std3__48in_placeE
	.align		8
        /*0058*/ 	.dword	_ZN51_INTERNAL_3bfe7fd5_20_UpSampleNearest2d_cu_198c5ce24cuda3std3__420unreachable_sentinelE
	.align		8
        /*0060*/ 	.dword	_ZN51_INTERNAL_3bfe7fd5_20_UpSampleNearest2d_cu_198c5ce24cuda3std6ranges3__45__cpo4swapE
	.align		8
        /*0068*/ 	.dword	_ZN51_INTERNAL_3bfe7fd5_20_UpSampleNearest2d_cu_198c5ce24cuda3std6ranges3__45__cpo9iter_moveE
	.align		8
        /*0070*/ 	.dword	_ZN51_INTERNAL_3bfe7fd5_20_UpSampleNearest2d_cu_198c5ce24cuda3std6ranges3__45__cpo5beginE
	.align		8
        /*0078*/ 	.dword	_ZN51_INTERNAL_3bfe7fd5_20_UpSampleNearest2d_cu_198c5ce24cuda3std6ranges3__45__cpo3endE
	.align		8
        /*0080*/ 	.dword	_ZN51_INTERNAL_3bfe7fd5_20_UpSampleNearest2d_cu_198c5ce24cuda3std6ranges3__45__cpo6cbeginE
	.align		8
        /*0088*/ 	.dword	_ZN51_INTERNAL_3bfe7fd5_20_UpSampleNearest2d_cu_198c5ce24cuda3std6ranges3__45__cpo4cendE
	.align		8
        /*0090*/ 	.dword	_ZN51_INTERNAL_3bfe7fd5_20_UpSampleNearest2d_cu_198c5ce24cuda3std6ranges3__45__cpo7advanceE
	.align		8
        /*0098*/ 	.dword	_ZN51_INTERNAL_3bfe7fd5_20_UpSampleNearest2d_cu_198c5ce24cuda3std6ranges3__45__cpo9iter_swapE
	.align		8
        /*00a0*/ 	.dword	_ZN51_INTERNAL_3bfe7fd5_20_UpSampleNearest2d_cu_198c5ce24cuda3std6ranges3__45__cpo4nextE
	.align		8
        /*00a8*/ 	.dword	_ZN51_INTERNAL_3bfe7fd5_20_UpSampleNearest2d_cu_198c5ce24cuda3std6ranges3__45__cpo4prevE
	.align		8
        /*00b0*/ 	.dword	_ZN51_INTERNAL_3bfe7fd5_20_UpSampleNearest2d_cu_198c5ce24cuda3std6ranges3__45__cpo4dataE
	.align		8
        /*00b8*/ 	.dword	_ZN51_INTERNAL_3bfe7fd5_20_UpSampleNearest2d_cu_198c5ce24cuda3std6ranges3__45__cpo5cdataE
	.align		8
        /*00c0*/ 	.dword	_ZN51_INTERNAL_3bfe7fd5_20_UpSampleNearest2d_cu_198c5ce24cuda3std6ranges3__45__cpo4sizeE
	.align		8
        /*00c8*/ 	.dword	_ZN51_INTERNAL_3bfe7fd5_20_UpSampleNearest2d_cu_198c5ce24cuda3std6ranges3__45__cpo5ssizeE
	.align		8
        /*00d0*/ 	.dword	_ZN51_INTERNAL_3bfe7fd5_20_UpSampleNearest2d_cu_198c5ce24cuda3std6ranges3__45__cpo8distanceE
	.align		8
        /*00d8*/ 	.dword	_ZN51_INTERNAL_3bfe7fd5_20_UpSampleNearest2d_cu_198c5ce26thrust23THRUST_300001_SM_800_NS6system6detail10sequential3seqE


//--------------------- .nv.constant0._ZN2at6native53_GLOBAL__N__3bfe7fd5_20_UpSampleNearest2d_cu_198c5ce237upsample_nearest2d_backward_out_frameIhlXadL_ZNS0_46nearest_neighbor_exact_bw_compute_source_indexEfiiEEEEvPKT_mmmmmmPS3_ff --------------------------
	.section	.nv.constant0._ZN2at6native53_GLOBAL__N__3bfe7fd5_20_UpSampleNearest2d_cu_198c5ce237upsample_nearest2d_backward_out_frameIhlXadL_ZNS0_46nearest_neighbor_exact_bw_compute_source_indexEfiiEEEEvPKT_mmmmmmPS3_ff,"a",@progbits
	.sectionflags	@""
	.align	4
.nv.constant0._ZN2at6native53_GLOBAL__N__3bfe7fd5_20_UpSampleNearest2d_cu_198c5ce237upsample_nearest2d_backward_out_frameIhlXadL_ZNS0_46nearest_neighbor_exact_bw_compute_source_indexEfiiEEEEvPKT_mmmmmmPS3_ff:
	.zero		424


//--------------------- .nv.constant0._ZN2at6native53_GLOBAL__N__3bfe7fd5_20_UpSampleNearest2d_cu_198c5ce237upsample_nearest2d_backward_out_frameIN3c108BFloat16EfXadL_ZNS0_46nearest_neighbor_exact_bw_compute_source_indexEfiiEEEEvPKT_mmmmmmPS5_ff --------------------------
	.section	.nv.constant0._ZN2at6native53_GLOBAL__N__3bfe7fd5_20_UpSampleNearest2d_cu_198c5ce237upsample_nearest2d_backward_out_frameIN3c108BFloat16EfXadL_ZNS0_46nearest_neighbor_exact_bw_compute_source_indexEfiiEEEEvPKT_mmmmmmPS5_ff,"a",@progbits
	.sectionflags	@""
	.align	4
.nv.constant0._ZN2at6native53_GLOBAL__N__3bfe7fd5_20_UpSampleNearest2d_cu_198c5ce237upsample_nearest2d_backward_out_frameIN3c108BFloat16EfXadL_ZNS0_46nearest_neighbor_exact_bw_compute_source_indexEfiiEEEEvPKT_mmmmmmPS5_ff:
	.zero		424


//--------------------- .nv.constant0._ZN2at6native53_GLOBAL__N__3bfe7fd5_20_UpSampleNearest2d_cu_198c5ce237upsample_nearest2d_backward_out_frameIN3c104HalfEfXadL_ZNS0_46nearest_neighbor_exact_bw_compute_source_indexEfiiEEEEvPKT_mmmmmmPS5_ff --------------------------
	.section	.nv.constant0._ZN2at6native53_GLOBAL__N__3bfe7fd5_20_UpSampleNearest2d_cu_198c5ce237upsample_nearest2d_backward_out_frameIN3c104HalfEfXadL_ZNS0_46nearest_neighbor_exact_bw_compute_source_indexEfiiEEEEvPKT_mmmmmmPS5_ff,"a",@progbits
	.sectionflags	@""
	.align	4
.nv.constant0._ZN2at6native53_GLOBAL__N__3bfe7fd5_20_UpSampleNearest2d_cu_198c5ce237upsample_nearest2d_backward_out_frameIN3c104HalfEfXadL_ZNS0_46nearest_neighbor_exact_bw_compute_source_indexEfiiEEEEvPKT_mmmmmmPS5_ff:
	.zero		424


//--------------------- .nv.constant0._ZN2at6native53_GLOBAL__N__3bfe7fd5_20_UpSampleNearest2d_cu_198c5ce237upsample_nearest2d_backward_out_frameIffXadL_ZNS0_46nearest_neighbor_exact_bw_compute_source_indexEfiiEEEEvPKT_mmmmmmPS3_ff --------------------------
	.section	.nv.constant0._ZN2at6native53_GLOBAL__N__3bfe7fd5_20_UpSampleNearest2d_cu_198c5ce237upsample_nearest2d_backward_out_frameIffXadL_ZNS0_46nearest_neighbor_exact_bw_compute_source_indexEfiiEEEEvPKT_mmmmmmPS3_ff,"a",@progbits
	.sectionflags	@""
	.align	4
.nv.constant0._ZN2at6native53_GLOBAL__N__3bfe7fd5_20_UpSampleNearest2d_cu_198c5ce237upsample_nearest2d_backward_out_frameIffXadL_ZNS0_46nearest_neighbor_exact_bw_compute_source_indexEfiiEEEEvPKT_mmmmmmPS3_ff:
	.zero		424


//--------------------- .nv.constant0._ZN2at6native53_GLOBAL__N__3bfe7fd5_20_UpSampleNearest2d_cu_198c5ce237upsample_nearest2d_backward_out_frameIddXadL_ZNS0_46nearest_neighbor_exact_bw_compute_source_indexEfiiEEEEvPKT_mmmmmmPS3_ff --------------------------
	.section	.nv.constant0._ZN2at6native53_GLOBAL__N__3bfe7fd5_20_UpSampleNearest2d_cu_198c5ce237upsample_nearest2d_backward_out_frameIddXadL_ZNS0_46nearest_neighbor_exact_bw_compute_source_indexEfiiEEEEvPKT_mmmmmmPS3_ff,"a",@progbits
	.sectionflags	@""
	.align	4
.nv.constant0._ZN2at6native53_GLOBAL__N__3bfe7fd5_20_UpSampleNearest2d_cu_198c5ce237upsample_nearest2d_backward_out_frameIddXadL_ZNS0_46nearest_neighbor_exact_bw_compute_source_indexEfiiEEEEvPKT_mmmmmmPS3_ff:
	.zero		424


//--------------------- .nv.constant0._ZN2at6native53_GLOBAL__N__3bfe7fd5_20_UpSampleNearest2d_cu_198c5ce242upsample_nearest2d_backward_nhwc_out_frameIhlXadL_ZNS0_46nearest_neighbor_exact_bw_compute_source_indexEfiiEEEEvPKT_PS3_mmmmmffm --------------------------
	.section	.nv.constant0._ZN2at6native53_GLOBAL__N__3bfe7fd5_20_UpSampleNearest2d_cu_198c5ce242upsample_nearest2d_backward_nhwc_out_frameIhlXadL_ZNS0_46nearest_neighbor_exact_bw_compute_source_indexEfiiEEEEvPKT_PS3_mmmmmffm,"a",@progbits
	.sectionflags	@""
	.align	4
.nv.constant0._ZN2at6native53_GLOBAL__N__3bfe7fd5_20_UpSampleNearest2d_cu_198c5ce242upsample_nearest2d_backward_nhwc_out_frameIhlXadL_ZNS0_46nearest_neighbor_exact_bw_compute_source_indexEfiiEEEEvPKT_PS3_mmmmmffm:
	.zero		424


//--------------------- .nv.constant0._ZN2at6native53_GLOBAL__N__3bfe7fd5_20_UpSampleNearest2d_cu_198c5ce242upsample_nearest2d_backward_nhwc_out_frameIN3c108BFloat16EfXadL_ZNS0_46nearest_neighbor_exact_bw_compute_source_indexEfiiEEEEvPKT_PS5_mmmmmffm --------------------------
	.section	.nv.constant0._ZN2at6native53_GLOBAL__N__3bfe7fd5_20_UpSampleNearest2d_cu_198c5ce242upsample_nearest2d_backward_nhwc_out_frameIN3c108BFloat16EfXadL_ZNS0_46nearest_neighbor_exact_bw_compute_source_indexEfiiEEEEvPKT_PS5_mmmmmffm,"a",@progbits
	.sectionflags	@""
	.align	4
.nv.constant0._ZN2at6native53_GLOBAL__N__3bfe7fd5_20_UpSampleNearest2d_cu_198c5ce242upsample_nearest2d_backward_nhwc_out_frameIN3c108BFloat16EfXadL_ZNS0_46nearest_neighbor_exact_bw_compute_source_indexEfiiEEEEvPKT_PS5_mmmmmffm:
	.zero		424


//--------------------- .nv.constant0._ZN2at6native53_GLOBAL__N__3bfe7fd5_20_UpSampleNearest2d_cu_198c5ce242upsample_nearest2d_backward_nhwc_out_frameIN3c104HalfEfXadL_ZNS0_46nearest_neighbor_exact_bw_compute_source_indexEfiiEEEEvPKT_PS5_mmmmmffm --------------------------
	.section	.nv.constant0._ZN2at6native53_GLOBAL__N__3bfe7fd5_20_UpSampleNearest2d_cu_198c5ce242upsample_nearest2d_backward_nhwc_out_frameIN3c104HalfEfXadL_ZNS0_46nearest_neighbor_exact_bw_compute_source_indexEfiiEEEEvPKT_PS5_mmmmmffm,"a",@progbits
	.sectionflags	@""
	.align	4
.nv.constant0._ZN2at6native53_GLOBAL__N__3bfe7fd5_20_UpSampleNearest2d_cu_198c5ce242upsample_nearest2d_backward_nhwc_out_frameIN3c104HalfEfXadL_ZNS0_46nearest_neighbor_exact_bw_compute_source_indexEfiiEEEEvPKT_PS5_mmmmmffm:
	.zero		424


//--------------------- .nv.constant0._ZN2at6native53_GLOBAL__N__3bfe7fd5_20_UpSampleNearest2d_cu_198c5ce242upsample_nearest2d_backward_nhwc_out_frameIffXadL_ZNS0_46nearest_neighbor_exact_bw_compute_source_indexEfiiEEEEvPKT_PS3_mmmmmffm --------------------------
	.section	.nv.constant0._ZN2at6native53_GLOBAL__N__3bfe7fd5_20_UpSampleNearest2d_cu_198c5ce242upsample_nearest2d_backward_nhwc_out_frameIffXadL_ZNS0_46nearest_neighbor_exact_bw_compute_source_indexEfiiEEEEvPKT_PS3_mmmmmffm,"a",@progbits
	.sectionflags	@""
	.align	4
.nv.constant0._ZN2at6native53_GLOBAL__N__3bfe7fd5_20_UpSampleNearest2d_cu_198c5ce242upsample_nearest2d_backward_nhwc_out_frameIffXadL_ZNS0_46nearest_neighbor_exact_bw_compute_source_indexEfiiEEEEvPKT_PS3_mmmmmffm:
	.zero		424


//--------------------- .nv.constant0._ZN2at6native53_GLOBAL__N__3bfe7fd5_20_UpSampleNearest2d_cu_198c5ce242upsample_nearest2d_backward_nhwc_out_frameIddXadL_ZNS0_46nearest_neighbor_exact_bw_compute_source_indexEfiiEEEEvPKT_PS3_mmmmmffm --------------------------
	.section	.nv.constant0._ZN2at6native53_GLOBAL__N__3bfe7fd5_20_UpSampleNearest2d_cu_198c5ce242upsample_nearest2d_backward_nhwc_out_frameIddXadL_ZNS0_46nearest_neighbor_exact_bw_compute_source_indexEfiiEEEEvPKT_PS3_mmmmmffm,"a",@progbits
	.sectionflags	@""
	.align	4
.nv.constant0._ZN2at6native53_GLOBAL__N__3bfe7fd5_20_UpSampleNearest2d_cu_198c5ce242upsample_nearest2d_backward_nhwc_out_frameIddXadL_ZNS0_46nearest_neighbor_exact_bw_compute_source_indexEfiiEEEEvPKT_PS3_mmmmmffm:
	.zero		424


//--------------------- .nv.constant0._ZN2at6native53_GLOBAL__N__3bfe7fd5_20_UpSampleNearest2d_cu_198c5ce237upsample_nearest2d_backward_out_frameIhlXadL_ZNS0_40nearest_neighbor_bw_compute_source_indexEfiiEEEEvPKT_mmmmmmPS3_ff --------------------------
	.section	.nv.constant0._ZN2at6native53_GLOBAL__N__3bfe7fd5_20_UpSampleNearest2d_cu_198c5ce237upsample_nearest2d_backward_out_frameIhlXadL_ZNS0_40nearest_neighbor_bw_compute_source_indexEfiiEEEEvPKT_mmmmmmPS3_ff,"a",@progbits
	.sectionflags	@""
	.align	4
.nv.constant0._ZN2at6native53_GLOBAL__N__3bfe7fd5_20_UpSampleNearest2d_cu_198c5ce237upsample_nearest2d_backward_out_frameIhlXadL_ZNS0_40nearest_neighbor_bw_compute_source_indexEfiiEEEEvPKT_mmmmmmPS3_ff:
	.zero		424


//--------------------- .nv.constant0._ZN2at6native53_GLOBAL__N__3bfe7fd5_20_UpSampleNearest2d_cu_198c5ce237upsample_nearest2d_backward_out_frameIN3c108BFloat16EfXadL_ZNS0_40nearest_neighbor_bw_compute_source_indexEfiiEEEEvPKT_mmmmmmPS5_ff --------------------------
	.section	.nv.constant0._ZN2at6native53_GLOBAL__N__3bfe7fd5_20_UpSampleNearest2d_cu_198c5ce237upsample_nearest2d_backward_out_frameIN3c108BFloat16EfXadL_ZNS0_40nearest_neighbor_bw_compute_source_indexEfiiEEEEvPKT_mmmmmmPS5_ff,"a",@progbits
	.sectionflags	@""
	.align	4
.nv.constant0._ZN2at6native53_GLOBAL__N__3bfe7fd5_20_UpSampleNearest2d_cu_198c5ce237upsample_nearest2d_backward_out_frameIN3c108BFloat16EfXadL_ZNS0_40nearest_neighbor_bw_compute_source_indexEfiiEEEEvPKT_mmmmmmPS5_ff:
	.zero		424


//--------------------- .nv.constant0._ZN2at6native53_GLOBAL__N__3bfe7fd5_20_UpSampleNearest2d_cu_198c5ce237upsample_nearest2d_backward_out_frameIN3c104HalfEfXadL_ZNS0_40nearest_neighbor_bw_compute_source_indexEfiiEEEEvPKT_mmmmmmPS5_ff --------------------------
	.section	.nv.constant0._ZN2at6native53_GLOBAL__N__3bfe7fd5_20_UpSampleNearest2d_cu_198c5ce237upsample_nearest2d_backward_out_frameIN3c104HalfEfXadL_ZNS0_40nearest_neighbor_bw_compute_source_indexEfiiEEEEvPKT_mmmmmmPS5_ff,"a",@progbits
	.sectionflags	@""
	.align	4
.nv.constant0._ZN2at6native53_GLOBAL__N__3bfe7fd5_20_UpSampleNearest2d_cu_198c5ce237upsample_nearest2d_backward_out_frameIN3c104HalfEfXadL_ZNS0_40nearest_neighbor_bw_compute_source_indexEfiiEEEEvPKT_mmmmmmPS5_ff:
	.zero		424


//--------------------- .nv.constant0._ZN2at6native53_GLOBAL__N__3bfe7fd5_20_UpSampleNearest2d_cu_198c5ce237upsample_nearest2d_backward_out_frameIffXadL_ZNS0_40nearest_neighbor_bw_compute_source_indexEfiiEEEEvPKT_mmmmmmPS3_ff --------------------------
	.section	.nv.constant0._ZN2at6native53_GLOBAL__N__3bfe7fd5_20_UpSampleNearest2d_cu_198c5ce237upsample_nearest2d_backward_out_frameIffXadL_ZNS0_40nearest_neighbor_bw_compute_source_indexEfiiEEEEvPKT_mmmmmmPS3_ff,"a",@progbits
	.sectionflags	@""
	.align	4
.nv.constant0._ZN2at6native53_GLOBAL__N__3bfe7fd5_20_UpSampleNearest2d_cu_198c5ce237upsample_nearest2d_backward_out_frameIffXadL_ZNS0_40nearest_neighbor_bw_compute_source_indexEfiiEEEEvPKT_mmmmmmPS3_ff:
	.zero		424


//--------------------- .nv.constant0._ZN2at6native53_GLOBAL__N__3bfe7fd5_20_UpSampleNearest2d_cu_198c5ce237upsample_nearest2d_backward_out_frameIddXadL_ZNS0_40nearest_neighbor_bw_compute_source_indexEfiiEEEEvPKT_mmmmmmPS3_ff --------------------------
	.section	.nv.constant0._ZN2at6native53_GLOBAL__N__3bfe7fd5_20_UpSampleNearest2d_cu_198c5ce237upsample_nearest2d_backward_out_frameIddXadL_ZNS0_40nearest_neighbor_bw_compute_source_indexEfiiEEEEvPKT_mmmmmmPS3_ff,"a",@progbits
	.sectionflags	@""
	.align	4
.nv.constant0._ZN2at6native53_GLOBAL__N__3bfe7fd5_20_UpSampleNearest2d_cu_198c5ce237upsample_nearest2d_backward_out_frameIddXadL_ZNS0_40nearest_neighbor_bw_compute_source_indexEfiiEEEEvPKT_mmmmmmPS3_ff:
	.zero		424


//--------------------- .nv.constant0._ZN2at6native53_GLOBAL__N__3bfe7fd5_20_UpSampleNearest2d_cu_198c5ce242upsample_nearest2d_backward_nhwc_out_frameIhlXadL_ZNS0_40nearest_neighbor_bw_compute_source_indexEfiiEEEEvPKT_PS3_mmmmmffm --------------------------
	.section	.nv.constant0._ZN2at6native53_GLOBAL__N__3bfe7fd5_20_UpSampleNearest2d_cu_198c5ce242upsample_nearest2d_backward_nhwc_out_frameIhlXadL_ZNS0_40nearest_neighbor_bw_compute_source_indexEfiiEEEEvPKT_PS3_mmmmmffm,"a",@progbits
	.sectionflags	@""
	.align	4
.nv.constant0._ZN2at6native53_GLOBAL__N__3bfe7fd5_20_UpSampleNearest2d_cu_198c5ce242upsample_nearest2d_backward_nhwc_out_frameIhlXadL_ZNS0_40nearest_neighbor_bw_compute_source_indexEfiiEEEEvPKT_PS3_mmmmmffm:
	.zero		424


//--------------------- .nv.constant0._ZN2at6native53_GLOBAL__N__3bfe7fd5_20_UpSampleNearest2d_cu_198c5ce242upsample_nearest2d_backward_nhwc_out_frameIN3c108BFloat16EfXadL_ZNS0_40nearest_neighbor_bw_compute_source_indexEfiiEEEEvPKT_PS5_mmmmmffm --------------------------
	.section	.nv.constant0._ZN2at6native53_GLOBAL__N__3bfe7fd5_20_UpSampleNearest2d_cu_198c5ce242upsample_nearest2d_backward_nhwc_out_frameIN3c108BFloat16EfXadL_ZNS0_40nearest_neighbor_bw_compute_source_indexEfiiEEEEvPKT_PS5_mmmmmffm,"a",@progbits
	.sectionflags	@""
	.align	4
.nv.constant0._ZN2at6native53_GLOBAL__N__3bfe7fd5_20_UpSampleNearest2d_cu_198c5ce242upsample_nearest2d_backward_nhwc_out_frameIN3c108BFloat16EfXadL_ZNS0_40nearest_neighbor_bw_compute_source_indexEfiiEEEEvPKT_PS5_mmmmmffm:
	.zero		424


//--------------------- .nv.constant0._ZN2at6native53_GLOBAL__N__3bfe7fd5_20_UpSampleNearest2d_cu_198c5ce242upsample_nearest2d_backward_nhwc_out_frameIN3c104HalfEfXadL_ZNS0_40nearest_neighbor_bw_compute_source_indexEfiiEEEEvPKT_PS5_mmmmmffm --------------------------
	.section	.nv.constant0._ZN2at6native53_GLOBAL__N__3bfe7fd5_20_UpSampleNearest2d_cu_198c5ce242upsample_nearest2d_backward_nhwc_out_frameIN3c104HalfEfXadL_ZNS0_40nearest_neighbor_bw_compute_source_indexEfiiEEEEvPKT_PS5_mmmmmffm,"a",@progbits
	.sectionflags	@""
	.align	4
.nv.constant0._ZN2at6native53_GLOBAL__N__3bfe7fd5_20_UpSampleNearest2d_cu_198c5ce242upsample_nearest2d_backward_nhwc_out_frameIN3c104HalfEfXadL_ZNS0_40nearest_neighbor_bw_compute_source_indexEfiiEEEEvPKT_PS5_mmmmmffm:
	.zero		424


//--------------------- .nv.constant0._ZN2at6native53_GLOBAL__N__3bfe7fd5_20_UpSampleNearest2d_cu_198c5ce242upsample_nearest2d_backward_nhwc_out_frameIffXadL_ZNS0_40nearest_neighbor_bw_compute_source_indexEfiiEEEEvPKT_PS3_mmmmmffm --------------------------
	.section	.nv.constant0._ZN2at6native53_GLOBAL__N__3bfe7fd5_20_UpSampleNearest2d_cu_198c5ce242upsample_nearest2d_backward_nhwc_out_frameIffXadL_ZNS0_40nearest_neighbor_bw_compute_source_indexEfiiEEEEvPKT_PS3_mmmmmffm,"a",@progbits
	.sectionflags	@""
	.align	4
.nv.constant0._ZN2at6native53_GLOBAL__N__3bfe7fd5_20_UpSampleNearest2d_cu_198c5ce242upsample_nearest2d_backward_nhwc_out_frameIffXadL_ZNS0_40nearest_neighbor_bw_compute_source_indexEfiiEEEEvPKT_PS3_mmmmmffm:
	.zero		424


//--------------------- .nv.constant0._ZN2at6native53_GLOBAL__N__3bfe7fd5_20_UpSampleNearest2d_cu_198c5ce242upsample_nearest2d_backward_nhwc_out_frameIddXadL_ZNS0_40nearest_neighbor_bw_compute_source_indexEfiiEEEEvPKT_PS3_mmmmmffm --------------------------
	.section	.nv.constant0._ZN2at6native53_GLOBAL__N__3bfe7fd5_20_UpSampleNearest2d_cu_198c5ce242upsample_nearest2d_backward_nhwc_out_frameIddXadL_ZNS0_40nearest_neighbor_bw_compute_source_indexEfiiEEEEvPKT_PS3_mmmmmffm,"a",@progbits
	.sectionflags	@""
	.align	4
.nv.constant0._ZN2at6native53_GLOBAL__N__3bfe7fd5_20_UpSampleNearest2d_cu_198c5ce242upsample_nearest2d_backward_nhwc_out_frameIddXadL_ZNS0_40nearest_neighbor_bw_compute_source_indexEfiiEEEEvPKT_PS3_mmmmmffm:
	.zero		424


//--------------------- .nv.constant0._ZN2at6native53_GLOBAL__N__3bfe7fd5_20_UpSampleNearest2d_cu_198c5ce228upsample_nearest2d_out_frameIhXadL_ZNS0_43nearest_neighbor_exact_compute_source_indexEfiiEEEEvPKT_PS3_mmmmmff --------------------------
	.section	.nv.constant0._ZN2at6native53_GLOBAL__N__3bfe7fd5_20_UpSampleNearest2d_cu_198c5ce228upsample_nearest2d_out_frameIhXadL_ZNS0_43nearest_neighbor_exact_compute_source_indexEfiiEEEEvPKT_PS3_mmmmmff,"a",@progbits
	.sectionflags	@""
	.align	4
.nv.constant0._ZN2at6native53_GLOBAL__N__3bfe7fd5_20_UpSampleNearest2d_cu_198c5ce228upsample_nearest2d_out_frameIhXadL_ZNS0_43nearest_neighbor_exact_compute_source_indexEfiiEEEEvPKT_PS3_mmmmmff:
	.zero		416


//--------------------- .nv.constant0._ZN2at6native53_GLOBAL__N__3bfe7fd5_20_UpSampleNearest2d_cu_198c5ce228upsample_nearest2d_out_frameIN3c108BFloat16EXadL_ZNS0_43nearest_neighbor_exact_compute_source_indexEfiiEEEEvPKT_PS5_mmmmmff --------------------------
	.section	.nv.constant0._ZN2at6native53_GLOBAL__N__3bfe7fd5_20_UpSampleNearest2d_cu_198c5ce228upsample_nearest2d_out_frameIN3c108BFloat16EXadL_ZNS0_43nearest_neighbor_exact_compute_source_indexEfiiEEEEvPKT_PS5_mmmmmff,"a",@progbits
	.sectionflags	@""
	.align	4
.nv.constant0._ZN2at6native53_GLOBAL__N__3bfe7fd5_20_UpSampleNearest2d_cu_198c5ce228upsample_nearest2d_out_frameIN3c108BFloat16EXadL_ZNS0_43nearest_neighbor_exact_compute_source_indexEfiiEEEEvPKT_PS5_mmmmmff:
	.zero		416


//--------------------- .nv.constant0._ZN2at6native53_GLOBAL__N__3bfe7fd5_20_UpSampleNearest2d_cu_198c5ce228upsample_nearest2d_out_frameIN3c104HalfEXadL_ZNS0_43nearest_neighbor_exact_compute_source_indexEfiiEEEEvPKT_PS5_mmmmmff --------------------------
	.section	.nv.constant0._ZN2at6native53_GLOBAL__N__3bfe7fd5_20_UpSampleNearest2d_cu_198c5ce228upsample_nearest2d_out_frameIN3c104HalfEXadL_ZNS0_43nearest_neighbor_exact_compute_source_indexEfiiEEEEvPKT_PS5_mmmmmff,"a",@progbits
	.sectionflags	@""
	.align	4
.nv.constant0._ZN2at6native53_GLOBAL__N__3bfe7fd5_20_UpSampleNearest2d_cu_198c5ce228upsample_nearest2d_out_frameIN3c104HalfEXadL_ZNS0_43nearest_neighbor_exact_compute_source_indexEfiiEEEEvPKT_PS5_mmmmmff:
	.zero		416


//--------------------- .nv.constant0._ZN2at6native53_GLOBAL__N__3bfe7fd5_20_UpSampleNearest2d_cu_198c5ce228upsample_nearest2d_out_frameIfXadL_ZNS0_43nearest_neighbor_exact_compute_source_indexEfiiEEEEvPKT_PS3_mmmmmff --------------------------
	.section	.nv.constant0._ZN2at6native53_GLOBAL__N__3bfe7fd5_20_UpSampleNearest2d_cu_198c5ce228upsample_nearest2d_out_frameIfXadL_ZNS0_43nearest_neighbor_exact_compute_source_indexEfiiEEEEvPKT_PS3_mmmmmff,"a",@progbits
	.sectionflags	@""
	.align	4
.nv.constant0._ZN2at6native53_GLOBAL__N__3bfe7fd5_20_UpSampleNearest2d_cu_198c5ce228upsample_nearest2d_out_frameIfXadL_ZNS0_43nearest_neighbor_exact_compute_source_indexEfiiEEEEvPKT_PS3_mmmmmff:
	.zero		416


//--------------------- .nv.constant0._ZN2at6native53_GLOBAL__N__3bfe7fd5_20_UpSampleNearest2d_cu_198c5ce228upsample_nearest2d_out_frameIdXadL_ZNS0_43nearest_neighbor_exact_compute_source_indexEfiiEEEEvPKT_PS3_mmmmmff --------------------------
	.section	.nv.constant0._ZN2at6native53_GLOBAL__N__3bfe7fd5_20_UpSampleNearest2d_cu_198c5ce228upsample_nearest2d_out_frameIdXadL_ZNS0_43nearest_neighbor_exact_compute_source_indexEfiiEEEEvPKT_PS3_mmmmmff,"a",@progbits
	.sectionflags	@""
	.align	4
.nv.constant0._ZN2at6native53_GLOBAL__N__3bfe7fd5_20_UpSampleNearest2d_cu_198c5ce228upsample_nearest2d_out_frameIdXadL_ZNS0_43nearest_neighbor_exact_compute_source_indexEfiiEEEEvPKT_PS3_mmmmmff:
	.zero		416


//--------------------- .nv.constant0._ZN2at6native53_GLOBAL__N__3bfe7fd5_20_UpSampleNearest2d_cu_198c5ce233upsample_nearest2d_nhwc_out_frameIhXadL_ZNS0_43nearest_neighbor_exact_compute_source_indexEfiiEEEEvPKT_PS3_mmmmmffm --------------------------
	.section	.nv.constant0._ZN2at6native53_GLOBAL__N__3bfe7fd5_20_UpSampleNearest2d_cu_198c5ce233upsample_nearest2d_nhwc_out_frameIhXadL_ZNS0_43nearest_neighbor_exact_compute_source_indexEfiiEEEEvPKT_PS3_mmmmmffm,"a",@progbits
	.sectionflags	@""
	.align	4
.nv.constant0._ZN2at6native53_GLOBAL__N__3bfe7fd5_20_UpSampleNearest2d_cu_198c5ce233upsample_nearest2d_nhwc_out_frameIhXadL_ZNS0_43nearest_neighbor_exact_compute_source_indexEfiiEEEEvPKT_PS3_mmmmmffm:
	.zero		424


//--------------------- .nv.constant0._ZN2at6native53_GLOBAL__N__3bfe7fd5_20_UpSampleNearest2d_cu_198c5ce233upsample_nearest2d_nhwc_out_frameIN3c108BFloat16EXadL_ZNS0_43nearest_neighbor_exact_compute_source_indexEfiiEEEEvPKT_PS5_mmmmmffm --------------------------
	.section	.nv.constant0._ZN2at6native53_GLOBAL__N__3bfe7fd5_20_UpSampleNearest2d_cu_198c5ce233upsample_nearest2d_nhwc_out_frameIN3c108BFloat16EXadL_ZNS0_43nearest_neighbor_exact_compute_source_indexEfiiEEEEvPKT_PS5_mmmmmffm,"a",@progbits
	.sectionflags	@""
	.align	4
.nv.constant0._ZN2at6native53_GLOBAL__N__3bfe7fd5_20_UpSampleNearest2d_cu_198c5ce233upsample_nearest2d_nhwc_out_frameIN3c108BFloat16EXadL_ZNS0_43nearest_neighbor_exact_compute_source_indexEfiiEEEEvPKT_PS5_mmmmmffm:
	.zero		424


//--------------------- .nv.constant0._ZN2at6native53_GLOBAL__N__3bfe7fd5_20_UpSampleNearest2d_cu_198c5ce233upsample_nearest2d_nhwc_out_frameIN3c104HalfEXadL_ZNS0_43nearest_neighbor_exact_compute_source_indexEfiiEEEEvPKT_PS5_mmmmmffm --------------------------
	.section	.nv.constant0._ZN2at6native53_GLOBAL__N__3bfe7fd5_20_UpSampleNearest2d_cu_198c5ce233upsample_nearest2d_nhwc_out_frameIN3c104HalfEXadL_ZNS0_43nearest_neighbor_exact_compute_source_indexEfiiEEEEvPKT_PS5_mmmmmffm,"a",@progbits
	.sectionflags	@""
	.align	4
.nv.constant0._ZN2at6native53_GLOBAL__N__3bfe7fd5_20_UpSampleNearest2d_cu_198c5ce233upsample_nearest2d_nhwc_out_frameIN3c104HalfEXadL_ZNS0_43nearest_neighbor_exact_compute_source_indexEfiiEEEEvPKT_PS5_mmmmmffm:
	.zero		424


//--------------------- .nv.constant0._ZN2at6native53_GLOBAL__N__3bfe7fd5_20_UpSampleNearest2d_cu_198c5ce233upsample_nearest2d_nhwc_out_frameIfXadL_ZNS0_43nearest_neighbor_exact_compute_source_indexEfiiEEEEvPKT_PS3_mmmmmffm --------------------------
	.section	.nv.constant0._ZN2at6native53_GLOBAL__N__3bfe7fd5_20_UpSampleNearest2d_cu_198c5ce233upsample_nearest2d_nhwc_out_frameIfXadL_ZNS0_43nearest_neighbor_exact_compute_source_indexEfiiEEEEvPKT_PS3_mmmmmffm,"a",@progbits
	.sectionflags	@""
	.align	4
.nv.constant0._ZN2at6native53_GLOBAL__N__3bfe7fd5_20_UpSampleNearest2d_cu_198c5ce233upsample_nearest2d_nhwc_out_frameIfXadL_ZNS0_43nearest_neighbor_exact_compute_source_indexEfiiEEEEvPKT_PS3_mmmmmffm:
	.zero		424


//--------------------- .nv.constant0._ZN2at6native53_GLOBAL__N__3bfe7fd5_20_UpSampleNearest2d_cu_198c5ce233upsample_nearest2d_nhwc_out_frameIdXadL_ZNS0_43nearest_neighbor_exact_compute_source_indexEfiiEEEEvPKT_PS3_mmmmmffm --------------------------
	.section	.nv.constant0._ZN2at6native53_GLOBAL__N__3bfe7fd5_20_UpSampleNearest2d_cu_198c5ce233upsample_nearest2d_nhwc_out_frameIdXadL_ZNS0_43nearest_neighbor_exact_compute_source_indexEfiiEEEEvPKT_PS3_mmmmmffm,"a",@progbits
	.sectionflags	@""
	.align	4
.nv.constant0._ZN2at6native53_GLOBAL__N__3bfe7fd5_20_UpSampleNearest2d_cu_198c5ce233upsample_nearest2d_nhwc_out_frameIdXadL_ZNS0_43nearest_neighbor_exact_compute_source_indexEfiiEEEEvPKT_PS3_mmmmmffm:
	.zero		424


//--------------------- .nv.constant0._ZN2at6native53_GLOBAL__N__3bfe7fd5_20_UpSampleNearest2d_cu_198c5ce228upsample_nearest2d_out_frameIhXadL_ZNS0_37nearest_neighbor_compute_source_indexEfiiEEEEvPKT_PS3_mmmmmff --------------------------
	.section	.nv.constant0._ZN2at6native53_GLOBAL__N__3bfe7fd5_20_UpSampleNearest2d_cu_198c5ce228upsample_nearest2d_out_frameIhXadL_ZNS0_37nearest_neighbor_compute_source_indexEfiiEEEEvPKT_PS3_mmmmmff,"a",@progbits
	.sectionflags	@""
	.align	4
.nv.constant0._ZN2at6native53_GLOBAL__N__3bfe7fd5_20_UpSampleNearest2d_cu_198c5ce228upsample_nearest2d_out_frameIhXadL_ZNS0_37nearest_neighbor_compute_source_indexEfiiEEEEvPKT_PS3_mmmmmff:
	.zero		416


//--------------------- .nv.constant0._ZN2at6native53_GLOBAL__N__3bfe7fd5_20_UpSampleNearest2d_cu_198c5ce228upsample_nearest2d_out_frameIN3c108BFloat16EXadL_ZNS0_37nearest_neighbor_compute_source_indexEfiiEEEEvPKT_PS5_mmmmmff --------------------------
	.section	.nv.constant0._ZN2at6native53_GLOBAL__N__3bfe7fd5_20_UpSampleNearest2d_cu_198c5ce228upsample_nearest2d_out_frameIN3c108BFloat16EXadL_ZNS0_37nearest_neighbor_compute_source_indexEfiiEEEEvPKT_PS5_mmmmmff,"a",@progbits
	.sectionflags	@""
	.align	4
.nv.constant0._ZN2at6native53_GLOBAL__N__3bfe7fd5_20_UpSampleNearest2d_cu_198c5ce228upsample_nearest2d_out_frameIN3c108BFloat16EXadL_ZNS0_37nearest_neighbor_compute_source_indexEfiiEEEEvPKT_PS5_mmmmmff:
	.zero		416


//--------------------- .nv.constant0._ZN2at6native53_GLOBAL__N__3bfe7fd5_20_UpSampleNearest2d_cu_198c5ce228upsample_nearest2d_out_frameIN3c104HalfEXadL_ZNS0_37nearest_neighbor_compute_source_indexEfiiEEEEvPKT_PS5_mmmmmff --------------------------
	.section	.nv.constant0._ZN2at6native53_GLOBAL__N__3bfe7fd5_20_UpSampleNearest2d_cu_198c5ce228upsample_nearest2d_out_frameIN3c104HalfEXadL_ZNS0_37nearest_neighbor_compute_source_indexEfiiEEEEvPKT_PS5_mmmmmff,"a",@progbits
	.sectionflags	@""
	.align	4
.nv.constant0._ZN2at6native53_GLOBAL__N__3bfe7fd5_20_UpSampleNearest2d_cu_198c5ce228upsample_nearest2d_out_frameIN3c104HalfEXadL_ZNS0_37nearest_neighbor_compute_source_indexEfiiEEEEvPKT_PS5_mmmmmff:
	.zero		416


//--------------------- .nv.constant0._ZN2at6native53_GLOBAL__N__3bfe7fd5_20_UpSampleNearest2d_cu_198c5ce228upsample_nearest2d_out_frameIfXadL_ZNS0_37nearest_neighbor_compute_source_indexEfiiEEEEvPKT_PS3_mmmmmff --------------------------
	.section	.nv.constant0._ZN2at6native53_GLOBAL__N__3bfe7fd5_20_UpSampleNearest2d_cu_198c5ce228upsample_nearest2d_out_frameIfXadL_ZNS0_37nearest_neighbor_compute_source_indexEfiiEEEEvPKT_PS3_mmmmmff,"a",@progbits
	.sectionflags	@""
	.align	4
.nv.constant0._ZN2at6native53_GLOBAL__N__3bfe7fd5_20_UpSampleNearest2d_cu_198c5ce228upsample_nearest2d_out_frameIfXadL_ZNS0_37nearest_neighbor_compute_source_indexEfiiEEEEvPKT_PS3_mmmmmff:
	.zero		416


//--------------------- .nv.constant0._ZN2at6native53_GLOBAL__N__3bfe7fd5_20_UpSampleNearest2d_cu_198c5ce228upsample_nearest2d_out_frameIdXadL_ZNS0_37nearest_neighbor_compute_source_indexEfiiEEEEvPKT_PS3_mmmmmff --------------------------
	.section	.nv.constant0._ZN2at6native53_GLOBAL__N__3bfe7fd5_20_UpSampleNearest2d_cu_198c5ce228upsample_nearest2d_out_frameIdXadL_ZNS0_37nearest_neighbor_compute_source_indexEfiiEEEEvPKT_PS3_mmmmmff,"a",@progbits
	.sectionflags	@""
	.align	4
.nv.constant0._ZN2at6native53_GLOBAL__N__3bfe7fd5_20_UpSampleNearest2d_cu_198c5ce228upsample_nearest2d_out_frameIdXadL_ZNS0_37nearest_neighbor_compute_source_indexEfiiEEEEvPKT_PS3_mmmmmff:
	.zero		416


//--------------------- .nv.constant0._ZN2at6native53_GLOBAL__N__3bfe7fd5_20_UpSampleNearest2d_cu_198c5ce233upsample_nearest2d_nhwc_out_frameIhXadL_ZNS0_37nearest_neighbor_compute_source_indexEfiiEEEEvPKT_PS3_mmmmmffm --------------------------
	.section	.nv.constant0._ZN2at6native53_GLOBAL__N__3bfe7fd5_20_UpSampleNearest2d_cu_198c5ce233upsample_nearest2d_nhwc_out_frameIhXadL_ZNS0_37nearest_neighbor_compute_source_indexEfiiEEEEvPKT_PS3_mmmmmffm,"a",@progbits
	.sectionflags	@""
	.align	4
.nv.constant0._ZN2at6native53_GLOBAL__N__3bfe7fd5_20_UpSampleNearest2d_cu_198c5ce233upsample_nearest2d_nhwc_out_frameIhXadL_ZNS0_37nearest_neighbor_compute_source_indexEfiiEEEEvPKT_PS3_mmmmmffm:
	.zero		424


//--------------------- .nv.constant0._ZN2at6native53_GLOBAL__N__3bfe7fd5_20_UpSampleNearest2d_cu_198c5ce233upsample_nearest2d_nhwc_out_frameIN3c108BFloat16EXadL_ZNS0_37nearest_neighbor_compute_source_indexEfiiEEEEvPKT_PS5_mmmmmffm --------------------------
	.section	.nv.constant0._ZN2at6native53_GLOBAL__N__3bfe7fd5_20_UpSampleNearest2d_cu_198c5ce233upsample_nearest2d_nhwc_out_frameIN3c108BFloat16EXadL_ZNS0_37nearest_neighbor_compute_source_indexEfiiEEEEvPKT_PS5_mmmmmffm,"a",@progbits
	.sectionflags	@""
	.align	4
.nv.constant0._ZN2at6native53_GLOBAL__N__3bfe7fd5_20_UpSampleNearest2d_cu_198c5ce233upsample_nearest2d_nhwc_out_frameIN3c108BFloat16EXadL_ZNS0_37nearest_neighbor_compute_source_indexEfiiEEEEvPKT_PS5_mmmmmffm:
	.zero		424


//--------------------- .nv.constant0._ZN2at6native53_GLOBAL__N__3bfe7fd5_20_UpSampleNearest2d_cu_198c5ce233upsample_nearest2d_nhwc_out_frameIN3c104HalfEXadL_ZNS0_37nearest_neighbor_compute_source_indexEfiiEEEEvPKT_PS5_mmmmmffm --------------------------
	.section	.nv.constant0._ZN2at6native53_GLOBAL__N__3bfe7fd5_20_UpSampleNearest2d_cu_198c5ce233upsample_nearest2d_nhwc_out_frameIN3c104HalfEXadL_ZNS0_37nearest_neighbor_compute_source_indexEfiiEEEEvPKT_PS5_mmmmmffm,"a",@progbits
	.sectionflags	@""
	.align	4
.nv.constant0._ZN2at6native53_GLOBAL__N__3bfe7fd5_20_UpSampleNearest2d_cu_198c5ce233upsample_nearest2d_nhwc_out_frameIN3c104HalfEXadL_ZNS0_37nearest_neighbor_compute_source_indexEfiiEEEEvPKT_PS5_mmmmmffm:
	.zero		424


//--------------------- .nv.constant0._ZN2at6native53_GLOBAL__N__3bfe7fd5_20_UpSampleNearest2d_cu_198c5ce233upsample_nearest2d_nhwc_out_frameIfXadL_ZNS0_37nearest_neighbor_compute_source_indexEfiiEEEEvPKT_PS3_mmmmmffm --------------------------
	.section	.nv.constant0._ZN2at6native53_GLOBAL__N__3bfe7fd5_20_UpSampleNearest2d_cu_198c5ce233upsample_nearest2d_nhwc_out_frameIfXadL_ZNS0_37nearest_neighbor_compute_source_indexEfiiEEEEvPKT_PS3_mmmmmffm,"a",@progbits
	.sectionflags	@""
	.align	4
.nv.constant0._ZN2at6native53_GLOBAL__N__3bfe7fd5_20_UpSampleNearest2d_cu_198c5ce233upsample_nearest2d_nhwc_out_frameIfXadL_ZNS0_37nearest_neighbor_compute_source_indexEfiiEEEEvPKT_PS3_mmmmmffm:
	.zero		424


//--------------------- .nv.constant0._ZN2at6native53_GLOBAL__N__3bfe7fd5_20_UpSampleNearest2d_cu_198c5ce233upsample_nearest2d_nhwc_out_frameIdXadL_ZNS0_37nearest_neighbor_compute_source_indexEfiiEEEEvPKT_PS3_mmmmmffm --------------------------
	.section	.nv.constant0._ZN2at6native53_GLOBAL__N__3bfe7fd5_20_UpSampleNearest2d_cu_198c5ce233upsample_nearest2d_nhwc_out_frameIdXadL_ZNS0_37nearest_neighbor_compute_source_indexEfiiEEEEvPKT_PS3_mmmmmffm,"a",@progbits
	.sectionflags	@""
	.align	4
.nv.constant0._ZN2at6native53_GLOBAL__N__3bfe7fd5_20_UpSampleNearest2d_cu_198c5ce233upsample_nearest2d_nhwc_out_frameIdXadL_ZNS0_37nearest_neighbor_compute_source_indexEfiiEEEEvPKT_PS3_mmmmmffm:
	.zero		424


//--------------------- .text._ZN2at6native53_GLOBAL__N__3bfe7fd5_20_UpSampleNearest2d_cu_198c5ce237upsample_nearest2d_backward_out_frameIhlXadL_ZNS0_46nearest_neighbor_exact_bw_compute_source_indexEfiiEEEEvPKT_mmmmmmPS3_ff --------------------------
	.section	.text._ZN2at6native53_GLOBAL__N__3bfe7fd5_20_UpSampleNearest2d_cu_198c5ce237upsample_nearest2d_backward_out_frameIhlXadL_ZNS0_46nearest_neighbor_exact_bw_compute_source_indexEfiiEEEEvPKT_mmmmmmPS3_ff,"ax",@progbits
	.sectioninfo	@"SHI_REGISTERS=32"
	.align	128
.text._ZN2at6native53_GLOBAL__N__3bfe7fd5_20_UpSampleNearest2d_cu_198c5ce237upsample_nearest2d_backward_out_frameIhlXadL_ZNS0_46nearest_neighbor_exact_bw_compute_source_indexEfiiEEEEvPKT_mmmmmmPS3_ff:
        .type           _ZN2at6native53_GLOBAL__N__3bfe7fd5_20_UpSampleNearest2d_cu_198c5ce237upsample_nearest2d_backward_out_frameIhlXadL_ZNS0_46nearest_neighbor_exact_bw_compute_source_indexEfiiEEEEvPKT_mmmmmmPS3_ff,@function
        .size           _ZN2at6native53_GLOBAL__N__3bfe7fd5_20_UpSampleNearest2d_cu_198c5ce237upsample_nearest2d_backward_out_frameIhlXadL_ZNS0_46nearest_neighbor_exact_bw_compute_source_indexEfiiEEEEvPKT_mmmmmmPS3_ff,(.L_x_634 - _ZN2at6native53_GLOBAL__N__3bfe7fd5_20_UpSampleNearest2d_cu_198c5ce237upsample_nearest2d_backward_out_frameIhlXadL_ZNS0_46nearest_neighbor_exact_bw_compute_source_indexEfiiEEEEvPKT_mmmmmmPS3_ff)
        .other          _ZN2at6native53_GLOBAL__N__3bfe7fd5_20_UpSampleNearest2d_cu_198c5ce237upsample_nearest2d_backward_out_frameIhlXadL_ZNS0_46nearest_neighbor_exact_bw_compute_source_indexEfiiEEEEvPKT_mmmmmmPS3_ff,@"STO_CUDA_ENTRY STV_DEFAULT"
_ZN2at6native53_GLOBAL__N__3bfe7fd5_20_UpSampleNearest2d_cu_198c5ce237upsample_nearest2d_backward_out_frameIhlXadL_ZNS0_46nearest_neighbor_exact_bw_compute_source_indexEfiiEEEEvPKT_mmmmmmPS3_ff:
[----:B------:R-:W-:Y:S02]  /*0000*/  IMAD.MOV.U32 R1, RZ, RZ, c[0x0][0x28] ;  /* 0x00000a00ff017624 */ /* 0x000fe400078e00ff */
[----:B------:R-:W0:Y:S01]  /*0010*/  S2R R2, SR_TID.X ;  /* 0x0000000000027919 */ /* 0x000e220000002100 */
[----:B------:R-:W-:Y:S02]  /*0020*/  IMAD.MOV.U32 R4, RZ, RZ, c[0x0][0x170] ;  /* 0x00005c00ff047624 */ /* 0x000fe400078e00ff */
[----:B------:R-:W-:Y:S01]  /*0030*/  IMAD.MOV.U32 R13, RZ, RZ, c[0x0][0x188] ;  /* 0x00006200ff0d7624 */ /* 0x000fe200078e00ff */
[----:B------:R-:W0:Y:S01]  /*0040*/  S2R R7, SR_CTAID.X ;  /* 0x0000000000077919 */ /* 0x000e220000002500 */
[C---:B------:R-:W-:Y:S02]  /*0050*/  IMAD R0, R4.reuse, c[0x0][0x18c], RZ ;  /* 0x0000630004007a24 */ /* 0x040fe400078e02ff */
[----:B------:R-:W-:-:S04]  /*0060*/  IMAD.WIDE.U32 R4, R4, c[0x0][0x188], RZ ;  /* 0x0000620004047a25 */ /* 0x000fc800078e00ff */
[----:B------:R-:W-:-:S04]  /*0070*/  IMAD R3, R13, c[0x0][0x174], R0 ;  /* 0x00005d000d037a24 */ /* 0x000fc800078e0200 */
[----:B------:R-:W-:Y:S02]  /*0080*/  IMAD.IADD R0, R5, 0x1, R3 ;  /* 0x0000000105007824 */ /* 0x000fe400078e0203 */
[----:B------:R-:W-:Y:S02]  /*0090*/  IMAD.MOV.U32 R3, RZ, RZ, RZ ;  /* 0x000000ffff037224 */ /* 0x000fe400078e00ff */
[----:B------:R-:W-:-:S04]  /*00a0*/  IMAD R5, R0, c[0x0][0x190], RZ ;  /* 0x0000640000057a24 */ /* 0x000fc800078e02ff */
[----:B------:R-:W-:Y:S02]  /*00b0*/  IMAD R5, R4, c[0x0][0x194], R5 ;  /* 0x0000650004057a24 */ /* 0x000fe400078e0205 */
[----:B0-----:R-:W-:-:S04]  /*00c0*/  IMAD.WIDE.U32 R2, R7, c[0x0][0x0], R2 ;  /* 0x0000000007027a25 */ /* 0x001fc800078e0002 */
[----:B------:R-:W-:-:S04]  /*00d0*/  IMAD.WIDE.U32 R6, R4, c[0x0][0x190], RZ ;  /* 0x0000640004067a25 */ /* 0x000fc800078e00ff */
[----:B------:R-:W-:Y:S01]  /*00e0*/  IMAD.IADD R7, R7, 0x1, R5 ;  /* 0x0000000107077824 */ /* 0x000fe200078e0205 */
[----:B------:R-:W-:-:S04]  /*00f0*/  ISETP.GE.U32.AND P0, PT, R2, R6, PT ;  /* 0x000000060200720c */ /* 0x000fc80003f06070 */
[----:B------:R-:W-:-:S13]  /*0100*/  ISETP.GE.U32.AND.EX P0, PT, R3, R7, PT, P0 ;  /* 0x000000070300720c */ /* 0x000fda0003f06100 */
[----:B------:R-:W-:Y:S05]  /*0110*/  @P0 EXIT ;  /* 0x000000000000094d */ /* 0x000fea0003800000 */
[----:B------:R-:W-:Y:S01]  /*0120*/  IMAD.MOV.U32 R5, RZ, RZ, c[0x0][0x190] ;  /* 0x00006400ff057624 */ /* 0x000fe200078e00ff */
[----:B------:R-:W-:Y:S01]  /*0130*/  BSSY B0, `(.L_x_0) ;  /* 0x000001e000007945 */ /* 0x000fe20003800000 */
[C---:B------:R-:W-:Y:S02]  /*0140*/  IMAD R0, R13.reuse, c[0x0][0x194], RZ ;  /* 0x000065000d007a24 */ /* 0x040fe400078e02ff */
[----:B------:R-:W-:-:S04]  /*0150*/  IMAD.WIDE.U32 R12, R13, c[0x0][0x190], RZ ;  /* 0x000064000d0c7a25 */ /* 0x000fc800078e00ff */
[----:B------:R-:W-:-:S05]  /*0160*/  IMAD R5, R5, c[0x0][0x18c], R0 ;  /* 0x0000630005057a24 */ /* 0x000fca00078e0200 */
[----:B------:R-:W-:-:S04]  /*0170*/  IADD3 R0, R13, R5, RZ ;  /* 0x000000050d007210 */ /* 0x000fc80007ffe0ff */
[----:B------:R-:W-:-:S04]  /*0180*/  LOP3.LUT R4, R3, R0, RZ, 0xfc, !PT ;  /* 0x0000000003047212 */ /* 0x000fc800078efcff */
[----:B------:R-:W-:-:S13]  /*0190*/  ISETP.NE.U32.AND P0, PT, R4, RZ, PT ;  /* 0x000000ff0400720c */ /* 0x000fda0003f05070 */
[----:B------:R-:W-:Y:S05]  /*01a0*/  @!P0 BRA `(.L_x_1) ;  /* 0x0000003000008947 */ /* 0x000fea0003800000 */
[----:B------:R-:W-:Y:S02]  /*01b0*/  MOV R6, 0x1d0 ;  /* 0x000001d000067802 */ /* 0x000fe40000000f00 */
[----:B------:R-:W-:Y:S05]  /*01c0*/  CALL.REL.NOINC `($__internal_0_$__cuda_sm20_div_s64) ;  /* 0x0000141000007944 */ /* 0x000fea0003c00000 */
[----:B------:R-:W-:Y:S05]  /*01d0*/  BRA `(.L_x_2) ;  /* 0x0000013000007947 */ /* 0x000fea0003800000 */
.L_x_1:
[----:B------:R-:W0:Y:S01]  /*01e0*/  I2F.U32.RP R6, R12 ;  /* 0x0000000c00067306 */ /* 0x000e220000209000 */
[----:B------:R-:W-:Y:S01]  /*01f0*/  ISETP.NE.U32.AND P2, PT, R12, RZ, PT ;  /* 0x000000ff0c00720c */ /* 0x000fe20003f45070 */
[----:B------:R-:W-:-:S06]  /*0200*/  IMAD.MOV.U32 R9, RZ, RZ, RZ ;  /* 0x000000ffff097224 */ /* 0x000fcc00078e00ff */
[----:B0-----:R-:W0:Y:S02]  /*0210*/  MUFU.RCP R6, R6 ;  /* 0x0000000600067308 */ /* 0x001e240000001000 */
[----:B0-----:R-:W-:-:S06]  /*0220*/  IADD3 R4, R6, 0xffffffe, RZ ;  /* 0x0ffffffe06047810 */ /* 0x001fcc0007ffe0ff */
[----:B------:R0:W1:Y:S02]  /*0230*/  F2I.FTZ.U32.TRUNC.NTZ R5, R4 ;  /* 0x0000000400057305 */ /* 0x000064000021f000 */
[----:B0-----:R-:W-:Y:S02]  /*0240*/  IMAD.MOV.U32 R4, RZ, RZ, RZ ;  /* 0x000000ffff047224 */ /* 0x001fe400078e00ff */
[----:B-1----:R-:W-:-:S04]  /*0250*/  IMAD.MOV R7, RZ, RZ, -R5 ;  /* 0x000000ffff077224 */ /* 0x002fc800078e0a05 */
[----:B------:R-:W-:-:S04]  /*0260*/  IMAD R7, R7, R12, RZ ;  /* 0x0000000c07077224 */ /* 0x000fc800078e02ff */
[----:B------:R-:W-:-:S06]  /*0270*/  IMAD.HI.U32 R5, R5, R7, R4 ;  /* 0x0000000705057227 */ /* 0x000fcc00078e0004 */
[----:B------:R-:W-:-:S04]  /*0280*/  IMAD.HI.U32 R8, R5, R2, RZ ;  /* 0x0000000205087227 */ /* 0x000fc800078e00ff */
[----:B------:R-:W-:-:S04]  /*0290*/  IMAD.MOV R5, RZ, RZ, -R8 ;  /* 0x000000ffff057224 */ /* 0x000fc800078e0a08 */
[----:B------:R-:W-:-:S05]  /*02a0*/  IMAD R5, R12, R5, R2 ;  /* 0x000000050c057224 */ /* 0x000fca00078e0202 */
[----:B------:R-:W-:-:S13]  /*02b0*/  ISETP.GE.U32.AND P0, PT, R5, R12, PT ;  /* 0x0000000c0500720c */ /* 0x000fda0003f06070 */
[----:B------:R-:W-:Y:S01]  /*02c0*/  @P0 IMAD.IADD R5, R5, 0x1, -R12 ;  /* 0x0000000105050824 */ /* 0x000fe200078e0a0c */
[----:B------:R-:W-:-:S04]  /*02d0*/  @P0 IADD3 R8, R8, 0x1, RZ ;  /* 0x0000000108080810 */ /* 0x000fc80007ffe0ff */
[----:B------:R-:W-:-:S13]  /*02e0*/  ISETP.GE.U32.AND P1, PT, R5, R12, PT ;  /* 0x0000000c0500720c */ /* 0x000fda0003f26070 */
[----:B------:R-:W-:Y:S02]  /*02f0*/  @P1 IADD3 R8, R8, 0x1, RZ ;  /* 0x0000000108081810 */ /* 0x000fe40007ffe0ff */
[----:B------:R-:W-:Y:S02]  /*0300*/  @!P2 LOP3.LUT R8, RZ, R12, RZ, 0x33, !PT ;  /* 0x0000000cff08a212 */ /* 0x000fe400078e33ff */
.L_x_2:
[----:B------:R-:W-:Y:S05]  /*0310*/  BSYNC B0 ;  /* 0x0000000000007941 */ /* 0x000fea0003800000 */
.L_x_0:
[----:B------:R-:W-:Y:S01]  /*0320*/  LOP3.LUT R4, R9, c[0x0][0x174], RZ, 0xfc, !PT ;  /* 0x00005d0009047a12 */ /* 0x000fe200078efcff */
[----:B------:R-:W-:Y:S03]  /*0330*/  BSSY B0, `(.L_x_3) ;  /* 0x000001c000007945 */ /* 0x000fe60003800000 */
[----:B------:R-:W-:-:S13]  /*0340*/  ISETP.NE.U32.AND P0, PT, R4, RZ, PT ;  /* 0x000000ff0400720c */ /* 0x000fda0003f05070 */
[----:B------:R-:W-:Y:S05]  /*0350*/  @!P0 BRA `(.L_x_4) ;  /* 0x0000007000008947 */ /* 0x000fea0003800000 */
[----:B------:R-:W-:Y:S01]  /*0360*/  IMAD.MOV.U32 R15, RZ, RZ, R9 ;  /* 0x000000ffff0f7224 */ /* 0x000fe200078e0009 */
[----:B------:R-:W-:Y:S01]  /*0370*/  MOV R9, c[0x0][0x170] ;  /* 0x00005c0000097a02 */ /* 0x000fe20000000f00 */
[----:B------:R-:W-:Y:S01]  /*0380*/  IMAD.MOV.U32 R11, RZ, RZ, c[0x0][0x174] ;  /* 0x00005d00ff0b7624 */ /* 0x000fe200078e00ff */
[----:B------:R-:W-:Y:S02]  /*0390*/  MOV R10, 0x3b0 ;  /* 0x000003b0000a7802 */ /* 0x000fe40000000f00 */
[----:B------:R-:W-:Y:S05]  /*03a0*/  CALL.REL.NOINC `($__internal_2_$__cuda_sm20_rem_u64) ;  /* 0x00001b9000007944 */ /* 0x000fea0003c00000 */
[----:B------:R-:W-:Y:S01]  /*03b0*/  IMAD.MOV.U32 R4, RZ, RZ, R6 ;  /* 0x000000ffff047224 */ /* 0x000fe200078e0006 */
[----:B------:R-:W-:Y:S05]  /*03c0*/  BRA `(.L_x_5) ;  /* 0x0000012000007947 */ /* 0x000fea0003800000 */
.L_x_4:
[----:B------:R-:W0:Y:S01]  /*03d0*/  I2F.U32.RP R6, c[0x0][0x170] ;  /* 0x00005c0000067b06 */ /* 0x000e220000209000 */
[----:B------:R-:W-:-:S07]  /*03e0*/  ISETP.NE.U32.AND P1, PT, RZ, c[0x0][0x170], PT ;  /* 0x00005c00ff007a0c */ /* 0x000fce0003f25070 */
[----:B0-----:R-:W0:Y:S02]  /*03f0*/  MUFU.RCP R6, R6 ;  /* 0x0000000600067308 */ /* 0x001e240000001000 */
[----:B0-----:R-:W-:-:S06]  /*0400*/  IADD3 R4, R6, 0xffffffe, RZ ;  /* 0x0ffffffe06047810 */ /* 0x001fcc0007ffe0ff */
[----:B------:R0:W1:Y:S02]  /*0410*/  F2I.FTZ.U32.TRUNC.NTZ R5, R4 ;  /* 0x0000000400057305 */ /* 0x000064000021f000 */
[----:B0-----:R-:W-:Y:S02]  /*0420*/  IMAD.MOV.U32 R4, RZ, RZ, RZ ;  /* 0x000000ffff047224 */ /* 0x001fe400078e00ff */
[----:B-1----:R-:W-:-:S04]  /*0430*/  IMAD.MOV R7, RZ, RZ, -R5 ;  /* 0x000000ffff077224 */ /* 0x002fc800078e0a05 */
[----:B------:R-:W-:-:S04]  /*0440*/  IMAD R7, R7, c[0x0][0x170], RZ ;  /* 0x00005c0007077a24 */ /* 0x000fc800078e02ff */
[----:B------:R-:W-:-:S06]  /*0450*/  IMAD.HI.U32 R5, R5, R7, R4 ;  /* 0x0000000705057227 */ /* 0x000fcc00078e0004 */
[----:B------:R-:W-:-:S04]  /*0460*/  IMAD.HI.U32 R5, R5, R8, RZ ;  /* 0x0000000805057227 */ /* 0x000fc800078e00ff */
[----:B------:R-:W-:-:S04]  /*0470*/  IMAD.MOV R5, RZ, RZ, -R5 ;  /* 0x000000ffff057224 */ /* 0x000fc800078e0a05 */
[----:B------:R-:W-:-:S05]  /*0480*/  IMAD R8, R5, c[0x0][0x170], R8 ;  /* 0x00005c0005087a24 */ /* 0x000fca00078e0208 */
[----:B------:R-:W-:-:S13]  /*0490*/  ISETP.GE.U32.AND P0, PT, R8, c[0x0][0x170], PT ;  /* 0x00005c0008007a0c */ /* 0x000fda0003f06070 */
[----:B------:R-:W-:-:S04]  /*04a0*/  @P0 IADD3 R8, R8, -c[0x0][0x170], RZ ;  /* 0x80005c0008080a10 */ /* 0x000fc80007ffe0ff */
[----:B------:R-:W-:-:S13]  /*04b0*/  ISETP.GE.U32.AND P0, PT, R8, c[0x0][0x170], PT ;  /* 0x00005c0008007a0c */ /* 0x000fda0003f06070 */
[----:B------:R-:W-:Y:S02]  /*04c0*/  @P0 IADD3 R8, R8, -c[0x0][0x170], RZ ;  /* 0x80005c0008080a10 */ /* 0x000fe40007ffe0ff */
[----:B------:R-:W-:-:S05]  /*04d0*/  @!P1 LOP3.LUT R8, RZ, c[0x0][0x170], RZ, 0x33, !PT ;  /* 0x00005c00ff089a12 */ /* 0x000fca00078e33ff */
[----:B------:R-:W-:Y:S02]  /*04e0*/  IMAD.MOV.U32 R4, RZ, RZ, R8 ;  /* 0x000000ffff047224 */ /* 0x000fe400078e0008 */
.L_x_5:
[----:B------:R-:W-:Y:S05]  /*04f0*/  BSYNC B0 ;  /* 0x0000000000007941 */ /* 0x000fea0003800000 */
.L_x_3:
[----:B------:R-:W-:Y:S01]  /*0500*/  LOP3.LUT R5, R3, c[0x0][0x194], RZ, 0xfc, !PT ;  /* 0x0000650003057a12 */ /* 0x000fe200078efcff */
[----:B------:R-:W-:Y:S03]  /*0510*/  BSSY B0, `(.L_x_6) ;  /* 0x000001d000007945 */ /* 0x000fe60003800000 */
[----:B------:R-:W-:-:S13]  /*0520*/  ISETP.NE.U32.AND P0, PT, R5, RZ, PT ;  /* 0x000000ff0500720c */ /* 0x000fda0003f05070 */
[----:B------:R-:W-:Y:S05]  /*0530*/  @!P0 BRA `(.L_x_7) ;  /* 0x0000005000008947 */ /* 0x000fea0003800000 */
[----:B------:R-:W-:Y:S02]  /*0540*/  MOV R6, 0x560 ;  /* 0x0000056000067802 */ /* 0x000fe40000000f00 */
[----:B------:R-:W-:Y:S05]  /*0550*/  CALL.REL.NOINC `($__internal_1_$__cuda_sm20_div_u64) ;  /* 0x000015b000007944 */ /* 0x000fea0003c00000 */
[----:B------:R-:W-:-:S05]  /*0560*/  IADD3 R5, -R8, RZ, RZ ;  /* 0x000000ff08057210 */ /* 0x000fca0007ffe1ff */
[----:B------:R-:W-:Y:S01]  /*0570*/  IMAD R5, R5, c[0x0][0x190], R2 ;  /* 0x0000640005057a24 */ /* 0x000fe200078e0202 */
[----:B------:R-:W-:Y:S05]  /*0580*/  BRA `(.L_x_8) ;  /* 0x0000015000007947 */ /* 0x000fea0003800000 */
.L_x_7:
        /* <DEDUP_REMOVED lines=8> */
[----:B------:R-:W-:-:S04]  /*0610*/  IMAD.HI.U32 R7, R7, R9, R6 ;  /* 0x0000000907077227 */ /* 0x000fc800078e0006 */
[----:B------:R-:W-:Y:S02]  /*0620*/  IMAD.MOV.U32 R9, RZ, RZ, RZ ;  /* 0x000000ffff097224 */ /* 0x000fe400078e00ff */
[----:B------:R-:W-:-:S04]  /*0630*/  IMAD.HI.U32 R8, R7, R2, RZ ;  /* 0x0000000207087227 */ /* 0x000fc800078e00ff */
[----:B------:R-:W-:-:S04]  /*0640*/  IMAD.MOV R7, RZ, RZ, -R8 ;  /* 0x000000ffff077224 */ /* 0x000fc800078e0a08 */
[----:B------:R-:W-:-:S05]  /*0650*/  IMAD R7, R7, c[0x0][0x190], R2 ;  /* 0x0000640007077a24 */ /* 0x000fca00078e0202 */
[----:B------:R-:W-:-:S13]  /*0660*/  ISETP.GE.U32.AND P0, PT, R7, c[0x0][0x190], PT ;  /* 0x0000640007007a0c */ /* 0x000fda0003f06070 */
[----:B------:R-:W-:Y:S02]  /*0670*/  @P0 IADD3 R7, R7, -c[0x0][0x190], RZ ;  /* 0x8000640007070a10 */ /* 0x000fe40007ffe0ff */
[----:B------:R-:W-:Y:S02]  /*0680*/  @P0 IADD3 R8, R8, 0x1, RZ ;  /* 0x0000000108080810 */ /* 0x000fe40007ffe0ff */
[----:B------:R-:W-:-:S13]  /*0690*/  ISETP.GE.U32.AND P1, PT, R7, c[0x0][0x190], PT ;  /* 0x0000640007007a0c */ /* 0x000fda0003f26070 */
[----:B------:R-:W-:Y:S02]  /*06a0*/  @P1 IADD3 R8, R8, 0x1, RZ ;  /* 0x0000000108081810 */ /* 0x000fe40007ffe0ff */
[----:B------:R-:W-:-:S05]  /*06b0*/  @!P2 LOP3.LUT R8, RZ, c[0x0][0x190], RZ, 0x33, !PT ;  /* 0x00006400ff08aa12 */ /* 0x000fca00078e33ff */
[----:B------:R-:W-:-:S04]  /*06c0*/  IMAD.MOV R5, RZ, RZ, -R8 ;  /* 0x000000ffff057224 */ /* 0x000fc800078e0a08 */
[----:B------:R-:W-:Y:S02]  /*06d0*/  IMAD R5, R5, c[0x0][0x190], R2 ;  /* 0x0000640005057a24 */ /* 0x000fe400078e0202 */
.L_x_8:
[----:B------:R-:W-:Y:S05]  /*06e0*/  BSYNC B0 ;  /* 0x0000000000007941 */ /* 0x000fea0003800000 */
.L_x_6:
        /* <DEDUP_REMOVED lines=9> */
[----:B------:R-:W-:Y:S05]  /*0780*/  BRA `(.L_x_11) ;  /* 0x0000012000007947 */ /* 0x000fea0003800000 */
.L_x_10:
        /* <DEDUP_REMOVED lines=18> */
.L_x_11:
[----:B------:R-:W-:Y:S05]  /*08b0*/  BSYNC B0 ;  /* 0x0000000000007941 */ /* 0x000fea0003800000 */
.L_x_9:
[----:B------:R-:W-:Y:S01]  /*08c0*/  IADD3 R11, R5, 0x1, RZ ;  /* 0x00000001050b7810 */ /* 0x000fe20007ffe0ff */
[----:B------:R-:W-:Y:S01]  /*08d0*/  I2F R9, R5 ;  /* 0x0000000500097306 */ /* 0x000fe20000201400 */
[----:B------:R-:W-:Y:S01]  /*08e0*/  ISETP.NE.U32.AND P0, PT, RZ, c[0x0][0x168], PT ;  /* 0x00005a00ff007a0c */ /* 0x000fe20003f05070 */
[----:B------:R-:W-:Y:S01]  /*08f0*/  IMAD.MOV.U32 R14, RZ, RZ, c[0x0][0x1a4] ;  /* 0x00006900ff0e7624 */ /* 0x000fe200078e00ff */
[----:B------:R-:W-:Y:S02]  /*0900*/  IADD3 R8, R6, 0x1, RZ ;  /* 0x0000000106087810 */ /* 0x000fe40007ffe0ff */
[----:B------:R-:W-:-:S03]  /*0910*/  ISETP.NE.AND.EX P0, PT, RZ, c[0x0][0x16c], PT, P0 ;  /* 0x00005b00ff007a0c */ /* 0x000fc60003f05300 */
[----:B------:R-:W0:Y:S08]  /*0920*/  I2F R11, R11 ;  /* 0x0000000b000b7306 */ /* 0x000e300000201400 */
[----:B------:R1:W2:Y:S08]  /*0930*/  I2F R7, R6 ;  /* 0x0000000600077306 */ /* 0x0002b00000201400 */
[----:B------:R1:W3:Y:S01]  /*0940*/  I2F R10, R8 ;  /* 0x00000008000a7306 */ /* 0x0002e20000201400 */
[----:B0-----:R-:W-:Y:S01]  /*0950*/  FFMA.FTZ R16, R11, R14, -0.5 ;  /* 0xbf0000000b107423 */ /* 0x001fe2000001000e */
[----:B------:R-:W-:Y:S06]  /*0960*/  @!P0 EXIT ;  /* 0x000000000000894d */ /* 0x000fec0003800000 */
[----:B-1----:R-:W-:Y:S01]  /*0970*/  FFMA.FTZ R6, R9, R14, -0.5 ;  /* 0xbf00000009067423 */ /* 0x002fe2000001000e */
[----:B------:R-:W0:Y:S01]  /*0980*/  F2I.FTZ.CEIL.NTZ R5, R16 ;  /* 0x0000001000057305 */ /* 0x000e22000021b100 */
[----:B------:R-:W-:Y:S01]  /*0990*/  MOV R11, c[0x0][0x1a0] ;  /* 0x00006800000b7a02 */ /* 0x000fe20000000f00 */
[----:B------:R-:W-:-:S04]  /*09a0*/  ULDC.64 UR4, c[0x0][0x118] ;  /* 0x0000460000047ab9 */ /* 0x000fc80000000a00 */
[-C--:B---3--:R-:W-:Y:S02]  /*09b0*/  FFMA.FTZ R10, R10, R11.reuse, -0.5 ;  /* 0xbf0000000a0a7423 */ /* 0x088fe4000001000b */
[----:B------:R-:W1:Y:S01]  /*09c0*/  F2I.FTZ.CEIL.NTZ R6, R6 ;  /* 0x0000000600067305 */ /* 0x000e62000021b100 */
[----:B--2---:R-:W-:-:S07]  /*09d0*/  FFMA.FTZ R9, R7, R11, -0.5 ;  /* 0xbf00000007097423 */ /* 0x004fce000001000b */
[----:B------:R-:W2:Y:S01]  /*09e0*/  F2I.FTZ.CEIL.NTZ R10, R10 ;  /* 0x0000000a000a7305 */ /* 0x000ea2000021b100 */
[----:B0-----:R-:W-:-:S04]  /*09f0*/  IMNMX R5, R5, c[0x0][0x180], PT ;  /* 0x0000600005057a17 */ /* 0x001fc80003800200 */
[----:B------:R-:W-:-:S03]  /*0a00*/  LOP3.LUT R7, RZ, R5, RZ, 0x33, !PT ;  /* 0x00000005ff077212 */ /* 0x000fc600078e33ff */
[----:B------:R2:W0:Y:S01]  /*0a10*/  F2I.FTZ.CEIL.NTZ R8, R9 ;  /* 0x0000000900087305 */ /* 0x000422000021b100 */
[----:B-1----:R-:W-:Y:S01]  /*0a20*/  IMNMX R14, R6, c[0x0][0x180], PT ;  /* 0x00006000060e7a17 */ /* 0x002fe20003800200 */
[----:B------:R-:W-:-:S03]  /*0a30*/  IMAD.MOV.U32 R6, RZ, RZ, RZ ;  /* 0x000000ffff067224 */ /* 0x000fc600078e00ff */
[--C-:B------:R-:W-:Y:S01]  /*0a40*/  IADD3 R7, -R7, -0x2, -R14.reuse ;  /* 0xfffffffe07077810 */ /* 0x100fe20007ffe90e */
[--C-:B------:R-:W-:Y:S01]  /*0a50*/  IMAD.IADD R21, R5, 0x1, -R14.reuse ;  /* 0x0000000105157824 */ /* 0x100fe200078e0a0e */
[----:B------:R-:W-:Y:S02]  /*0a60*/  SHF.R.S32.HI R15, RZ, 0x1f, R14 ;  /* 0x0000001fff0f7819 */ /* 0x000fe4000001140e */
[----:B------:R-:W-:Y:S02]  /*0a70*/  ISETP.GE.U32.AND P1, PT, R7, 0x3, PT ;  /* 0x000000030700780c */ /* 0x000fe40003f26070 */
[----:B--2---:R-:W-:Y:S02]  /*0a80*/  IMNMX R9, R10, c[0x0][0x178], PT ;  /* 0x00005e000a097a17 */ /* 0x004fe40003800200 */
[----:B------:R-:W-:Y:S02]  /*0a90*/  SHF.R.S32.HI R7, RZ, 0x1f, R4 ;  /* 0x0000001fff077819 */ /* 0x000fe40000011404 */
[----:B------:R-:W-:-:S02]  /*0aa0*/  IADD3 R10, R14, 0x1, RZ ;  /* 0x000000010e0a7810 */ /* 0x000fc40007ffe0ff */
[----:B0-----:R-:W-:Y:S02]  /*0ab0*/  IMNMX R8, R8, c[0x0][0x178], PT ;  /* 0x00005e0008087a17 */ /* 0x001fe40003800200 */
[C---:B------:R-:W-:Y:S02]  /*0ac0*/  IADD3 R11, R14.reuse, 0x2, RZ ;  /* 0x000000020e0b7810 */ /* 0x040fe40007ffe0ff */
[----:B------:R-:W-:Y:S02]  /*0ad0*/  IADD3 R20, R14, 0x3, RZ ;  /* 0x000000030e147810 */ /* 0x000fe40007ffe0ff */
[----:B------:R-:W-:Y:S02]  /*0ae0*/  LOP3.LUT R21, R21, 0x3, RZ, 0xc0, !PT ;  /* 0x0000000315157812 */ /* 0x000fe400078ec0ff */
.L_x_24:
[----:B------:R-:W-:Y:S01]  /*0af0*/  ISETP.GE.AND P0, PT, R8, R9, PT ;  /* 0x000000090800720c */ /* 0x000fe20003f06270 */
[----:B------:R-:W-:Y:S01]  /*0b00*/  BSSY B1, `(.L_x_12) ;  /* 0x00000a1000017945 */ /* 0x000fe20003800000 */
[----:B------:R-:W-:-:S11]  /*0b10*/  IMAD.MOV.U32 R25, RZ, RZ, RZ ;  /* 0x000000ffff197224 */ /* 0x000fd600078e00ff */
[----:B------:R-:W-:Y:S05]  /*0b20*/  @P0 BRA `(.L_x_13) ;  /* 0x000009e000000947 */ /* 0x000fea0003800000 */
[----:B------:R-:W-:Y:S02]  /*0b30*/  IMAD.MOV.U32 R25, RZ, RZ, RZ ;  /* 0x000000ffff197224 */ /* 0x000fe400078e00ff */
[----:B------:R-:W-:Y:S02]  /*0b40*/  IMAD.MOV.U32 R24, RZ, RZ, R8 ;  /* 0x000000ffff187224 */ /* 0x000fe400078e0008 */
.L_x_23:
[----:B------:R-:W-:Y:S01]  /*0b50*/  ISETP.GT.AND P0, PT, R5, R14, PT ;  /* 0x0000000e0500720c */ /* 0x000fe20003f04270 */
[----:B------:R-:W-:-:S12]  /*0b60*/  BSSY B0, `(.L_x_14) ;  /* 0x0000097000007945 */ /* 0x000fd80003800000 */
[----:B------:R-:W-:Y:S05]  /*0b70*/  @!P0 BRA `(.L_x_15) ;  /* 0x0000095000008947 */ /* 0x000fea0003800000 */
[----:B------:R-:W-:Y:S01]  /*0b80*/  ISETP.NE.AND P0, PT, R21, RZ, PT ;  /* 0x000000ff1500720c */ /* 0x000fe20003f05270 */
[----:B------:R-:W-:Y:S01]  /*0b90*/  BSSY B2, `(.L_x_16) ;  /* 0x0000021000027945 */ /* 0x000fe20003800000 */
[----:B------:R-:W-:-:S11]  /*0ba0*/  IMAD.MOV.U32 R26, RZ, RZ, R14 ;  /* 0x000000ffff1a7224 */ /* 0x000fd600078e000e */
[----:B------:R-:W-:Y:S05]  /*0bb0*/  @!P0 BRA `(.L_x_17) ;  /* 0x000001e000008947 */ /* 0x000fea0003800000 */
[----:B------:R-:W-:Y:S01]  /*0bc0*/  SHF.R.S32.HI R16, RZ, 0x1f, R6 ;  /* 0x0000001fff107819 */ /* 0x000fe20000011406 */
[----:B------:R-:W-:Y:S02]  /*0bd0*/  IMAD.MOV.U32 R17, RZ, RZ, R7 ;  /* 0x000000ffff117224 */ /* 0x000fe400078e0007 */
[----:B------:R-:W-:Y:S02]  /*0be0*/  IMAD.MOV.U32 R18, RZ, RZ, R24 ;  /* 0x000000ffff127224 */ /* 0x000fe400078e0018 */
[----:B------:R-:W-:Y:S01]  /*0bf0*/  IMAD R19, R16, c[0x0][0x170], RZ ;  /* 0x00005c0010137a24 */ /* 0x000fe200078e02ff */
[----:B------:R-:W-:-:S03]  /*0c00*/  MOV R16, R4 ;  /* 0x0000000400107202 */ /* 0x000fc60000000f00 */
[C---:B------:R-:W-:Y:S02]  /*0c10*/  IMAD R19, R6.reuse, c[0x0][0x174], R19 ;  /* 0x00005d0006137a24 */ /* 0x040fe400078e0213 */
[----:B------:R-:W-:-:S04]  /*0c20*/  IMAD.WIDE.U32 R16, R6, c[0x0][0x170], R16 ;  /* 0x00005c0006107a25 */ /* 0x000fc800078e0010 */
[----:B------:R-:W-:Y:S01]  /*0c30*/  IMAD.IADD R17, R17, 0x1, R19 ;  /* 0x0000000111117824 */ /* 0x000fe200078e0213 */
[----:B------:R-:W-:-:S03]  /*0c40*/  SHF.R.S32.HI R19, RZ, 0x1f, R24 ;  /* 0x0000001fff137819 */ /* 0x000fc60000011418 */
[----:B------:R-:W-:Y:S02]  /*0c50*/  IMAD R17, R17, c[0x0][0x178], RZ ;  /* 0x00005e0011117a24 */ /* 0x000fe400078e02ff */
[----:B------:R-:W-:-:S04]  /*0c60*/  IMAD.WIDE.U32 R18, R16, c[0x0][0x178], R18 ;  /* 0x00005e0010127a25 */ /* 0x000fc800078e0012 */
[----:B------:R-:W-:-:S04]  /*0c70*/  IMAD R17, R16, c[0x0][0x17c], R17 ;  /* 0x00005f0010117a24 */ /* 0x000fc800078e0211 */
[----:B------:R-:W-:Y:S02]  /*0c80*/  IMAD.IADD R19, R19, 0x1, R17 ;  /* 0x0000000113137824 */ /* 0x000fe400078e0211 */
[----:B------:R-:W-:-:S04]  /*0c90*/  IMAD.WIDE.U32 R16, R18, c[0x0][0x180], R14 ;  /* 0x0000600012107a25 */ /* 0x000fc800078e000e */
[----:B------:R-:W-:Y:S01]  /*0ca0*/  IMAD R19, R19, c[0x0][0x180], RZ ;  /* 0x0000600013137a24 */ /* 0x000fe200078e02ff */
[----:B------:R-:W-:-:S03]  /*0cb0*/  IADD3 R16, P0, R16, c[0x0][0x160], RZ ;  /* 0x0000580010107a10 */ /* 0x000fc60007f1e0ff */
[----:B------:R-:W-:-:S05]  /*0cc0*/  IMAD R19, R18, c[0x0][0x184], R19 ;  /* 0x0000610012137a24 */ /* 0x000fca00078e0213 */
[----:B------:R-:W-:-:S05]  /*0cd0*/  IADD3.X R17, R17, c[0x0][0x164], R19, P0, !PT ;  /* 0x0000590011117a10 */ /* 0x000fca00007fe413 */
[----:B------:R-:W2:Y:S01]  /*0ce0*/  LDG.E.U8 R18, [R16.64] ;  /* 0x0000000410127981 */ /* 0x000ea2000c1e1100 */
[----:B------:R-:W-:Y:S01]  /*0cf0*/  ISETP.NE.AND P0, PT, R21, 0x1, PT ;  /* 0x000000011500780c */ /* 0x000fe20003f05270 */
[----:B------:R-:W-:Y:S02]  /*0d00*/  IMAD.MOV.U32 R26, RZ, RZ, R10 ;  /* 0x000000ffff1a7224 */ /* 0x000fe400078e000a */
[----:B--2---:R-:W-:-:S10]  /*0d10*/  IMAD.IADD R25, R18, 0x1, R25 ;  /* 0x0000000112197824 */ /* 0x004fd400078e0219 */
[----:B------:R-:W-:Y:S05]  /*0d20*/  @!P0 BRA `(.L_x_17) ;  /* 0x0000007000008947 */ /* 0x000fea0003800000 */
[----:B------:R-:W-:Y:S01]  /*0d30*/  ISETP.NE.AND P0, PT, R21, 0x2, PT ;  /* 0x000000021500780c */ /* 0x000fe20003f05270 */
[----:B------:R-:W2:-:S12]  /*0d40*/  LDG.E.U8 R18, [R16.64+0x1] ;  /* 0x0000010410127981 */ /* 0x000e98000c1e1100 */
[----:B------:R-:W3:Y:S01]  /*0d50*/  @P0 LDG.E.U8 R22, [R16.64+0x2] ;  /* 0x0000020410160981 */ /* 0x000ee2000c1e1100 */
[----:B------:R-:W-:Y:S01]  /*0d60*/  MOV R26, R11 ;  /* 0x0000000b001a7202 */ /* 0x000fe20000000f00 */
[----:B------:R-:W-:Y:S02]  /*0d70*/  @P0 IMAD.MOV.U32 R26, RZ, RZ, R20 ;  /* 0x000000ffff1a0224 */ /* 0x000fe400078e0014 */
[----:B--2---:R-:W-:-:S04]  /*0d80*/  IMAD.IADD R25, R18, 0x1, R25 ;  /* 0x0000000112197824 */ /* 0x004fc800078e0219 */
[----:B---3--:R-:W-:Y:S02]  /*0d90*/  @P0 IMAD.IADD R25, R22, 0x1, R25 ;  /* 0x0000000116190824 */ /* 0x008fe400078e0219 */
.L_x_17:
[----:B------:R-:W-:Y:S05]  /*0da0*/  BSYNC B2 ;  /* 0x0000000000027941 */ /* 0x000fea0003800000 */
.L_x_16:
[----:B------:R-:W-:Y:S05]  /*0db0*/  @!P1 BRA `(.L_x_15) ;  /* 0x0000071000009947 */ /* 0x000fea0003800000 */
[----:B------:R-:W-:Y:S01]  /*0dc0*/  SHF.R.S32.HI R16, RZ, 0x1f, R6 ;  /* 0x0000001fff107819 */ /* 0x000fe20000011406 */
[----:B------:R-:W-:Y:S01]  /*0dd0*/  IMAD.MOV.U32 R17, RZ, RZ, R7 ;  /* 0x000000ffff117224 */ /* 0x000fe200078e0007 */
[----:B------:R-:W-:Y:S01]  /*0de0*/  BSSY B2, `(.L_x_18) ;  /* 0x0000042000027945 */ /* 0x000fe20003800000 */
[----:B------:R-:W-:Y:S02]  /*0df0*/  PLOP3.LUT P0, PT, PT, PT, PT, 0x80, 0x0 ;  /* 0x000000000000781c */ /* 0x000fe40003f0f070 */
[----:B------:R-:W-:Y:S02]  /*0e00*/  IMAD R23, R16, c[0x0][0x170], RZ ;  /* 0x00005c0010177a24 */ /* 0x000fe400078e02ff */
[----:B------:R-:W-:Y:S02]  /*0e10*/  IMAD.MOV.U32 R16, RZ, RZ, R4 ;  /* 0x000000ffff107224 */ /* 0x000fe400078e0004 */
[C---:B------:R-:W-:Y:S02]  /*0e20*/  IMAD R23, R6.reuse, c[0x0][0x174], R23 ;  /* 0x00005d0006177a24 */ /* 0x040fe400078e0217 */
[----:B------:R-:W-:Y:S01]  /*0e30*/  IMAD.WIDE.U32 R18, R6, c[0x0][0x170], R16 ;  /* 0x00005c0006127a25 */ /* 0x000fe200078e0010 */
[----:B------:R-:W-:-:S02]  /*0e40*/  IADD3 R16, R5, -R26, RZ ;  /* 0x8000001a05107210 */ /* 0x000fc40007ffe0ff */
[--C-:B------:R-:W-:Y:S01]  /*0e50*/  SHF.R.S32.HI R17, RZ, 0x1f, R24.reuse ;  /* 0x0000001fff117819 */ /* 0x100fe20000011418 */
[----:B------:R-:W-:Y:S01]  /*0e60*/  IMAD.IADD R23, R19, 0x1, R23 ;  /* 0x0000000113177824 */ /* 0x000fe200078e0217 */
[----:B------:R-:W-:Y:S01]  /*0e70*/  ISETP.GT.AND P2, PT, R16, 0xc, PT ;  /* 0x0000000c1000780c */ /* 0x000fe20003f44270 */
[----:B------:R-:W-:Y:S02]  /*0e80*/  IMAD.MOV.U32 R16, RZ, RZ, R24 ;  /* 0x000000ffff107224 */ /* 0x000fe400078e0018 */
[----:B------:R-:W-:Y:S02]  /*0e90*/  IMAD R23, R23, c[0x0][0x178], RZ ;  /* 0x00005e0017177a24 */ /* 0x000fe400078e02ff */
[----:B------:R-:W-:-:S04]  /*0ea0*/  IMAD.WIDE.U32 R16, R18, c[0x0][0x178], R16 ;  /* 0x00005e0012107a25 */ /* 0x000fc800078e0010 */
[----:B------:R-:W-:-:S04]  /*0eb0*/  IMAD R23, R18, c[0x0][0x17c], R23 ;  /* 0x00005f0012177a24 */ /* 0x000fc800078e0217 */
[----:B------:R-:W-:Y:S01]  /*0ec0*/  IMAD.IADD R23, R23, 0x1, R17 ;  /* 0x0000000117177824 */ /* 0x000fe200078e0211 */
[----:B------:R-:W-:Y:S05]  /*0ed0*/  @!P2 BRA `(.L_x_19) ;  /* 0x000003200000a947 */ /* 0x000fea0003800000 */
[----:B------:R-:W-:Y:S02]  /*0ee0*/  PLOP3.LUT P0, PT, PT, PT, PT, 0x8, 0x0 ;  /* 0x000000000000781c */ /* 0x000fe40003f0e170 */
[----:B------:R-:W-:Y:S02]  /*0ef0*/  IADD3 R22, R5, -0xc, RZ ;  /* 0xfffffff405167810 */ /* 0x000fe40007ffe0ff */
.L_x_20:
[----:B------:R-:W-:-:S05]  /*0f00*/  SHF.R.S32.HI R27, RZ, 0x1f, R26 ;  /* 0x0000001fff1b7819 */ /* 0x000fca000001141a */
[----:B------:R-:W-:-:S04]  /*0f10*/  IMAD.WIDE.U32 R18, R16, c[0x0][0x180], R26 ;  /* 0x0000600010127a25 */ /* 0x000fc800078e001a */
[----:B------:R-:W-:Y:S01]  /*0f20*/  IMAD R27, R23, c[0x0][0x180], RZ ;  /* 0x00006000171b7a24 */ /* 0x000fe200078e02ff */
[----:B------:R-:W-:-:S03]  /*0f30*/  IADD3 R28, P2, R18, c[0x0][0x160], RZ ;  /* 0x00005800121c7a10 */ /* 0x000fc60007f5e0ff */
[----:B------:R-:W-:-:S05]  /*0f40*/  IMAD R27, R16, c[0x0][0x184], R27 ;  /* 0x00006100101b7a24 */ /* 0x000fca00078e021b */
[----:B------:R-:W-:-:S05]  /*0f50*/  IADD3.X R29, R19, c[0x0][0x164], R27, P2, !PT ;  /* 0x00005900131d7a10 */ /* 0x000fca00017fe41b */
[----:B------:R-:W2:Y:S04]  /*0f60*/  LDG.E.U8 R18, [R28.64] ;  /* 0x000000041c127981 */ /* 0x000ea8000c1e1100 */
[----:B------:R-:W2:Y:S02]  /*0f70*/  LDG.E.U8 R19, [R28.64+0x1] ;  /* 0x000001041c137981 */ /* 0x000ea4000c1e1100 */
[----:B--2---:R-:W-:Y:S02]  /*0f80*/  IADD3 R19, R19, R25, R18 ;  /* 0x0000001913137210 */ /* 0x004fe40007ffe012 */
[----:B------:R-:W2:Y:S04]  /*0f90*/  LDG.E.U8 R25, [R28.64+0x2] ;  /* 0x000002041c197981 */ /* 0x000ea8000c1e1100 */
[----:B------:R-:W2:Y:S02]  /*0fa0*/  LDG.E.U8 R18, [R28.64+0x3] ;  /* 0x000003041c127981 */ /* 0x000ea4000c1e1100 */
[----:B--2---:R-:W-:-:S02]  /*0fb0*/  IADD3 R25, R18, R19, R25 ;  /* 0x0000001312197210 */ /* 0x004fc40007ffe019 */
[----:B------:R-:W-:-:S04]  /*0fc0*/  IADD3 R18, R26, 0x4, RZ ;  /* 0x000000041a127810 */ /* 0x000fc80007ffe0ff */
[----:B------:R-:W-:-:S05]  /*0fd0*/  SHF.R.S32.HI R19, RZ, 0x1f, R18 ;  /* 0x0000001fff137819 */ /* 0x000fca0000011412 */
[----:B------:R-:W-:-:S05]  /*0fe0*/  IMAD.WIDE.U32 R18, R16, c[0x0][0x180], R18 ;  /* 0x0000600010127a25 */ /* 0x000fca00078e0012 */
[----:B------:R-:W-:-:S04]  /*0ff0*/  IADD3 R28, P2, R18, c[0x0][0x160], RZ ;  /* 0x00005800121c7a10 */ /* 0x000fc80007f5e0ff */
        /* <DEDUP_REMOVED lines=24> */
[----:B------:R-:W2:Y:S01]  /*1180*/  LDG.E.U8 R28, [R18.64+0x1] ;  /* 0x00000104121c7981 */ /* 0x000ea2000c1e1100 */
[----:B------:R-:W-:-:S04]  /*1190*/  IADD3 R26, R26, 0x10, RZ ;  /* 0x000000101a1a7810 */ /* 0x000fc80007ffe0ff */
[----:B------:R-:W-:Y:S02]  /*11a0*/  ISETP.GE.AND P2, PT, R26, R22, PT ;  /* 0x000000161a00720c */ /* 0x000fe40003f46270 */
[----:B--2---:R-:W-:Y:S02]  /*11b0*/  IADD3 R27, R28, R25, R27 ;  /* 0x000000191c1b7210 */ /* 0x004fe40007ffe01b */
[----:B------:R-:W2:Y:S04]  /*11c0*/  LDG.E.U8 R25, [R18.64+0x2] ;  /* 0x0000020412197981 */ /* 0x000ea8000c1e1100 */
[----:B------:R-:W2:Y:S02]  /*11d0*/  LDG.E.U8 R28, [R18.64+0x3] ;  /* 0x00000304121c7981 */ /* 0x000ea4000c1e1100 */
[----:B--2---:R-:W-:-:S03]  /*11e0*/  IADD3 R25, R28, R27, R25 ;  /* 0x0000001b1c197210 */ /* 0x004fc60007ffe019 */
[----:B------:R-:W-:Y:S05]  /*11f0*/  @!P2 BRA `(.L_x_20) ;  /* 0xfffffd000000a947 */ /* 0x000fea000383ffff */
.L_x_19:
[----:B------:R-:W-:Y:S05]  /*1200*/  BSYNC B2 ;  /* 0x0000000000027941 */ /* 0x000fea0003800000 */
.L_x_18:
[----:B------:R-:W-:Y:S01]  /*1210*/  IMAD.IADD R18, R5, 0x1, -R26 ;  /* 0x0000000105127824 */ /* 0x000fe200078e0a1a */
[----:B------:R-:W-:Y:S04]  /*1220*/  BSSY B2, `(.L_x_21) ;  /* 0x000001c000027945 */ /* 0x000fe80003800000 */
[----:B------:R-:W-:-:S13]  /*1230*/  ISETP.GT.AND P2, PT, R18, 0x4, PT ;  /* 0x000000041200780c */ /* 0x000fda0003f44270 */
[----:B------:R-:W-:Y:S05]  /*1240*/  @!P2 BRA `(.L_x_22) ;  /* 0x000001900000a947 */ /* 0x000fea0003800000 */
[----:B------:R-:W-:-:S05]  /*1250*/  SHF.R.S32.HI R27, RZ, 0x1f, R26 ;  /* 0x0000001fff1b7819 */ /* 0x000fca000001141a */
[----:B------:R-:W-:-:S04]  /*1260*/  IMAD.WIDE.U32 R18, R16, c[0x0][0x180], R26 ;  /* 0x0000600010127a25 */ /* 0x000fc800078e001a */
[----:B------:R-:W-:Y:S01]  /*1270*/  IMAD R27, R23, c[0x0][0x180], RZ ;  /* 0x00006000171b7a24 */ /* 0x000fe200078e02ff */
[----:B------:R-:W-:-:S03]  /*1280*/  IADD3 R28, P0, R18, c[0x0][0x160], RZ ;  /* 0x00005800121c7a10 */ /* 0x000fc60007f1e0ff */
[----:B------:R-:W-:-:S05]  /*1290*/  IMAD R27, R16, c[0x0][0x184], R27 ;  /* 0x00006100101b7a24 */ /* 0x000fca00078e021b */
[----:B------:R-:W-:-:S05]  /*12a0*/  IADD3.X R29, R27, c[0x0][0x164], R19, P0, !PT ;  /* 0x000059001b1d7a10 */ /* 0x000fca00007fe413 */
[----:B------:R-:W2:Y:S04]  /*12b0*/  LDG.E.U8 R18, [R28.64] ;  /* 0x000000041c127981 */ /* 0x000ea8000c1e1100 */
[----:B------:R-:W2:Y:S04]  /*12c0*/  LDG.E.U8 R19, [R28.64+0x1] ;  /* 0x000001041c137981 */ /* 0x000ea8000c1e1100 */
[----:B------:R-:W3:Y:S01]  /*12d0*/  LDG.E.U8 R22, [R28.64+0x2] ;  /* 0x000002041c167981 */ /* 0x000ee2000c1e1100 */
[----:B--2---:R-:W-:-:S03]  /*12e0*/  IADD3 R18, R19, R25, R18 ;  /* 0x0000001913127210 */ /* 0x004fc60007ffe012 */
[----:B------:R-:W3:Y:S02]  /*12f0*/  LDG.E.U8 R19, [R28.64+0x3] ;  /* 0x000003041c137981 */ /* 0x000ee4000c1e1100 */
[----:B---3--:R-:W-:Y:S02]  /*1300*/  IADD3 R22, R19, R18, R22 ;  /* 0x0000001213167210 */ /* 0x008fe40007ffe016 */
        /* <DEDUP_REMOVED lines=9> */
[----:B------:R-:W2:Y:S01]  /*13a0*/  LDG.E.U8 R22, [R18.64+0x3] ;  /* 0x0000030412167981 */ /* 0x000ea2000c1e1100 */
[----:B------:R-:W-:-:S02]  /*13b0*/  PLOP3.LUT P0, PT, PT, PT, PT, 0x8, 0x0 ;  /* 0x000000000000781c */ /* 0x000fc40003f0e170 */
[----:B------:R-:W-:Y:S02]  /*13c0*/  IADD3 R26, R26, 0x8, RZ ;  /* 0x000000081a1a7810 */ /* 0x000fe40007ffe0ff */
[----:B--2---:R-:W-:-:S04]  /*13d0*/  IADD3 R25, R22, R27, R25 ;  /* 0x0000001b16197210 */ /* 0x004fc80007ffe019 */
.L_x_22:
[----:B------:R-:W-:Y:S05]  /*13e0*/  BSYNC B2 ;  /* 0x0000000000027941 */ /* 0x000fea0003800000 */
.L_x_21:
[----:B------:R-:W-:-:S13]  /*13f0*/  ISETP.LT.OR P0, PT, R26, R5, P0 ;  /* 0x000000051a00720c */ /* 0x000fda0000701670 */
[----:B------:R-:W-:Y:S05]  /*1400*/  @!P0 BRA `(.L_x_15) ;  /* 0x000000c000008947 */ /* 0x000fea0003800000 */
[----:B------:R-:W-:Y:S01]  /*1410*/  SHF.R.S32.HI R27, RZ, 0x1f, R26 ;  /* 0x0000001fff1b7819 */ /* 0x000fe2000001141a */
[----:B------:R-:W-:-:S04]  /*1420*/  IMAD R23, R23, c[0x0][0x180], RZ ;  /* 0x0000600017177a24 */ /* 0x000fc800078e02ff */
[----:B------:R-:W-:-:S04]  /*1430*/  IMAD.WIDE.U32 R26, R16, c[0x0][0x180], R26 ;  /* 0x00006000101a7a25 */ /* 0x000fc800078e001a */
[----:B------:R-:W-:Y:S01]  /*1440*/  IMAD R23, R16, c[0x0][0x184], R23 ;  /* 0x0000610010177a24 */ /* 0x000fe200078e0217 */
[----:B------:R-:W-:-:S04]  /*1450*/  IADD3 R16, P0, R26, c[0x0][0x160], RZ ;  /* 0x000058001a107a10 */ /* 0x000fc80007f1e0ff */
[----:B------:R-:W-:-:S05]  /*1460*/  IADD3.X R17, R23, c[0x0][0x164], R27, P0, !PT ;  /* 0x0000590017117a10 */ /* 0x000fca00007fe41b */
[----:B------:R-:W2:Y:S04]  /*1470*/  LDG.E.U8 R18, [R16.64] ;  /* 0x0000000410127981 */ /* 0x000ea8000c1e1100 */
[----:B------:R-:W2:Y:S04]  /*1480*/  LDG.E.U8 R19, [R16.64+0x1] ;  /* 0x0000010410137981 */ /* 0x000ea8000c1e1100 */
[----:B------:R-:W3:Y:S04]  /*1490*/  LDG.E.U8 R22, [R16.64+0x2] ;  /* 0x0000020410167981 */ /* 0x000ee8000c1e1100 */
[----:B------:R-:W3:Y:S01]  /*14a0*/  LDG.E.U8 R23, [R16.64+0x3] ;  /* 0x0000030410177981 */ /* 0x000ee2000c1e1100 */
[----:B--2---:R-:W-:-:S04]  /*14b0*/  IADD3 R18, R19, R25, R18 ;  /* 0x0000001913127210 */ /* 0x004fc80007ffe012 */
[----:B---3--:R-:W-:Y:S02]  /*14c0*/  IADD3 R25, R23, R18, R22 ;  /* 0x0000001217197210 */ /* 0x008fe40007ffe016 */
.L_x_15:
[----:B------:R-:W-:Y:S05]  /*14d0*/  BSYNC B0 ;  /* 0x0000000000007941 */ /* 0x000fea0003800000 */
.L_x_14:
[----:B------:R-:W-:-:S04]  /*14e0*/  IADD3 R24, R24, 0x1, RZ ;  /* 0x0000000118187810 */ /* 0x000fc80007ffe0ff */
[----:B------:R-:W-:-:S13]  /*14f0*/  ISETP.GE.AND P0, PT, R24, R9, PT ;  /* 0x000000091800720c */ /* 0x000fda0003f06270 */
[----:B------:R-:W-:Y:S05]  /*1500*/  @!P0 BRA `(.L_x_23) ;  /* 0xfffff64000008947 */ /* 0x000fea000383ffff */
.L_x_13:
[----:B------:R-:W-:Y:S05]  /*1510*/  BSYNC B1 ;  /* 0x0000000000017941 */ /* 0x000fea0003800000 */
.L_x_12:
[----:B------:R-:W-:Y:S01]  /*1520*/  IADD3 R16, P0, R2, c[0x0][0x198], RZ ;  /* 0x0000660002107a10 */ /* 0x000fe20007f1e0ff */
[----:B------:R-:W-:Y:S01]  /*1530*/  IMAD R19, R0, c[0x0][0x170], RZ ;  /* 0x00005c0000137a24 */ /* 0x000fe200078e02ff */
[----:B------:R-:W-:Y:S02]  /*1540*/  IADD3 R6, R6, 0x1, RZ ;  /* 0x0000000106067810 */ /* 0x000fe40007ffe0ff */
[----:B------:R-:W-:Y:S01]  /*1550*/  IADD3.X R17, R3, c[0x0][0x19c], RZ, P0, !PT ;  /* 0x0000670003117a10 */ /* 0x000fe200007fe4ff */
[----:B------:R-:W-:Y:S01]  /*1560*/  IMAD.WIDE.U32 R2, R12, c[0x0][0x170], R2 ;  /* 0x00005c000c027a25 */ /* 0x000fe200078e0002 */
[----:B------:R-:W-:-:S03]  /*1570*/  ISETP.GE.U32.AND P0, PT, R6, c[0x0][0x168], PT ;  /* 0x00005a0006007a0c */ /* 0x000fc60003f06070 */
[----:B------:R0:W-:Y:S01]  /*1580*/  STG.E.U8 [R16.64], R25 ;  /* 0x0000001910007986 */ /* 0x0001e2000c101104 */
[----:B------:R-:W-:Y:S01]  /*1590*/  ISETP.GE.U32.AND.EX P0, PT, RZ, c[0x0][0x16c], PT, P0 ;  /* 0x00005b00ff007a0c */ /* 0x000fe20003f06100 */
[----:B------:R-:W-:-:S04]  /*15a0*/  IMAD R19, R12, c[0x0][0x174], R19 ;  /* 0x00005d000c137a24 */ /* 0x000fc800078e0213 */
[----:B------:R-:W-:-:S08]  /*15b0*/  IMAD.IADD R3, R3, 0x1, R19 ;  /* 0x0000000103037824 */ /* 0x000fd000078e0213 */
[----:B0-----:R-:W-:Y:S05]  /*15c0*/  @!P0 BRA `(.L_x_24) ;  /* 0xfffff52000008947 */ /* 0x001fea000383ffff */
[----:B------:R-:W-:Y:S05]  /*15d0*/  EXIT ;  /* 0x000000000000794d */ /* 0x000fea0003800000 */
        .weak           $__internal_0_$__cuda_sm20_div_s64
        .type           $__internal_0_$__cuda_sm20_div_s64,@function
        .size           $__internal_0_$__cuda_sm20_div_s64,($__internal_1_$__cuda_sm20_div_u64 - $__internal_0_$__cuda_sm20_div_s64)
$__internal_0_$__cuda_sm20_div_s64:
[-C--:B------:R-:W-:Y:S02]  /*15e0*/  IADD3 R5, P1, RZ, -R12.reuse, RZ ;  /* 0x8000000cff057210 */ /* 0x080fe40007f3e0ff */
[----:B------:R-:W-:Y:S02]  /*15f0*/  ISETP.GE.AND P0, PT, R0, RZ, PT ;  /* 0x000000ff0000720c */ /* 0x000fe40003f06270 */
[----:B------:R-:W-:Y:S01]  /*1600*/  ISETP.GE.AND P3, PT, R3, RZ, PT ;  /* 0x000000ff0300720c */ /* 0x000fe20003f66270 */
[----:B------:R-:W-:Y:S01]  /*1610*/  IMAD.X R7, RZ, RZ, ~R0, P1 ;  /* 0x000000ffff077224 */ /* 0x000fe200008e0e00 */
[----:B------:R-:W-:-:S04]  /*1620*/  SEL R4, R5, R12, !P0 ;  /* 0x0000000c05047207 */ /* 0x000fc80004000000 */
[----:B------:R-:W-:-:S04]  /*1630*/  SEL R5, R7, R0, !P0 ;  /* 0x0000000007057207 */ /* 0x000fc80004000000 */
[----:B------:R-:W0:Y:S08]  /*1640*/  I2F.U64.RP R7, R4 ;  /* 0x0000000400077312 */ /* 0x000e300000309000 */
[----:B0-----:R-:W0:Y:S02]  /*1650*/  MUFU.RCP R7, R7 ;  /* 0x0000000700077308 */ /* 0x001e240000001000 */
[----:B0-----:R-:W-:-:S06]  /*1660*/  IADD3 R8, R7, 0x1ffffffe, RZ ;  /* 0x1ffffffe07087810 */ /* 0x001fcc0007ffe0ff */
[----:B------:R-:W0:Y:S02]  /*1670*/  F2I.U64.TRUNC R8, R8 ;  /* 0x0000000800087311 */ /* 0x000e24000020d800 */
[----:B0-----:R-:W-:-:S04]  /*1680*/  IMAD.WIDE.U32 R10, R8, R4, RZ ;  /* 0x00000004080a7225 */ /* 0x001fc800078e00ff */
[----:B------:R-:W-:Y:S01]  /*1690*/  IMAD R11, R8, R5, R11 ;  /* 0x00000005080b7224 */ /* 0x000fe200078e020b */
[----:B------:R-:W-:-:S03]  /*16a0*/  IADD3 R15, P0, RZ, -R10, RZ ;  /* 0x8000000aff0f7210 */ /* 0x000fc60007f1e0ff */
[----:B------:R-:W-:Y:S02]  /*16b0*/  IMAD R11, R9, R4, R11 ;  /* 0x00000004090b7224 */ /* 0x000fe400078e020b */
[----:B------:R-:W-:-:S04]  /*16c0*/  IMAD.HI.U32 R10, R8, R15, RZ ;  /* 0x0000000f080a7227 */ /* 0x000fc800078e00ff */
[----:B------:R-:W-:Y:S01]  /*16d0*/  IMAD.X R17, RZ, RZ, ~R11, P0 ;  /* 0x000000ffff117224 */ /* 0x000fe200000e0e0b */
[----:B------:R-:W-:-:S03]  /*16e0*/  MOV R11, R8 ;  /* 0x00000008000b7202 */ /* 0x000fc60000000f00 */
[-C--:B------:R-:W-:Y:S02]  /*16f0*/  IMAD R19, R9, R17.reuse, RZ ;  /* 0x0000001109137224 */ /* 0x080fe400078e02ff */
[----:B------:R-:W-:-:S04]  /*1700*/  IMAD.WIDE.U32 R10, P0, R8, R17, R10 ;  /* 0x00000011080a7225 */ /* 0x000fc8000780000a */
[----:B------:R-:W-:-:S04]  /*1710*/  IMAD.HI.U32 R7, R9, R17, RZ ;  /* 0x0000001109077227 */ /* 0x000fc800078e00ff */
[----:B------:R-:W-:-:S04]  /*1720*/  IMAD.HI.U32 R10, P1, R9, R15, R10 ;  /* 0x0000000f090a7227 */ /* 0x000fc8000782000a */
[----:B------:R-:W-:Y:S01]  /*1730*/  IMAD.X R7, R7, 0x1, R9, P0 ;  /* 0x0000000107077824 */ /* 0x000fe200000e0609 */
[----:B------:R-:W-:-:S04]  /*1740*/  IADD3 R11, P2, R19, R10, RZ ;  /* 0x0000000a130b7210 */ /* 0x000fc80007f5e0ff */
[----:B------:R-:W-:Y:S01]  /*1750*/  IADD3.X R15, RZ, RZ, R7, P2, P1 ;  /* 0x000000ffff0f7210 */ /* 0x000fe200017e2407 */
[----:B------:R-:W-:-:S04]  /*1760*/  IMAD.WIDE.U32 R8, R11, R4, RZ ;  /* 0x000000040b087225 */ /* 0x000fc800078e00ff */
[----:B------:R-:W-:Y:S01]  /*1770*/  IMAD R7, R11, R5, R9 ;  /* 0x000000050b077224 */ /* 0x000fe200078e0209 */
[----:B------:R-:W-:-:S03]  /*1780*/  IADD3 R9, P0, RZ, -R8, RZ ;  /* 0x80000008ff097210 */ /* 0x000fc60007f1e0ff */
[----:B------:R-:W-:Y:S02]  /*1790*/  IMAD R7, R15, R4, R7 ;  /* 0x000000040f077224 */ /* 0x000fe400078e0207 */
[----:B------:R-:W-:-:S04]  /*17a0*/  IMAD.HI.U32 R10, R11, R9, RZ ;  /* 0x000000090b0a7227 */ /* 0x000fc800078e00ff */
[----:B------:R-:W-:Y:S01]  /*17b0*/  IMAD.X R8, RZ, RZ, ~R7, P0 ;  /* 0x000000ffff087224 */ /* 0x000fe200000e0e07 */
[----:B------:R-:W-:-:S03]  /*17c0*/  IADD3 R7, P4, RZ, -R2, RZ ;  /* 0x80000002ff077210 */ /* 0x000fc60007f9e0ff */
[----:B------:R-:W-:Y:S01]  /*17d0*/  IMAD.WIDE.U32 R10, P0, R11, R8, R10 ;  /* 0x000000080b0a7225 */ /* 0x000fe2000780000a */
[----:B------:R-:W-:-:S03]  /*17e0*/  SEL R7, R7, R2, !P3 ;  /* 0x0000000207077207 */ /* 0x000fc60005800000 */
[----:B------:R-:W-:Y:S02]  /*17f0*/  IMAD.X R14, RZ, RZ, ~R3, P4 ;  /* 0x000000ffff0e7224 */ /* 0x000fe400020e0e03 */
[----:B------:R-:W-:-:S03]  /*1800*/  IMAD.HI.U32 R10, P1, R15, R9, R10 ;  /* 0x000000090f0a7227 */ /* 0x000fc6000782000a */
[----:B------:R-:W-:Y:S01]  /*1810*/  SEL R14, R14, R3, !P3 ;  /* 0x000000030e0e7207 */ /* 0x000fe20005800000 */
[CC--:B------:R-:W-:Y:S02]  /*1820*/  IMAD R9, R15.reuse, R8.reuse, RZ ;  /* 0x000000080f097224 */ /* 0x0c0fe400078e02ff */
[----:B------:R-:W-:-:S03]  /*1830*/  IMAD.HI.U32 R8, R15, R8, RZ ;  /* 0x000000080f087227 */ /* 0x000fc600078e00ff */
[----:B------:R-:W-:Y:S01]  /*1840*/  IADD3 R10, P2, R9, R10, RZ ;  /* 0x0000000a090a7210 */ /* 0x000fe20007f5e0ff */
[----:B------:R-:W-:Y:S02]  /*1850*/  IMAD.X R15, R8, 0x1, R15, P0 ;  /* 0x00000001080f7824 */ /* 0x000fe400000e060f */
[----:B------:R-:W-:Y:S02]  /*1860*/  IMAD.MOV.U32 R9, RZ, RZ, RZ ;  /* 0x000000ffff097224 */ /* 0x000fe400078e00ff */
[----:B------:R-:W-:Y:S01]  /*1870*/  IMAD.HI.U32 R8, R10, R7, RZ ;  /* 0x000000070a087227 */ /* 0x000fe200078e00ff */
[----:B------:R-:W-:-:S05]  /*1880*/  IADD3.X R15, RZ, RZ, R15, P2, P1 ;  /* 0x000000ffff0f7210 */ /* 0x000fca00017e240f */
[----:B------:R-:W-:-:S04]  /*1890*/  IMAD.WIDE.U32 R8, R10, R14, R8 ;  /* 0x0000000e0a087225 */ /* 0x000fc800078e0008 */
[C---:B------:R-:W-:Y:S02]  /*18a0*/  IMAD R11, R15.reuse, R14, RZ ;  /* 0x0000000e0f0b7224 */ /* 0x040fe400078e02ff */
[----:B------:R-:W-:-:S04]  /*18b0*/  IMAD.HI.U32 R8, P0, R15, R7, R8 ;  /* 0x000000070f087227 */ /* 0x000fc80007800008 */
[----:B------:R-:W-:Y:S01]  /*18c0*/  IMAD.HI.U32 R10, R15, R14, RZ ;  /* 0x0000000e0f0a7227 */ /* 0x000fe200078e00ff */
[----:B------:R-:W-:-:S03]  /*18d0*/  IADD3 R11, P1, R11, R8, RZ ;  /* 0x000000080b0b7210 */ /* 0x000fc60007f3e0ff */
[----:B------:R-:W-:Y:S02]  /*18e0*/  IMAD.X R10, RZ, RZ, R10, P0 ;  /* 0x000000ffff0a7224 */ /* 0x000fe400000e060a */
[----:B------:R-:W-:-:S03]  /*18f0*/  IMAD.WIDE.U32 R8, R11, R4, RZ ;  /* 0x000000040b087225 */ /* 0x000fc600078e00ff */
[----:B------:R-:W-:Y:S01]  /*1900*/  IADD3.X R15, RZ, R10, RZ, P1, !PT ;  /* 0x0000000aff0f7210 */ /* 0x000fe20000ffe4ff */
[C---:B------:R-:W-:Y:S01]  /*1910*/  IMAD R9, R11.reuse, R5, R9 ;  /* 0x000000050b097224 */ /* 0x040fe200078e0209 */
[----:B------:R-:W-:Y:S02]  /*1920*/  IADD3 R17, P1, -R8, R7, RZ ;  /* 0x0000000708117210 */ /* 0x000fe40007f3e1ff */
[----:B------:R-:W-:Y:S01]  /*1930*/  IADD3 R8, P2, R11, 0x1, RZ ;  /* 0x000000010b087810 */ /* 0x000fe20007f5e0ff */
[-C--:B------:R-:W-:Y:S01]  /*1940*/  IMAD R9, R15, R4.reuse, R9 ;  /* 0x000000040f097224 */ /* 0x080fe200078e0209 */
[----:B------:R-:W-:-:S03]  /*1950*/  ISETP.GE.U32.AND P0, PT, R17, R4, PT ;  /* 0x000000041100720c */ /* 0x000fc60003f06070 */
[----:B------:R-:W-:Y:S01]  /*1960*/  IMAD.X R19, R14, 0x1, ~R9, P1 ;  /* 0x000000010e137824 */ /* 0x000fe200008e0e09 */
[----:B------:R-:W-:Y:S01]  /*1970*/  IADD3 R7, P1, R17, -R4, RZ ;  /* 0x8000000411077210 */ /* 0x000fe20007f3e0ff */
[----:B------:R-:W-:-:S03]  /*1980*/  IMAD.X R10, RZ, RZ, R15, P2 ;  /* 0x000000ffff0a7224 */ /* 0x000fc600010e060f */
[C---:B------:R-:W-:Y:S01]  /*1990*/  ISETP.GE.U32.AND.EX P0, PT, R19.reuse, R5, PT, P0 ;  /* 0x000000051300720c */ /* 0x040fe20003f06100 */
[----:B------:R-:W-:-:S03]  /*19a0*/  IMAD.X R9, R19, 0x1, ~R5, P1 ;  /* 0x0000000113097824 */ /* 0x000fc600008e0e05 */
[----:B------:R-:W-:Y:S02]  /*19b0*/  SEL R7, R7, R17, P0 ;  /* 0x0000001107077207 */ /* 0x000fe40000000000 */
[----:B------:R-:W-:Y:S02]  /*19c0*/  SEL R11, R8, R11, P0 ;  /* 0x0000000b080b7207 */ /* 0x000fe40000000000 */
[----:B------:R-:W-:Y:S02]  /*19d0*/  SEL R9, R9, R19, P0 ;  /* 0x0000001309097207 */ /* 0x000fe40000000000 */
[----:B------:R-:W-:Y:S02]  /*19e0*/  ISETP.GE.U32.AND P1, PT, R7, R4, PT ;  /* 0x000000040700720c */ /* 0x000fe40003f26070 */
[----:B------:R-:W-:Y:S02]  /*19f0*/  SEL R4, R10, R15, P0 ;  /* 0x0000000f0a047207 */ /* 0x000fe40000000000 */
[----:B------:R-:W-:-:S02]  /*1a00*/  IADD3 R8, P2, R11, 0x1, RZ ;  /* 0x000000010b087810 */ /* 0x000fc40007f5e0ff */
[----:B------:R-:W-:Y:S02]  /*1a10*/  ISETP.GE.U32.AND.EX P0, PT, R9, R5, PT, P1 ;  /* 0x000000050900720c */ /* 0x000fe40003f06110 */
[----:B------:R-:W-:Y:S01]  /*1a20*/  LOP3.LUT R7, R0, R3, RZ, 0x3c, !PT ;  /* 0x0000000300077212 */ /* 0x000fe200078e3cff */
[----:B------:R-:W-:Y:S01]  /*1a30*/  IMAD.X R9, RZ, RZ, R4, P2 ;  /* 0x000000ffff097224 */ /* 0x000fe200010e0604 */
[----:B------:R-:W-:Y:S02]  /*1a40*/  SEL R8, R8, R11, P0 ;  /* 0x0000000b08087207 */ /* 0x000fe40000000000 */
[----:B------:R-:W-:Y:S01]  /*1a50*/  ISETP.GE.AND P1, PT, R7, RZ, PT ;  /* 0x000000ff0700720c */ /* 0x000fe20003f26270 */
[----:B------:R-:W-:Y:S01]  /*1a60*/  IMAD.MOV.U32 R7, RZ, RZ, 0x0 ;  /* 0x00000000ff077424 */ /* 0x000fe200078e00ff */
[----:B------:R-:W-:Y:S02]  /*1a70*/  SEL R9, R9, R4, P0 ;  /* 0x0000000409097207 */ /* 0x000fe40000000000 */
[----:B------:R-:W-:-:S02]  /*1a80*/  IADD3 R5, P2, RZ, -R8, RZ ;  /* 0x80000008ff057210 */ /* 0x000fc40007f5e0ff */
[----:B------:R-:W-:Y:S02]  /*1a90*/  ISETP.NE.U32.AND P0, PT, R12, RZ, PT ;  /* 0x000000ff0c00720c */ /* 0x000fe40003f05070 */
[----:B------:R-:W-:Y:S01]  /*1aa0*/  SEL R8, R5, R8, !P1 ;  /* 0x0000000805087207 */ /* 0x000fe20004800000 */
[----:B------:R-:W-:Y:S01]  /*1ab0*/  IMAD.X R4, RZ, RZ, ~R9, P2 ;  /* 0x000000ffff047224 */ /* 0x000fe200010e0e09 */
[----:B------:R-:W-:-:S04]  /*1ac0*/  ISETP.NE.AND.EX P0, PT, R0, RZ, PT, P0 ;  /* 0x000000ff0000720c */ /* 0x000fc80003f05300 */
[----:B------:R-:W-:Y:S02]  /*1ad0*/  SEL R9, R4, R9, !P1 ;  /* 0x0000000904097207 */ /* 0x000fe40004800000 */
[----:B------:R-:W-:Y:S02]  /*1ae0*/  SEL R8, R8, 0xffffffff, P0 ;  /* 0xffffffff08087807 */ /* 0x000fe40000000000 */
[----:B------:R-:W-:Y:S01]  /*1af0*/  SEL R9, R9, 0xffffffff, P0 ;  /* 0xffffffff09097807 */ /* 0x000fe20000000000 */
[----:B------:R-:W-:Y:S06]  /*1b00*/  RET.REL.NODEC R6 `(_ZN2at6native53_GLOBAL__N__3bfe7fd5_20_UpSampleNearest2d_cu_198c5ce237upsample_nearest2d_backward_out_frameIhlXadL_ZNS0_46nearest_neighbor_exact_bw_compute_source_indexEfiiEEEEvPKT_mmmmmmPS3_ff) ;  /* 0xffffe4f006007950 */ /* 0x000fec0003c3ffff */
        .weak           $__internal_1_$__cuda_sm20_div_u64
        .type           $__internal_1_$__cuda_sm20_div_u64,@function
        .size           $__internal_1_$__cuda_sm20_div_u64,($__internal_2_$__cuda_sm20_rem_u64 - $__internal_1_$__cuda_sm20_div_u64)
$__internal_1_$__cuda_sm20_div_u64:
[----:B------:R-:W0:Y:S08]  /*1b10*/  I2F.U64.RP R5, c[0x0][0x190] ;  /* 0x0000640000057b12 */ /* 0x000e300000309000 */
[----:B0-----:R-:W0:Y:S02]  /*1b20*/  MUFU.RCP R5, R5 ;  /* 0x0000000500057308 */ /* 0x001e240000001000 */
[----:B0-----:R-:W-:-:S06]  /*1b30*/  IADD3 R8, R5, 0x1ffffffe, RZ ;  /* 0x1ffffffe05087810 */ /* 0x001fcc0007ffe0ff */
[----:B------:R-:W0:Y:S02]  /*1b40*/  F2I.U64.TRUNC R8, R8 ;  /* 0x0000000800087311 */ /* 0x000e24000020d800 */
[----:B0-----:R-:W-:-:S04]  /*1b50*/  IMAD.WIDE.U32 R10, R8, c[0x0][0x190], RZ ;  /* 0x00006400080a7a25 */ /* 0x001fc800078e00ff */
[C---:B------:R-:W-:Y:S01]  /*1b60*/  IMAD R7, R8.reuse, c[0x0][0x194], R11 ;  /* 0x0000650008077a24 */ /* 0x040fe200078e020b */
[----:B------:R-:W-:Y:S01]  /*1b70*/  IADD3 R15, P0, RZ, -R10, RZ ;  /* 0x8000000aff0f7210 */ /* 0x000fe20007f1e0ff */
[----:B------:R-:W-:Y:S02]  /*1b80*/  IMAD.MOV.U32 R11, RZ, RZ, R8 ;  /* 0x000000ffff0b7224 */ /* 0x000fe400078e0008 */
[----:B------:R-:W-:Y:S02]  /*1b90*/  IMAD R7, R9, c[0x0][0x190], R7 ;  /* 0x0000640009077a24 */ /* 0x000fe400078e0207 */
[----:B------:R-:W-:-:S03]  /*1ba0*/  IMAD.HI.U32 R10, R8, R15, RZ ;  /* 0x0000000f080a7227 */ /* 0x000fc600078e00ff */
[----:B------:R-:W-:-:S05]  /*1bb0*/  IADD3.X R7, RZ, ~R7, RZ, P0, !PT ;  /* 0x80000007ff077210 */ /* 0x000fca00007fe4ff */
[----:B------:R-:W-:-:S04]  /*1bc0*/  IMAD.WIDE.U32 R10, P0, R8, R7, R10 ;  /* 0x00000007080a7225 */ /* 0x000fc8000780000a */
[C---:B------:R-:W-:Y:S02]  /*1bd0*/  IMAD R17, R9.reuse, R7, RZ ;  /* 0x0000000709117224 */ /* 0x040fe400078e02ff */
[----:B------:R-:W-:-:S04]  /*1be0*/  IMAD.HI.U32 R10, P1, R9, R15, R10 ;  /* 0x0000000f090a7227 */ /* 0x000fc8000782000a */
[----:B------:R-:W-:Y:S01]  /*1bf0*/  IMAD.HI.U32 R5, R9, R7, RZ ;  /* 0x0000000709057227 */ /* 0x000fe200078e00ff */
[----:B------:R-:W-:-:S03]  /*1c00*/  IADD3 R11, P2, R17, R10, RZ ;  /* 0x0000000a110b7210 */ /* 0x000fc60007f5e0ff */
[----:B------:R-:W-:Y:S02]  /*1c10*/  IMAD.X R5, R5, 0x1, R9, P0 ;  /* 0x0000000105057824 */ /* 0x000fe400000e0609 */
[----:B------:R-:W-:-:S03]  /*1c20*/  IMAD.WIDE.U32 R8, R11, c[0x0][0x190], RZ ;  /* 0x000064000b087a25 */ /* 0x000fc600078e00ff */
[----:B------:R-:W-:Y:S01]  /*1c30*/  IADD3.X R5, RZ, RZ, R5, P2, P1 ;  /* 0x000000ffff057210 */ /* 0x000fe200017e2405 */
[----:B------:R-:W-:Y:S01]  /*1c40*/  IMAD R10, R11, c[0x0][0x194], R9 ;  /* 0x000065000b0a7a24 */ /* 0x000fe200078e0209 */
[----:B------:R-:W-:-:S03]  /*1c50*/  IADD3 R9, P0, RZ, -R8, RZ ;  /* 0x80000008ff097210 */ /* 0x000fc60007f1e0ff */
[----:B------:R-:W-:Y:S02]  /*1c60*/  IMAD R7, R5, c[0x0][0x190], R10 ;  /* 0x0000640005077a24 */ /* 0x000fe400078e020a */
[----:B------:R-:W-:-:S04]  /*1c70*/  IMAD.HI.U32 R10, R11, R9, RZ ;  /* 0x000000090b0a7227 */ /* 0x000fc800078e00ff */
[----:B------:R-:W-:-:S04]  /*1c80*/  IMAD.X R8, RZ, RZ, ~R7, P0 ;  /* 0x000000ffff087224 */ /* 0x000fc800000e0e07 */
[----:B------:R-:W-:-:S04]  /*1c90*/  IMAD.WIDE.U32 R10, P0, R11, R8, R10 ;  /* 0x000000080b0a7225 */ /* 0x000fc8000780000a */
[C---:B------:R-:W-:Y:S02]  /*1ca0*/  IMAD R14, R5.reuse, R8, RZ ;  /* 0x00000008050e7224 */ /* 0x040fe400078e02ff */
[----:B------:R-:W-:-:S04]  /*1cb0*/  IMAD.HI.U32 R7, P1, R5, R9, R10 ;  /* 0x0000000905077227 */ /* 0x000fc8000782000a */
[----:B------:R-:W-:Y:S01]  /*1cc0*/  IMAD.HI.U32 R8, R5, R8, RZ ;  /* 0x0000000805087227 */ /* 0x000fe200078e00ff */
[----:B------:R-:W-:-:S03]  /*1cd0*/  IADD3 R7, P2, R14, R7, RZ ;  /* 0x000000070e077210 */ /* 0x000fc60007f5e0ff */
[----:B------:R-:W-:Y:S02]  /*1ce0*/  IMAD.X R5, R8, 0x1, R5, P0 ;  /* 0x0000000108057824 */ /* 0x000fe400000e0605 */
[----:B------:R-:W-:-:S03]  /*1cf0*/  IMAD.HI.U32 R8, R7, R2, RZ ;  /* 0x0000000207087227 */ /* 0x000fc600078e00ff */
[----:B------:R-:W-:Y:S01]  /*1d00*/  IADD3.X R5, RZ, RZ, R5, P2, P1 ;  /* 0x000000ffff057210 */ /* 0x000fe200017e2405 */
[----:B------:R-:W-:-:S04]  /*1d10*/  IMAD.MOV.U32 R9, RZ, RZ, RZ ;  /* 0x000000ffff097224 */ /* 0x000fc800078e00ff */
[----:B------:R-:W-:-:S04]  /*1d20*/  IMAD.WIDE.U32 R8, R7, R3, R8 ;  /* 0x0000000307087225 */ /* 0x000fc800078e0008 */
[C---:B------:R-:W-:Y:S02]  /*1d30*/  IMAD R10, R5.reuse, R3, RZ ;  /* 0x00000003050a7224 */ /* 0x040fe400078e02ff */
[----:B------:R-:W-:-:S04]  /*1d40*/  IMAD.HI.U32 R7, P0, R5, R2, R8 ;  /* 0x0000000205077227 */ /* 0x000fc80007800008 */
[----:B------:R-:W-:Y:S01]  /*1d50*/  IMAD.HI.U32 R5, R5, R3, RZ ;  /* 0x0000000305057227 */ /* 0x000fe200078e00ff */
[----:B------:R-:W-:-:S03]  /*1d60*/  IADD3 R7, P1, R10, R7, RZ ;  /* 0x000000070a077210 */ /* 0x000fc60007f3e0ff */
[----:B------:R-:W-:Y:S02]  /*1d70*/  IMAD.X R5, RZ, RZ, R5, P0 ;  /* 0x000000ffff057224 */ /* 0x000fe400000e0605 */
[----:B------:R-:W-:-:S03]  /*1d80*/  IMAD.WIDE.U32 R8, R7, c[0x0][0x190], RZ ;  /* 0x0000640007087a25 */ /* 0x000fc600078e00ff */
[----:B------:R-:W-:Y:S01]  /*1d90*/  IADD3.X R5, RZ, R5, RZ, P1, !PT ;  /* 0x00000005ff057210 */ /* 0x000fe20000ffe4ff */
[C---:B------:R-:W-:Y:S01]  /*1da0*/  IMAD R10, R7.reuse, c[0x0][0x194], R9 ;  /* 0x00006500070a7a24 */ /* 0x040fe200078e0209 */
[----:B------:R-:W-:Y:S02]  /*1db0*/  IADD3 R14, P1, -R8, R2, RZ ;  /* 0x00000002080e7210 */ /* 0x000fe40007f3e1ff */
[----:B------:R-:W-:Y:S01]  /*1dc0*/  IADD3 R8, P2, R7, 0x1, RZ ;  /* 0x0000000107087810 */ /* 0x000fe20007f5e0ff */
[----:B------:R-:W-:Y:S01]  /*1dd0*/  IMAD R10, R5, c[0x0][0x190], R10 ;  /* 0x00006400050a7a24 */ /* 0x000fe200078e020a */
[----:B------:R-:W-:-:S03]  /*1de0*/  ISETP.GE.U32.AND P0, PT, R14, c[0x0][0x190], PT ;  /* 0x000064000e007a0c */ /* 0x000fc60003f06070 */
[----:B------:R-:W-:Y:S01]  /*1df0*/  IMAD.X R16, R3, 0x1, ~R10, P1 ;  /* 0x0000000103107824 */ /* 0x000fe200008e0e0a */
[----:B------:R-:W-:Y:S01]  /*1e00*/  IADD3 R9, P1, R14, -c[0x0][0x190], RZ ;  /* 0x800064000e097a10 */ /* 0x000fe20007f3e0ff */
[----:B------:R-:W-:-:S03]  /*1e10*/  IMAD.X R10, RZ, RZ, R5, P2 ;  /* 0x000000ffff0a7224 */ /* 0x000fc600010e0605 */
[C---:B------:R-:W-:Y:S02]  /*1e20*/  ISETP.GE.U32.AND.EX P0, PT, R16.reuse, c[0x0][0x194], PT, P0 ;  /* 0x0000650010007a0c */ /* 0x040fe40003f06100 */
[----:B------:R-:W-:Y:S02]  /*1e30*/  IADD3.X R11, R16, ~c[0x0][0x194], RZ, P1, !PT ;  /* 0x80006500100b7a10 */ /* 0x000fe40000ffe4ff */
[----:B------:R-:W-:Y:S02]  /*1e40*/  SEL R9, R9, R14, P0 ;  /* 0x0000000e09097207 */ /* 0x000fe40000000000 */
[----:B------:R-:W-:Y:S02]  /*1e50*/  SEL R7, R8, R7, P0 ;  /* 0x0000000708077207 */ /* 0x000fe40000000000 */
[----:B------:R-:W-:Y:S02]  /*1e60*/  SEL R11, R11, R16, P0 ;  /* 0x000000100b0b7207 */ /* 0x000fe40000000000 */
[----:B------:R-:W-:-:S02]  /*1e70*/  SEL R10, R10, R5, P0 ;  /* 0x000000050a0a7207 */ /* 0x000fc40000000000 */
[----:B------:R-:W-:Y:S02]  /*1e80*/  ISETP.GE.U32.AND P0, PT, R9, c[0x0][0x190], PT ;  /* 0x0000640009007a0c */ /* 0x000fe40003f06070 */
[----:B------:R-:W-:Y:S02]  /*1e90*/  IADD3 R8, P2, R7, 0x1, RZ ;  /* 0x0000000107087810 */ /* 0x000fe40007f5e0ff */
[----:B------:R-:W-:Y:S02]  /*1ea0*/  ISETP.GE.U32.AND.EX P0, PT, R11, c[0x0][0x194], PT, P0 ;  /* 0x000065000b007a0c */ /* 0x000fe40003f06100 */
[----:B------:R-:W-:Y:S01]  /*1eb0*/  ISETP.NE.U32.AND P1, PT, RZ, c[0x0][0x190], PT ;  /* 0x00006400ff007a0c */ /* 0x000fe20003f25070 */
[----:B------:R-:W-:Y:S01]  /*1ec0*/  IMAD.X R9, RZ, RZ, R10, P2 ;  /* 0x000000ffff097224 */ /* 0x000fe200010e060a */
[----:B------:R-:W-:Y:S01]  /*1ed0*/  SEL R8, R8, R7, P0 ;  /* 0x0000000708087207 */ /* 0x000fe20000000000 */
[----:B------:R-:W-:Y:S01]  /*1ee0*/  IMAD.MOV.U32 R7, RZ, RZ, 0x0 ;  /* 0x00000000ff077424 */ /* 0x000fe200078e00ff */
[----:B------:R-:W-:-:S02]  /*1ef0*/  ISETP.NE.AND.EX P1, PT, RZ, c[0x0][0x194], PT, P1 ;  /* 0x00006500ff007a0c */ /* 0x000fc40003f25310 */
[----:B------:R-:W-:Y:S02]  /*1f00*/  SEL R9, R9, R10, P0 ;  /* 0x0000000a09097207 */ /* 0x000fe40000000000 */
[----:B------:R-:W-:Y:S02]  /*1f10*/  SEL R8, R8, 0xffffffff, P1 ;  /* 0xffffffff08087807 */ /* 0x000fe40000800000 */
[----:B------:R-:W-:Y:S01]  /*1f20*/  SEL R9, R9, 0xffffffff, P1 ;  /* 0xffffffff09097807 */ /* 0x000fe20000800000 */
[----:B------:R-:W-:Y:S06]  /*1f30*/  RET.REL.NODEC R6 `(_ZN2at6native53_GLOBAL__N__3bfe7fd5_20_UpSampleNearest2d_cu_198c5ce237upsample_nearest2d_backward_out_frameIhlXadL_ZNS0_46nearest_neighbor_exact_bw_compute_source_indexEfiiEEEEvPKT_mmmmmmPS3_ff) ;  /* 0xffffe0c006007950 */ /* 0x000fec0003c3ffff */
        .weak           $__internal_2_$__cuda_sm20_rem_u64
        .type           $__internal_2_$__cuda_sm20_rem_u64,@function
        .size           $__internal_2_$__cuda_sm20_rem_u64,(.L_x_634 - $__internal_2_$__cuda_sm20_rem_u64)
$__internal_2_$__cuda_sm20_rem_u64:
[----:B------:R-:W-:Y:S02]  /*1f40*/  IMAD.MOV.U32 R18, RZ, RZ, R9 ;  /* 0x000000ffff127224 */ /* 0x000fe400078e0009 */
[----:B------:R-:W-:-:S04]  /*1f50*/  IMAD.MOV.U32 R19, RZ, RZ, R11 ;  /* 0x000000ffff137224 */ /* 0x000fc800078e000b */
        /* <DEDUP_REMOVED lines=8> */
[----:B------:R-:W-:-:S03]  /*1fe0*/  IMAD.HI.U32 R16, R6, R21, RZ ;  /* 0x0000001506107227 */ /* 0x000fc600078e00ff */
[----:B------:R-:W-:Y:S01]  /*1ff0*/  IADD3.X R23, RZ, ~R17, RZ, P0, !PT ;  /* 0x80000011ff177210 */ /* 0x000fe200007fe4ff */
[----:B------:R-:W-:-:S04]  /*2000*/  IMAD.MOV.U32 R17, RZ, RZ, R6 ;  /* 0x000000ffff117224 */ /* 0x000fc800078e0006 */
[----:B------:R-:W-:-:S04]  /*2010*/  IMAD.WIDE.U32 R16, P0, R6, R23, R16 ;  /* 0x0000001706107225 */ /* 0x000fc80007800010 */
[C---:B------:R-:W-:Y:S02]  /*2020*/  IMAD R19, R7.reuse, R23, RZ ;  /* 0x0000001707137224 */ /* 0x040fe400078e02ff */
[----:B------:R-:W-:-:S04]  /*2030*/  IMAD.HI.U32 R16, P1, R7, R21, R16 ;  /* 0x0000001507107227 */ /* 0x000fc80007820010 */
[----:B------:R-:W-:Y:S01]  /*2040*/  IMAD.HI.U32 R23, R7, R23, RZ ;  /* 0x0000001707177227 */ /* 0x000fe200078e00ff */
[----:B------:R-:W-:-:S03]  /*2050*/  IADD3 R17, P2, R19, R16, RZ ;  /* 0x0000001013117210 */ /* 0x000fc60007f5e0ff */
[----:B------:R-:W-:Y:S02]  /*2060*/  IMAD.X R14, R23, 0x1, R7, P0 ;  /* 0x00000001170e7824 */ /* 0x000fe400000e0607 */
[----:B------:R-:W-:-:S03]  /*2070*/  IMAD.WIDE.U32 R6, R17, R9, RZ ;  /* 0x0000000911067225 */ /* 0x000fc600078e00ff */
[----:B------:R-:W-:Y:S01]  /*2080*/  IADD3.X R14, RZ, RZ, R14, P2, P1 ;  /* 0x000000ffff0e7210 */ /* 0x000fe200017e240e */
[----:B------:R-:W-:Y:S01]  /*2090*/  IMAD R7, R17, R11, R7 ;  /* 0x0000000b11077224 */ /* 0x000fe200078e0207 */
[----:B------:R-:W-:-:S03]  /*20a0*/  IADD3 R19, P0, RZ, -R6, RZ ;  /* 0x80000006ff137210 */ /* 0x000fc60007f1e0ff */
[----:B------:R-:W-:Y:S02]  /*20b0*/  IMAD R7, R14, R9, R7 ;  /* 0x000000090e077224 */ /* 0x000fe400078e0207 */
        /* <DEDUP_REMOVED lines=19> */
[----:B------:R-:W-:Y:S01]  /*21f0*/  IMAD R16, R16, R11, R7 ;  /* 0x0000000b10107224 */ /* 0x000fe200078e0207 */
[----:B------:R-:W-:-:S03]  /*2200*/  IADD3 R6, P1, -R6, R8, RZ ;  /* 0x0000000806067210 */ /* 0x000fc60007f3e1ff */
[-C--:B------:R-:W-:Y:S01]  /*2210*/  IMAD R14, R14, R9.reuse, R16 ;  /* 0x000000090e0e7224 */ /* 0x080fe200078e0210 */
[----:B------:R-:W-:-:S03]  /*2220*/  ISETP.GE.U32.AND P0, PT, R6, R9, PT ;  /* 0x000000090600720c */ /* 0x000fc60003f06070 */
[----:B------:R-:W-:Y:S01]  /*2230*/  IMAD.X R16, R15, 0x1, ~R14, P1 ;  /* 0x000000010f107824 */ /* 0x000fe200008e0e0e */
[----:B------:R-:W-:-:S04]  /*2240*/  IADD3 R8, P1, -R9, R6, RZ ;  /* 0x0000000609087210 */ /* 0x000fc80007f3e1ff */
[C---:B------:R-:W-:Y:S01]  /*2250*/  ISETP.GE.U32.AND.EX P0, PT, R16.reuse, R11, PT, P0 ;  /* 0x0000000b1000720c */ /* 0x040fe20003f06100 */
[----:B------:R-:W-:Y:S01]  /*2260*/  IMAD.X R14, R16, 0x1, ~R11, P1 ;  /* 0x00000001100e7824 */ /* 0x000fe200008e0e0b */
[----:B------:R-:W-:Y:S02]  /*2270*/  ISETP.NE.U32.AND P1, PT, R9, RZ, PT ;  /* 0x000000ff0900720c */ /* 0x000fe40003f25070 */
[----:B------:R-:W-:Y:S02]  /*2280*/  SEL R8, R8, R6, P0 ;  /* 0x0000000608087207 */ /* 0x000fe40000000000 */
[----:B------:R-:W-:Y:S02]  /*2290*/  SEL R14, R14, R16, P0 ;  /* 0x000000100e0e7207 */ /* 0x000fe40000000000 */
[C---:B------:R-:W-:Y:S01]  /*22a0*/  ISETP.GE.U32.AND P0, PT, R8.reuse, R9, PT ;  /* 0x000000090800720c */ /* 0x040fe20003f06070 */
[----:B------:R-:W-:Y:S01]  /*22b0*/  IMAD.IADD R6, R8, 0x1, -R9 ;  /* 0x0000000108067824 */ /* 0x000fe200078e0a09 */
[----:B------:R-:W-:-:S02]  /*22c0*/  ISETP.NE.AND.EX P1, PT, R11, RZ, PT, P1 ;  /* 0x000000ff0b00720c */ /* 0x000fc40003f25310 */
[----:B------:R-:W-:Y:S01]  /*22d0*/  ISETP.GE.U32.AND.EX P0, PT, R14, R11, PT, P0 ;  /* 0x0000000b0e00720c */ /* 0x000fe20003f06100 */
[----:B------:R-:W-:-:S03]  /*22e0*/  IMAD.MOV.U32 R11, RZ, RZ, 0x0 ;  /* 0x00000000ff0b7424 */ /* 0x000fc600078e00ff */
[----:B------:R-:W-:-:S04]  /*22f0*/  SEL R6, R6, R8, P0 ;  /* 0x0000000806067207 */ /* 0x000fc80000000000 */
[----:B------:R-:W-:Y:S01]  /*2300*/  SEL R6, R6, 0xffffffff, P1 ;  /* 0xffffffff06067807 */ /* 0x000fe20000800000 */
[----:B------:R-:W-:Y:S06]  /*2310*/  RET.REL.NODEC R10 `(_ZN2at6native53_GLOBAL__N__3bfe7fd5_20_UpSampleNearest2d_cu_198c5ce237upsample_nearest2d_backward_out_frameIhlXadL_ZNS0_46nearest_neighbor_exact_bw_compute_source_indexEfiiEEEEvPKT_mmmmmmPS3_ff) ;  /* 0xffffdce00a007950 */ /* 0x000fec0003c3ffff */
.L_x_25:
[----:B------:R-:W-:-:S00]  /*2320*/  BRA `(.L_x_25) ;  /* 0xfffffff000007947 */ /* 0x000fc0000383ffff */
[----:B------:R-:W-:-:S00]  /*2330*/  NOP ;  /* 0x0000000000007918 */ /* 0x000fc00000000000 */
        /* <DEDUP_REMOVED lines=12> */
.L_x_634:


//--------------------- .text._ZN2at6native53_GLOBAL__N__3bfe7fd5_20_UpSampleNearest2d_cu_198c5ce237upsample_nearest2d_backward_out_frameIN3c108BFloat16EfXadL_ZNS0_46nearest_neighbor_exact_bw_compute_source_indexEfiiEEEEvPKT_mmmmmmPS5_ff --------------------------
	.section	.text._ZN2at6native53_GLOBAL__N__3bfe7fd5_20_UpSampleNearest2d_cu_198c5ce237upsample_nearest2d_backward_out_frameIN3c108BFloat16EfXadL_ZNS0_46nearest_neighbor_exact_bw_compute_source_indexEfiiEEEEvPKT_mmmmmmPS5_ff,"ax",@progbits
	.sectioninfo	@"SHI_REGISTERS=32"
	.align	128
.text._ZN2at6native53_GLOBAL__N__3bfe7fd5_20_UpSampleNearest2d_cu_198c5ce237upsample_nearest2d_backward_out_frameIN3c108BFloat16EfXadL_ZNS0_46nearest_neighbor_exact_bw_compute_source_indexEfiiEEEEvPKT_mmmmmmPS5_ff:
        .type           _ZN2at6native53_GLOBAL__N__3bfe7fd5_20_UpSampleNearest2d_cu_198c5ce237upsample_nearest2d_backward_out_frameIN3c108BFloat16EfXadL_ZNS0_46nearest_neighbor_exact_bw_compute_source_indexEfiiEEEEvPKT_mmmmmmPS5_ff,@function
        .size           _ZN2at6native53_GLOBAL__N__3bfe7fd5_20_UpSampleNearest2d_cu_198c5ce237upsample_nearest2d_backward_out_frameIN3c108BFloat16EfXadL_ZNS0_46nearest_neighbor_exact_bw_compute_source_indexEfiiEEEEvPKT_mmmmmmPS5_ff,(.L_x_638 - _ZN2at6native53_GLOBAL__N__3bfe7fd5_20_UpSampleNearest2d_cu_198c5ce237upsample_nearest2d_backward_out_frameIN3c108BFloat16EfXadL_ZNS0_46nearest_neighbor_exact_bw_compute_source_indexEfiiEEEEvPKT_mmmmmmPS5_ff)
        .other          _ZN2at6native53_GLOBAL__N__3bfe7fd5_20_UpSampleNearest2d_cu_198c5ce237upsample_nearest2d_backward_out_frameIN3c108BFloat16EfXadL_ZNS0_46nearest_neighbor_exact_bw_compute_source_indexEfiiEEEEvPKT_mmmmmmPS5_ff,@"STO_CUDA_ENTRY STV_DEFAULT"
_ZN2at6native53_GLOBAL__N__3bfe7fd5_20_UpSampleNearest2d_cu_198c5ce237upsample_nearest2d_backward_out_frameIN3c108BFloat16EfXadL_ZNS0_46nearest_neighbor_exact_bw_compute_source_indexEfiiEEEEvPKT_mmmmmmPS5_ff:
[----:B------:R-:W-:Y:S02]  /*0000*/  IMAD.MOV.U32 R1, RZ, RZ, c[0x0][0x28] ;  /* 0x00000a00ff017624 */ /* 0x000fe400078e00ff */
[----:B------:R-:W0:Y:S01]  /*0010*/  S2R R2, SR_TID.X ;  /* 0x0000000000027919 */ /* 0x000e220000002100 */
[----:B------:R-:W-:Y:S01]  /*0020*/  ULDC.64 UR8, c[0x0][0x170] ;  /* 0x00005c0000087ab9 */ /* 0x000fe20000000a00 */
[----:B------:R-:W-:Y:S01]  /*0030*/  IMAD.MOV.U32 R3, RZ, RZ, RZ ;  /* 0x000000ffff037224 */ /* 0x000fe200078e00ff */
[----:B------:R-:W-:Y:S01]  /*0040*/  ULDC.64 UR10, c[0x0][0x188] ;  /* 0x00006200000a7ab9 */ /* 0x000fe20000000a00 */
[----:B------:R-:W0:Y:S01]  /*0050*/  S2R R5, SR_CTAID.X ;  /* 0x0000000000057919 */ /* 0x000e220000002500 */
[----:B------:R-:W-:Y:S02]  /*0060*/  UIMAD UR6, UR8, UR11, URZ ;  /* 0x0000000b080672a4 */ /* 0x000fe4000f8e023f */
[----:B------:R-:W-:Y:S02]  /*0070*/  UIMAD.WIDE.U32 UR4, UR8, UR10, URZ ;  /* 0x0000000a080472a5 */ /* 0x000fe4000f8e003f */
[----:B------:R-:W-:-:S03]  /*0080*/  UIMAD UR6, UR10, UR9, UR6 ;  /* 0x000000090a0672a4 */ /* 0x000fc6000f8e0206 */
[----:B------:R-:W-:Y:S02]  /*0090*/  ULDC.64 UR8, c[0x0][0x190] ;  /* 0x0000640000087ab9 */ /* 0x000fe40000000a00 */
[----:B------:R-:W-:Y:S02]  /*00a0*/  UIADD3 UR5, UR5, UR6, URZ ;  /* 0x0000000605057290 */ /* 0x000fe4000fffe03f */
[----:B------:R-:W-:Y:S02]  /*00b0*/  UIMAD.WIDE.U32 UR6, UR4, UR8, URZ ;  /* 0x00000008040672a5 */ /* 0x000fe4000f8e003f */
[----:B------:R-:W-:-:S04]  /*00c0*/  UIMAD UR5, UR5, UR8, URZ ;  /* 0x00000008050572a4 */ /* 0x000fc8000f8e023f */
[----:B------:R-:W-:-:S04]  /*00d0*/  UIMAD UR4, UR4, UR9, UR5 ;  /* 0x00000009040472a4 */ /* 0x000fc8000f8e0205 */
[----:B------:R-:W-:Y:S01]  /*00e0*/  UIADD3 UR4, UR7, UR4, URZ ;  /* 0x0000000407047290 */ /* 0x000fe2000fffe03f */
[----:B0-----:R-:W-:-:S05]  /*00f0*/  IMAD.WIDE.U32 R2, R5, c[0x0][0x0], R2 ;  /* 0x0000000005027a25 */ /* 0x001fca00078e0002 */
[----:B------:R-:W-:-:S04]  /*0100*/  ISETP.GE.U32.AND P0, PT, R2, UR6, PT ;  /* 0x0000000602007c0c */ /* 0x000fc8000bf06070 */
[----:B------:R-:W-:Y:S01]  /*0110*/  ISETP.GE.U32.AND.EX P0, PT, R3, UR4, PT, P0 ;  /* 0x0000000403007c0c */ /* 0x000fe2000bf06100 */
[----:B------:R-:W-:-:S12]  /*0120*/  UMOV UR4, UR10 ;  /* 0x0000000a00047c82 */ /* 0x000fd80008000000 */
[----:B------:R-:W-:Y:S05]  /*0130*/  @P0 EXIT ;  /* 0x000000000000094d */ /* 0x000fea0003800000 */
[----:B------:R-:W-:Y:S01]  /*0140*/  ULDC.64 UR8, c[0x0][0x190] ;  /* 0x0000640000087ab9 */ /* 0x000fe20000000a00 */
[----:B------:R-:W-:Y:S01]  /*0150*/  BSSY B0, `(.L_x_26) ;  /* 0x0000021000007945 */ /* 0x000fe20003800000 */
[----:B------:R-:W-:Y:S02]  /*0160*/  UIMAD UR6, UR4, UR9, URZ ;  /* 0x00000009040672a4 */ /* 0x000fe4000f8e023f */
[----:B------:R-:W-:Y:S02]  /*0170*/  ULDC UR7, c[0x0][0x18c] ;  /* 0x0000630000077ab9 */ /* 0x000fe40000000800 */
[----:B------:R-:W-:Y:S02]  /*0180*/  UIMAD.WIDE.U32 UR4, UR4, UR8, URZ ;  /* 0x00000008040472a5 */ /* 0x000fe4000f8e003f */
[----:B------:R-:W-:-:S04]  /*0190*/  UIMAD UR6, UR8, UR7, UR6 ;  /* 0x00000007080672a4 */ /* 0x000fc8000f8e0206 */
[----:B------:R-:W-:-:S06]  /*01a0*/  UIADD3 UR8, UR5, UR6, URZ ;  /* 0x0000000605087290 */ /* 0x000fcc000fffe03f */
[----:B------:R-:W-:-:S04]  /*01b0*/  LOP3.LUT R0, R3, UR8, RZ, 0xfc, !PT ;  /* 0x0000000803007c12 */ /* 0x000fc8000f8efcff */
[----:B------:R-:W-:-:S13]  /*01c0*/  ISETP.NE.U32.AND P0, PT, R0, RZ, PT ;  /* 0x000000ff0000720c */ /* 0x000fda0003f05070 */
[----:B------:R-:W-:Y:S05]  /*01d0*/  @!P0 BRA `(.L_x_27) ;  /* 0x0000005000008947 */ /* 0x000fea0003800000 */
[----:B------:R-:W-:Y:S02]  /*01e0*/  MOV R0, 0x200 ;  /* 0x0000020000007802 */ /* 0x000fe40000000f00 */
[----:B------:R-:W-:Y:S05]  /*01f0*/  CALL.REL.NOINC `($__internal_3_$__cuda_sm20_div_s64) ;  /* 0x000017c000007944 */ /* 0x000fea0003c00000 */
[----:B------:R-:W-:Y:S02]  /*0200*/  IMAD.MOV.U32 R4, RZ, RZ, R6 ;  /* 0x000000ffff047224 */ /* 0x000fe400078e0006 */
[----:B------:R-:W-:Y:S01]  /*0210*/  IMAD.MOV.U32 R5, RZ, RZ, R7 ;  /* 0x000000ffff057224 */ /* 0x000fe200078e0007 */
[----:B------:R-:W-:Y:S05]  /*0220*/  BRA `(.L_x_28) ;  /* 0x0000013000007947 */ /* 0x000fea0003800000 */
.L_x_27:
[----:B------:R-:W0:Y:S01]  /*0230*/  I2F.U32.RP R0, UR4 ;  /* 0x0000000400007d06 */ /* 0x000e220008209000 */
[----:B------:R-:W-:-:S07]  /*0240*/  ISETP.NE.U32.AND P2, PT, RZ, UR4, PT ;  /* 0x00000004ff007c0c */ /* 0x000fce000bf45070 */
[----:B0-----:R-:W0:Y:S02]  /*0250*/  MUFU.RCP R0, R0 ;  /* 0x0000000000007308 */ /* 0x001e240000001000 */
[----:B0-----:R-:W-:-:S06]  /*0260*/  IADD3 R4, R0, 0xffffffe, RZ ;  /* 0x0ffffffe00047810 */ /* 0x001fcc0007ffe0ff */
[----:B------:R0:W1:Y:S02]  /*0270*/  F2I.FTZ.U32.TRUNC.NTZ R5, R4 ;  /* 0x0000000400057305 */ /* 0x000064000021f000 */
[----:B0-----:R-:W-:Y:S02]  /*0280*/  IMAD.MOV.U32 R4, RZ, RZ, RZ ;  /* 0x000000ffff047224 */ /* 0x001fe400078e00ff */
[----:B-1----:R-:W-:-:S04]  /*0290*/  IMAD.MOV R7, RZ, RZ, -R5 ;  /* 0x000000ffff077224 */ /* 0x002fc800078e0a05 */
[----:B------:R-:W-:-:S04]  /*02a0*/  IMAD R7, R7, UR4, RZ ;  /* 0x0000000407077c24 */ /* 0x000fc8000f8e02ff */
[----:B------:R-:W-:-:S06]  /*02b0*/  IMAD.HI.U32 R5, R5, R7, R4 ;  /* 0x0000000705057227 */ /* 0x000fcc00078e0004 */
[----:B------:R-:W-:-:S04]  /*02c0*/  IMAD.HI.U32 R4, R5, R2, RZ ;  /* 0x0000000205047227 */ /* 0x000fc800078e00ff */
[----:B------:R-:W-:-:S04]  /*02d0*/  IMAD.MOV R5, RZ, RZ, -R4 ;  /* 0x000000ffff057224 */ /* 0x000fc800078e0a04 */
[----:B------:R-:W-:-:S05]  /*02e0*/  IMAD R5, R5, UR4, R2 ;  /* 0x0000000405057c24 */ /* 0x000fca000f8e0202 */
[----:B------:R-:W-:-:S13]  /*02f0*/  ISETP.GE.U32.AND P0, PT, R5, UR4, PT ;  /* 0x0000000405007c0c */ /* 0x000fda000bf06070 */
[----:B------:R-:W-:Y:S02]  /*0300*/  @P0 IADD3 R5, R5, -UR4, RZ ;  /* 0x8000000405050c10 */ /* 0x000fe4000fffe0ff */
[----:B------:R-:W-:Y:S02]  /*0310*/  @P0 IADD3 R4, R4, 0x1, RZ ;  /* 0x0000000104040810 */ /* 0x000fe40007ffe0ff */
[----:B------:R-:W-:Y:S01]  /*0320*/  ISETP.GE.U32.AND P1, PT, R5, UR4, PT ;  /* 0x0000000405007c0c */ /* 0x000fe2000bf26070 */
[----:B------:R-:W-:-:S12]  /*0330*/  HFMA2.MMA R5, -RZ, RZ, 0, 0 ;  /* 0x00000000ff057435 */ /* 0x000fd800000001ff */
[----:B------:R-:W-:Y:S02]  /*0340*/  @P1 IADD3 R4, R4, 0x1, RZ ;  /* 0x0000000104041810 */ /* 0x000fe40007ffe0ff */
[----:B------:R-:W-:Y:S02]  /*0350*/  @!P2 LOP3.LUT R4, RZ, UR4, RZ, 0x33, !PT ;  /* 0x00000004ff04ac12 */ /* 0x000fe4000f8e33ff */
.L_x_28:
[----:B------:R-:W-:Y:S05]  /*0360*/  BSYNC B0 ;  /* 0x0000000000007941 */ /* 0x000fea0003800000 */
.L_x_26:
[----:B------:R-:W-:Y:S01]  /*0370*/  LOP3.LUT R0, R5, c[0x0][0x174], RZ, 0xfc, !PT ;  /* 0x00005d0005007a12 */ /* 0x000fe200078efcff */
[----:B------:R-:W-:Y:S03]  /*0380*/  BSSY B0, `(.L_x_29) ;  /* 0x000001b000007945 */ /* 0x000fe60003800000 */
[----:B------:R-:W-:-:S13]  /*0390*/  ISETP.NE.U32.AND P0, PT, R0, RZ, PT ;  /* 0x000000ff0000720c */ /* 0x000fda0003f05070 */
[----:B------:R-:W-:Y:S05]  /*03a0*/  @!P0 BRA `(.L_x_30) ;  /* 0x0000007000008947 */ /* 0x000fea0003800000 */
[----:B------:R-:W-:Y:S01]  /*03b0*/  IMAD.MOV.U32 R7, RZ, RZ, R5 ;  /* 0x000000ffff077224 */ /* 0x000fe200078e0005 */
[----:B------:R-:W-:Y:S01]  /*03c0*/  MOV R6, 0x400 ;  /* 0x0000040000067802 */ /* 0x000fe20000000f00 */
[----:B------:R-:W-:Y:S02]  /*03d0*/  IMAD.MOV.U32 R8, RZ, RZ, c[0x0][0x170] ;  /* 0x00005c00ff087624 */ /* 0x000fe400078e00ff */
[----:B------:R-:W-:Y:S02]  /*03e0*/  IMAD.MOV.U32 R9, RZ, RZ, c[0x0][0x174] ;  /* 0x00005d00ff097624 */ /* 0x000fe400078e00ff */
[----:B------:R-:W-:Y:S05]  /*03f0*/  CALL.REL.NOINC `($__internal_5_$__cuda_sm20_rem_u64) ;  /* 0x00001f3000007944 */ /* 0x000fea0003c00000 */
[----:B------:R-:W-:Y:S01]  /*0400*/  IMAD.MOV.U32 R0, RZ, RZ, R4 ;  /* 0x000000ffff007224 */ /* 0x000fe200078e0004 */
[----:B------:R-:W-:Y:S05]  /*0410*/  BRA `(.L_x_31) ;  /* 0x0000011000007947 */ /* 0x000fea0003800000 */
.L_x_30:
        /* <DEDUP_REMOVED lines=9> */
[----:B------:R-:W-:-:S05]  /*04b0*/  IMAD.HI.U32 R7, R7, R4, RZ ;  /* 0x0000000407077227 */ /* 0x000fca00078e00ff */
[----:B------:R-:W-:-:S05]  /*04c0*/  IADD3 R7, -R7, RZ, RZ ;  /* 0x000000ff07077210 */ /* 0x000fca0007ffe1ff */
[----:B------:R-:W-:-:S05]  /*04d0*/  IMAD R0, R7, c[0x0][0x170], R4 ;  /* 0x00005c0007007a24 */ /* 0x000fca00078e0204 */
[----:B------:R-:W-:-:S13]  /*04e0*/  ISETP.GE.U32.AND P0, PT, R0, c[0x0][0x170], PT ;  /* 0x00005c0000007a0c */ /* 0x000fda0003f06070 */
[----:B------:R-:W-:-:S04]  /*04f0*/  @P0 IADD3 R0, R0, -c[0x0][0x170], RZ ;  /* 0x80005c0000000a10 */ /* 0x000fc80007ffe0ff */
[----:B------:R-:W-:-:S13]  /*0500*/  ISETP.GE.U32.AND P0, PT, R0, c[0x0][0x170], PT ;  /* 0x00005c0000007a0c */ /* 0x000fda0003f06070 */
[----:B------:R-:W-:Y:S02]  /*0510*/  @P0 IADD3 R0, R0, -c[0x0][0x170], RZ ;  /* 0x80005c0000000a10 */ /* 0x000fe40007ffe0ff */
[----:B------:R-:W-:Y:S02]  /*0520*/  @!P1 LOP3.LUT R0, RZ, c[0x0][0x170], RZ, 0x33, !PT ;  /* 0x00005c00ff009a12 */ /* 0x000fe400078e33ff */
.L_x_31:
[----:B------:R-:W-:Y:S05]  /*0530*/  BSYNC B0 ;  /* 0x0000000000007941 */ /* 0x000fea0003800000 */
.L_x_29:
[----:B------:R-:W-:Y:S01]  /*0540*/  LOP3.LUT R4, R3, c[0x0][0x194], RZ, 0xfc, !PT ;  /* 0x0000650003047a12 */ /* 0x000fe200078efcff */
[----:B------:R-:W-:Y:S03]  /*0550*/  BSSY B0, `(.L_x_32) ;  /* 0x000001d000007945 */ /* 0x000fe60003800000 */
[----:B------:R-:W-:-:S13]  /*0560*/  ISETP.NE.U32.AND P0, PT, R4, RZ, PT ;  /* 0x000000ff0400720c */ /* 0x000fda0003f05070 */
[----:B------:R-:W-:Y:S05]  /*0570*/  @!P0 BRA `(.L_x_33) ;  /* 0x0000005000008947 */ /* 0x000fea0003800000 */
[----:B------:R-:W-:Y:S02]  /*0580*/  MOV R4, 0x5a0 ;  /* 0x000005a000047802 */ /* 0x000fe40000000f00 */
[----:B------:R-:W-:Y:S05]  /*0590*/  CALL.REL.NOINC `($__internal_4_$__cuda_sm20_div_u64) ;  /* 0x0000196000007944 */ /* 0x000fea0003c00000 */
[----:B------:R-:W-:-:S04]  /*05a0*/  IMAD.MOV R5, RZ, RZ, -R6 ;  /* 0x000000ffff057224 */ /* 0x000fc800078e0a06 */
[----:B------:R-:W-:Y:S01]  /*05b0*/  IMAD R5, R5, c[0x0][0x190], R2 ;  /* 0x0000640005057a24 */ /* 0x000fe200078e0202 */
[----:B------:R-:W-:Y:S05]  /*05c0*/  BRA `(.L_x_34) ;  /* 0x0000015000007947 */ /* 0x000fea0003800000 */
.L_x_33:
        /* <DEDUP_REMOVED lines=21> */
.L_x_34:
[----:B------:R-:W-:Y:S05]  /*0720*/  BSYNC B0 ;  /* 0x0000000000007941 */ /* 0x000fea0003800000 */
.L_x_32:
[----:B------:R-:W-:Y:S01]  /*0730*/  LOP3.LUT R4, R7, c[0x0][0x18c], RZ, 0xfc, !PT ;  /* 0x0000630007047a12 */ /* 0x000fe200078efcff */
[----:B------:R-:W-:Y:S03]  /*0740*/  BSSY B0, `(.L_x_35) ;  /* 0x000001a000007945 */ /* 0x000fe60003800000 */
[----:B------:R-:W-:-:S13]  /*0750*/  ISETP.NE.U32.AND P0, PT, R4, RZ, PT ;  /* 0x000000ff0400720c */ /* 0x000fda0003f05070 */
[----:B------:R-:W-:Y:S05]  /*0760*/  @!P0 BRA `(.L_x_36) ;  /* 0x0000006000008947 */ /* 0x000fea0003800000 */
[----:B------:R-:W-:Y:S01]  /*0770*/  MOV R4, R6 ;  /* 0x0000000600047202 */ /* 0x000fe20000000f00 */
[----:B------:R-:W-:Y:S01]  /*0780*/  IMAD.MOV.U32 R8, RZ, RZ, c[0x0][0x188] ;  /* 0x00006200ff087624 */ /* 0x000fe200078e00ff */
[----:B------:R-:W-:Y:S01]  /*0790*/  MOV R6, 0x7c0 ;  /* 0x000007c000067802 */ /* 0x000fe20000000f00 */
[----:B------:R-:W-:Y:S02]  /*07a0*/  IMAD.MOV.U32 R9, RZ, RZ, c[0x0][0x18c] ;  /* 0x00006300ff097624 */ /* 0x000fe400078e00ff */
[----:B------:R-:W-:Y:S05]  /*07b0*/  CALL.REL.NOINC `($__internal_5_$__cuda_sm20_rem_u64) ;  /* 0x00001b7000007944 */ /* 0x000fea0003c00000 */
[----:B------:R-:W-:Y:S05]  /*07c0*/  BRA `(.L_x_37) ;  /* 0x0000011000007947 */ /* 0x000fea0003800000 */
.L_x_36:
        /* <DEDUP_REMOVED lines=16> */
[----:B------:R-:W-:Y:S02]  /*08d0*/  @!P1 LOP3.LUT R4, RZ, c[0x0][0x188], RZ, 0x33, !PT ;  /* 0x00006200ff049a12 */ /* 0x000fe400078e33ff */
.L_x_37:
[----:B------:R-:W-:Y:S05]  /*08e0*/  BSYNC B0 ;  /* 0x0000000000007941 */ /* 0x000fea0003800000 */
.L_x_35:
        /* <DEDUP_REMOVED lines=11> */
[----:B------:R-:W-:Y:S01]  /*09a0*/  FFMA.FTZ R10, R8, R13, -0.5 ;  /* 0xbf000000080a7423 */ /* 0x000fe2000001000d */
[----:B-1----:R-:W0:Y:S01]  /*09b0*/  F2I.FTZ.CEIL.NTZ R4, R11 ;  /* 0x0000000b00047305 */ /* 0x002e22000021b100 */
[----:B------:R-:W-:Y:S01]  /*09c0*/  MOV R5, c[0x0][0x1a0] ;  /* 0x0000680000057a02 */ /* 0x000fe20000000f00 */
[----:B------:R-:W-:-:S04]  /*09d0*/  ULDC.64 UR10, c[0x0][0x118] ;  /* 0x00004600000a7ab9 */ /* 0x000fc80000000a00 */
[-C--:B---3--:R-:W-:Y:S02]  /*09e0*/  FFMA.FTZ R9, R9, R5.reuse, -0.5 ;  /* 0xbf00000009097423 */ /* 0x088fe40000010005 */
[----:B------:R-:W1:Y:S01]  /*09f0*/  F2I.FTZ.CEIL.NTZ R10, R10 ;  /* 0x0000000a000a7305 */ /* 0x000e62000021b100 */
[----:B--2---:R-:W-:Y:S02]  /*0a00*/  FFMA.FTZ R8, R6, R5, -0.5 ;  /* 0xbf00000006087423 */ /* 0x004fe40000010005 */
[----:B------:R-:W-:-:S05]  /*0a10*/  IMAD.MOV.U32 R6, RZ, RZ, RZ ;  /* 0x000000ffff067224 */ /* 0x000fca00078e00ff */
[----:B------:R-:W2:Y:S01]  /*0a20*/  F2I.FTZ.CEIL.NTZ R9, R9 ;  /* 0x0000000900097305 */ /* 0x000ea2000021b100 */
[----:B0-----:R-:W-:-:S04]  /*0a30*/  IMNMX R4, R4, c[0x0][0x180], PT ;  /* 0x0000600004047a17 */ /* 0x001fc80003800200 */
[----:B------:R-:W-:-:S03]  /*0a40*/  LOP3.LUT R5, RZ, R4, RZ, 0x33, !PT ;  /* 0x00000004ff057212 */ /* 0x000fc600078e33ff */
[----:B------:R2:W0:Y:S01]  /*0a50*/  F2I.FTZ.CEIL.NTZ R7, R8 ;  /* 0x0000000800077305 */ /* 0x000422000021b100 */
[----:B-1----:R-:W-:-:S04]  /*0a60*/  IMNMX R12, R10, c[0x0][0x180], PT ;  /* 0x000060000a0c7a17 */ /* 0x002fc80003800200 */
        /* <DEDUP_REMOVED lines=11> */
.L_x_51:
[----:B------:R-:W-:Y:S01]  /*0b20*/  ISETP.GE.AND P0, PT, R7, R8, PT ;  /* 0x000000080700720c */ /* 0x000fe20003f06270 */
[----:B------:R-:W-:Y:S01]  /*0b30*/  BSSY B1, `(.L_x_38) ;  /* 0x00000d8000017945 */ /* 0x000fe20003800000 */
[----:B------:R-:W-:-:S11]  /*0b40*/  IMAD.MOV.U32 R28, RZ, RZ, RZ ;  /* 0x000000ffff1c7224 */ /* 0x000fd600078e00ff */
[----:B------:R-:W-:Y:S05]  /*0b50*/  @P0 BRA `(.L_x_39) ;  /* 0x00000d5000000947 */ /* 0x000fea0003800000 */
[----:B------:R-:W-:Y:S02]  /*0b60*/  IMAD.MOV.U32 R28, RZ, RZ, RZ ;  /* 0x000000ffff1c7224 */ /* 0x000fe400078e00ff */
[----:B------:R-:W-:Y:S02]  /*0b70*/  IMAD.MOV.U32 R24, RZ, RZ, R7 ;  /* 0x000000ffff187224 */ /* 0x000fe400078e0007 */
.L_x_49:
        /* <DEDUP_REMOVED lines=8> */
[----:B------:R-:W-:Y:S01]  /*0c00*/  IMAD.MOV.U32 R15, RZ, RZ, R5 ;  /* 0x000000ffff0f7224 */ /* 0x000fe200078e0005 */
[----:B------:R-:W-:-:S03]  /*0c10*/  SHF.R.S32.HI R25, RZ, 0x1f, R24 ;  /* 0x0000001fff197819 */ /* 0x000fc60000011418 */
[----:B------:R-:W-:Y:S01]  /*0c20*/  IMAD R19, R14, c[0x0][0x170], RZ ;  /* 0x00005c000e137a24 */ /* 0x000fe200078e02ff */
[----:B------:R-:W-:-:S03]  /*0c30*/  MOV R14, R0 ;  /* 0x00000000000e7202 */ /* 0x000fc60000000f00 */
[C---:B------:R-:W-:Y:S02]  /*0c40*/  IMAD R19, R6.reuse, c[0x0][0x174], R19 ;  /* 0x00005d0006137a24 */ /* 0x040fe400078e0213 */
[----:B------:R-:W-:-:S04]  /*0c50*/  IMAD.WIDE.U32 R16, R6, c[0x0][0x170], R14 ;  /* 0x00005c0006107a25 */ /* 0x000fc800078e000e */
[----:B------:R-:W-:-:S04]  /*0c60*/  IMAD.IADD R14, R17, 0x1, R19 ;  /* 0x00000001110e7824 */ /* 0x000fc800078e0213 */
[----:B------:R-:W-:Y:S02]  /*0c70*/  IMAD R17, R14, c[0x0][0x178], RZ ;  /* 0x00005e000e117a24 */ /* 0x000fe400078e02ff */
[----:B------:R-:W-:-:S04]  /*0c80*/  IMAD.WIDE.U32 R14, R16, c[0x0][0x178], R24 ;  /* 0x00005e00100e7a25 */ /* 0x000fc800078e0018 */
[----:B------:R-:W-:-:S04]  /*0c90*/  IMAD R17, R16, c[0x0][0x17c], R17 ;  /* 0x00005f0010117a24 */ /* 0x000fc800078e0211 */
[----:B------:R-:W-:Y:S02]  /*0ca0*/  IMAD.IADD R15, R15, 0x1, R17 ;  /* 0x000000010f0f7824 */ /* 0x000fe400078e0211 */
[----:B------:R-:W-:-:S04]  /*0cb0*/  IMAD.WIDE.U32 R16, R14, c[0x0][0x180], R12 ;  /* 0x000060000e107a25 */ /* 0x000fc800078e000c */
[----:B------:R-:W-:-:S04]  /*0cc0*/  IMAD R15, R15, c[0x0][0x180], RZ ;  /* 0x000060000f0f7a24 */ /* 0x000fc800078e02ff */
[----:B------:R-:W-:Y:S01]  /*0cd0*/  IMAD R15, R14, c[0x0][0x184], R15 ;  /* 0x000061000e0f7a24 */ /* 0x000fe200078e020f */
[----:B------:R-:W-:-:S03]  /*0ce0*/  LEA R14, P0, R16, c[0x0][0x160], 0x1 ;  /* 0x00005800100e7a11 */ /* 0x000fc600078008ff */
[----:B------:R-:W-:-:S05]  /*0cf0*/  IMAD.IADD R15, R17, 0x1, R15 ;  /* 0x00000001110f7824 */ /* 0x000fca00078e020f */
[----:B------:R-:W-:-:S05]  /*0d00*/  LEA.HI.X R15, R16, c[0x0][0x164], R15, 0x1, P0 ;  /* 0x00005900100f7a11 */ /* 0x000fca00000f0c0f */
[----:B------:R-:W2:Y:S01]  /*0d10*/  LDG.E.U16 R16, [R14.64] ;  /* 0x0000000a0e107981 */ /* 0x000ea2000c1e1500 */
[----:B------:R-:W-:Y:S01]  /*0d20*/  ISETP.NE.AND P0, PT, R22, 0x1, PT ;  /* 0x000000011600780c */ /* 0x000fe20003f05270 */
[----:B------:R-:W-:Y:S01]  /*0d30*/  IMAD.MOV.U32 R25, RZ, RZ, R9 ;  /* 0x000000ffff197224 */ /* 0x000fe200078e0009 */
[----:B--2---:R-:W-:-:S05]  /*0d40*/  PRMT R17, RZ, 0x5410, R16 ;  /* 0x00005410ff117816 */ /* 0x004fca0000000010 */
[----:B------:R-:W-:-:S06]  /*0d50*/  FADD.FTZ R28, R28, R17 ;  /* 0x000000111c1c7221 */ /* 0x000fcc0000010000 */
[----:B------:R-:W-:Y:S05]  /*0d60*/  @!P0 BRA `(.L_x_43) ;  /* 0x0000009000008947 */ /* 0x000fea0003800000 */
[----:B------:R-:W-:Y:S01]  /*0d70*/  ISETP.NE.AND P0, PT, R22, 0x2, PT ;  /* 0x000000021600780c */ /* 0x000fe20003f05270 */
[----:B------:R-:W2:-:S12]  /*0d80*/  LDG.E.U16 R16, [R14.64+0x2] ;  /* 0x0000020a0e107981 */ /* 0x000e98000c1e1500 */
[----:B------:R2:W3:Y:S01]  /*0d90*/  @P0 LDG.E.U16 R17, [R14.64+0x4] ;  /* 0x0000040a0e110981 */ /* 0x0004e2000c1e1500 */
[----:B------:R-:W-:Y:S01]  /*0da0*/  IMAD.MOV.U32 R25, RZ, RZ, R10 ;  /* 0x000000ffff197224 */ /* 0x000fe200078e000a */
[----:B------:R-:W-:Y:S02]  /*0db0*/  @P0 MOV R25, R11 ;  /* 0x0000000b00190202 */ /* 0x000fe40000000f00 */
[----:B--2---:R-:W-:-:S05]  /*0dc0*/  PRMT R15, RZ, 0x5410, R16 ;  /* 0x00005410ff0f7816 */ /* 0x004fca0000000010 */
[----:B------:R-:W-:Y:S01]  /*0dd0*/  FADD.FTZ R28, R28, R15 ;  /* 0x0000000f1c1c7221 */ /* 0x000fe20000010000 */
[----:B---3--:R-:W-:-:S05]  /*0de0*/  @P0 PRMT R17, RZ, 0x5410, R17 ;  /* 0x00005410ff110816 */ /* 0x008fca0000000011 */
[----:B------:R-:W-:Y:S02]  /*0df0*/  @P0 FADD.FTZ R28, R28, R17 ;  /* 0x000000111c1c0221 */ /* 0x000fe40000010000 */
.L_x_43:
[----:B------:R-:W-:Y:S05]  /*0e00*/  BSYNC B2 ;  /* 0x0000000000027941 */ /* 0x000fea0003800000 */
.L_x_42:
        /* <DEDUP_REMOVED lines=9> */
[----:B------:R-:W-:-:S03]  /*0ea0*/  SHF.R.S32.HI R15, RZ, 0x1f, R24 ;  /* 0x0000001fff0f7819 */ /* 0x000fc60000011418 */
[----:B------:R-:W-:Y:S02]  /*0eb0*/  IMAD.IADD R14, R4, 0x1, -R25 ;  /* 0x00000001040e7824 */ /* 0x000fe400078e0a19 */
[----:B------:R-:W-:-:S03]  /*0ec0*/  IMAD.IADD R19, R17, 0x1, R19 ;  /* 0x0000000111137824 */ /* 0x000fc600078e0213 */
[----:B------:R-:W-:Y:S01]  /*0ed0*/  ISETP.GT.AND P2, PT, R14, 0xc, PT ;  /* 0x0000000c0e00780c */ /* 0x000fe20003f44270 */
[----:B------:R-:W-:Y:S02]  /*0ee0*/  IMAD R19, R19, c[0x0][0x178], RZ ;  /* 0x00005e0013137a24 */ /* 0x000fe400078e02ff */
[----:B------:R-:W-:Y:S02]  /*0ef0*/  IMAD.MOV.U32 R14, RZ, RZ, R24 ;  /* 0x000000ffff0e7224 */ /* 0x000fe400078e0018 */
[C---:B------:R-:W-:Y:S02]  /*0f00*/  IMAD R19, R16.reuse, c[0x0][0x17c], R19 ;  /* 0x00005f0010137a24 */ /* 0x040fe400078e0213 */
[----:B------:R-:W-:-:S04]  /*0f10*/  IMAD.WIDE.U32 R14, R16, c[0x0][0x178], R14 ;  /* 0x00005e00100e7a25 */ /* 0x000fc800078e000e */
[----:B------:R-:W-:Y:S02]  /*0f20*/  IMAD.IADD R23, R19, 0x1, R15 ;  /* 0x0000000113177824 */ /* 0x000fe400078e020f */
[----:B------:R-:W-:Y:S05]  /*0f30*/  @!P2 BRA `(.L_x_45) ;  /* 0x000004f00000a947 */ /* 0x000fea0003800000 */
[----:B------:R-:W-:Y:S02]  /*0f40*/  PLOP3.LUT P0, PT, PT, PT, PT, 0x8, 0x0 ;  /* 0x000000000000781c */ /* 0x000fe40003f0e170 */
[----:B------:R-:W-:Y:S02]  /*0f50*/  IADD3 R20, R4, -0xc, RZ ;  /* 0xfffffff404147810 */ /* 0x000fe40007ffe0ff */
.L_x_46:
[----:B------:R-:W-:Y:S01]  /*0f60*/  SHF.R.S32.HI R17, RZ, 0x1f, R25 ;  /* 0x0000001fff117819 */ /* 0x000fe20000011419 */
[----:B------:R-:W-:Y:S01]  /*0f70*/  IMAD R21, R23, c[0x0][0x180], RZ ;  /* 0x0000600017157a24 */ /* 0x000fe200078e02ff */
[----:B------:R-:W-:-:S03]  /*0f80*/  MOV R16, R25 ;  /* 0x0000001900107202 */ /* 0x000fc60000000f00 */
[C---:B------:R-:W-:Y:S02]  /*0f90*/  IMAD R21, R14.reuse, c[0x0][0x184], R21 ;  /* 0x000061000e157a24 */ /* 0x040fe400078e0215 */
[----:B------:R-:W-:-:S04]  /*0fa0*/  IMAD.WIDE.U32 R16, R14, c[0x0][0x180], R16 ;  /* 0x000060000e107a25 */ /* 0x000fc800078e0010 */
[----:B------:R-:W-:Y:S01]  /*0fb0*/  IMAD.IADD R17, R17, 0x1, R21 ;  /* 0x0000000111117824 */ /* 0x000fe200078e0215 */
[----:B------:R-:W-:-:S04]  /*0fc0*/  LEA R18, P2, R16, c[0x0][0x160], 0x1 ;  /* 0x0000580010127a11 */ /* 0x000fc800078408ff */
[----:B------:R-:W-:-:S05]  /*0fd0*/  LEA.HI.X R19, R16, c[0x0][0x164], R17, 0x1, P2 ;  /* 0x0000590010137a11 */ /* 0x000fca00010f0c11 */
[----:B------:R-:W2:Y:S04]  /*0fe0*/  LDG.E.U16 R17, [R18.64] ;  /* 0x0000000a12117981 */ /* 0x000ea8000c1e1500 */
[----:B------:R-:W3:Y:S04]  /*0ff0*/  LDG.E.U16 R16, [R18.64+0x2] ;  /* 0x0000020a12107981 */ /* 0x000ee8000c1e1500 */
[----:B------:R0:W4:Y:S04]  /*1000*/  LDG.E.U16 R27, [R18.64+0x4] ;  /* 0x0000040a121b7981 */ /* 0x000128000c1e1500 */
[----:B------:R0:W5:Y:S01]  /*1010*/  LDG.E.U16 R26, [R18.64+0x6] ;  /* 0x0000060a121a7981 */ /* 0x000162000c1e1500 */
[----:B--2---:R-:W-:-:S02]  /*1020*/  PRMT R17, RZ, 0x5410, R17 ;  /* 0x00005410ff117816 */ /* 0x004fc40000000011 */
[----:B---3--:R-:W-:-:S03]  /*1030*/  PRMT R16, RZ, 0x5410, R16 ;  /* 0x00005410ff107816 */ /* 0x008fc60000000010 */
[----:B------:R-:W-:-:S04]  /*1040*/  FADD.FTZ R17, R17, R28 ;  /* 0x0000001c11117221 */ /* 0x000fc80000010000 */
[----:B------:R-:W-:Y:S01]  /*1050*/  FADD.FTZ R28, R17, R16 ;  /* 0x00000010111c7221 */ /* 0x000fe20000010000 */
[----:B------:R-:W-:-:S04]  /*1060*/  IADD3 R16, R25, 0x4, RZ ;  /* 0x0000000419107810 */ /* 0x000fc80007ffe0ff */
[----:B------:R-:W-:-:S05]  /*1070*/  SHF.R.S32.HI R17, RZ, 0x1f, R16 ;  /* 0x0000001fff117819 */ /* 0x000fca0000011410 */
[----:B------:R-:W-:-:S04]  /*1080*/  IMAD.WIDE.U32 R16, R14, c[0x0][0x180], R16 ;  /* 0x000060000e107a25 */ /* 0x000fc800078e0010 */
[----:B------:R-:W-:Y:S01]  /*1090*/  IMAD.IADD R17, R21, 0x1, R17 ;  /* 0x0000000115117824 */ /* 0x000fe200078e0211 */
[----:B0-----:R-:W-:-:S04]  /*10a0*/  LEA R18, P2, R16, c[0x0][0x160], 0x1 ;  /* 0x0000580010127a11 */ /* 0x001fc800078408ff */
[----:B------:R-:W-:-:S05]  /*10b0*/  LEA.HI.X R19, R16, c[0x0][0x164], R17, 0x1, P2 ;  /* 0x0000590010137a11 */ /* 0x000fca00010f0c11 */
[----:B------:R-:W2:Y:S04]  /*10c0*/  LDG.E.U16 R17, [R18.64] ;  /* 0x0000000a12117981 */ /* 0x000ea8000c1e1500 */
[----:B------:R-:W3:Y:S01]  /*10d0*/  LDG.E.U16 R16, [R18.64+0x2] ;  /* 0x0000020a12107981 */ /* 0x000ee2000c1e1500 */
[----:B----4-:R-:W-:Y:S02]  /*10e0*/  PRMT R27, RZ, 0x5410, R27 ;  /* 0x00005410ff1b7816 */ /* 0x010fe4000000001b */
[----:B-----5:R-:W-:-:S03]  /*10f0*/  PRMT R26, RZ, 0x5410, R26 ;  /* 0x00005410ff1a7816 */ /* 0x020fc6000000001a */
[----:B------:R-:W-:-:S04]  /*1100*/  FADD.FTZ R27, R28, R27 ;  /* 0x0000001b1c1b7221 */ /* 0x000fc80000010000 */
[----:B------:R-:W-:Y:S02]  /*1110*/  FADD.FTZ R26, R27, R26 ;  /* 0x0000001a1b1a7221 */ /* 0x000fe40000010000 */
[----:B------:R0:W4:Y:S01]  /*1120*/  LDG.E.U16 R27, [R18.64+0x4] ;  /* 0x0000040a121b7981 */ /* 0x000122000c1e1500 */
[----:B--2---:R-:W-:Y:S02]  /*1130*/  PRMT R17, RZ, 0x5410, R17 ;  /* 0x00005410ff117816 */ /* 0x004fe40000000011 */
[----:B---3--:R-:W-:-:S03]  /*1140*/  PRMT R16, RZ, 0x5410, R16 ;  /* 0x00005410ff107816 */ /* 0x008fc60000000010 */
[----:B------:R-:W-:Y:S02]  /*1150*/  FADD.FTZ R17, R26, R17 ;  /* 0x000000111a117221 */ /* 0x000fe40000010000 */
[----:B------:R0:W2:Y:S02]  /*1160*/  LDG.E.U16 R26, [R18.64+0x6] ;  /* 0x0000060a121a7981 */ /* 0x0000a4000c1e1500 */
[----:B------:R-:W-:Y:S01]  /*1170*/  FADD.FTZ R28, R17, R16 ;  /* 0x00000010111c7221 */ /* 0x000fe20000010000 */
[----:B------:R-:W-:-:S04]  /*1180*/  IADD3 R16, R25, 0x8, RZ ;  /* 0x0000000819107810 */ /* 0x000fc80007ffe0ff */
[----:B------:R-:W-:-:S05]  /*1190*/  SHF.R.S32.HI R17, RZ, 0x1f, R16 ;  /* 0x0000001fff117819 */ /* 0x000fca0000011410 */
[----:B------:R-:W-:-:S04]  /*11a0*/  IMAD.WIDE.U32 R16, R14, c[0x0][0x180], R16 ;  /* 0x000060000e107a25 */ /* 0x000fc800078e0010 */
[----:B------:R-:W-:Y:S01]  /*11b0*/  IMAD.IADD R17, R21, 0x1, R17 ;  /* 0x0000000115117824 */ /* 0x000fe200078e0211 */
[----:B0-----:R-:W-:-:S04]  /*11c0*/  LEA R18, P2, R16, c[0x0][0x160], 0x1 ;  /* 0x0000580010127a11 */ /* 0x001fc800078408ff */
[----:B------:R-:W-:-:S05]  /*11d0*/  LEA.HI.X R19, R16, c[0x0][0x164], R17, 0x1, P2 ;  /* 0x0000590010137a11 */ /* 0x000fca00010f0c11 */
[----:B------:R-:W3:Y:S01]  /*11e0*/  LDG.E.U16 R17, [R18.64] ;  /* 0x0000000a12117981 */ /* 0x000ee2000c1e1500 */
[----:B----4-:R-:W-:-:S03]  /*11f0*/  PRMT R27, RZ, 0x5410, R27 ;  /* 0x00005410ff1b7816 */ /* 0x010fc6000000001b */
[----:B------:R-:W4:Y:S02]  /*1200*/  LDG.E.U16 R16, [R18.64+0x2] ;  /* 0x0000020a12107981 */ /* 0x000f24000c1e1500 */
[----:B------:R-:W-:Y:S02]  /*1210*/  FADD.FTZ R27, R28, R27 ;  /* 0x0000001b1c1b7221 */ /* 0x000fe40000010000 */
[----:B------:R0:W5:Y:S01]  /*1220*/  LDG.E.U16 R28, [R18.64+0x6] ;  /* 0x0000060a121c7981 */ /* 0x000162000c1e1500 */
[----:B--2---:R-:W-:-:S05]  /*1230*/  PRMT R26, RZ, 0x5410, R26 ;  /* 0x00005410ff1a7816 */ /* 0x004fca000000001a */
[----:B------:R-:W-:Y:S01]  /*1240*/  FADD.FTZ R26, R27, R26 ;  /* 0x0000001a1b1a7221 */ /* 0x000fe20000010000 */
[----:B---3--:R-:W-:-:S05]  /*1250*/  PRMT R17, RZ, 0x5410, R17 ;  /* 0x00005410ff117816 */ /* 0x008fca0000000011 */
[----:B------:R-:W-:Y:S02]  /*1260*/  FADD.FTZ R17, R26, R17 ;  /* 0x000000111a117221 */ /* 0x000fe40000010000 */
[----:B------:R-:W2:Y:S01]  /*1270*/  LDG.E.U16 R26, [R18.64+0x4] ;  /* 0x0000040a121a7981 */ /* 0x000ea2000c1e1500 */
[----:B----4-:R-:W-:-:S05]  /*1280*/  PRMT R16, RZ, 0x5410, R16 ;  /* 0x00005410ff107816 */ /* 0x010fca0000000010 */
[----:B------:R-:W-:Y:S01]  /*1290*/  FADD.FTZ R29, R17, R16 ;  /* 0x00000010111d7221 */ /* 0x000fe20000010000 */
[----:B------:R-:W-:-:S04]  /*12a0*/  IADD3 R16, R25, 0xc, RZ ;  /* 0x0000000c19107810 */ /* 0x000fc80007ffe0ff */
[----:B------:R-:W-:-:S05]  /*12b0*/  SHF.R.S32.HI R17, RZ, 0x1f, R16 ;  /* 0x0000001fff117819 */ /* 0x000fca0000011410 */
[----:B------:R-:W-:-:S04]  /*12c0*/  IMAD.WIDE.U32 R16, R14, c[0x0][0x180], R16 ;  /* 0x000060000e107a25 */ /* 0x000fc800078e0010 */
[----:B------:R-:W-:Y:S01]  /*12d0*/  IMAD.IADD R21, R21, 0x1, R17 ;  /* 0x0000000115157824 */ /* 0x000fe200078e0211 */
[----:B--2---:R-:W-:-:S05]  /*12e0*/  PRMT R26, RZ, 0x5410, R26 ;  /* 0x00005410ff1a7816 */ /* 0x004fca000000001a */
[----:B------:R-:W-:Y:S01]  /*12f0*/  FADD.FTZ R29, R29, R26 ;  /* 0x0000001a1d1d7221 */ /* 0x000fe20000010000 */
[----:B------:R-:W-:-:S04]  /*1300*/  LEA R26, P2, R16, c[0x0][0x160], 0x1 ;  /* 0x00005800101a7a11 */ /* 0x000fc800078408ff */
[----:B------:R-:W-:-:S05]  /*1310*/  LEA.HI.X R27, R16, c[0x0][0x164], R21, 0x1, P2 ;  /* 0x00005900101b7a11 */ /* 0x000fca00010f0c15 */
[----:B------:R-:W2:Y:S04]  /*1320*/  LDG.E.U16 R16, [R26.64] ;  /* 0x0000000a1a107981 */ /* 0x000ea8000c1e1500 */
[----:B------:R-:W3:Y:S04]  /*1330*/  LDG.E.U16 R21, [R26.64+0x2] ;  /* 0x0000020a1a157981 */ /* 0x000ee8000c1e1500 */
[----:B------:R-:W4:Y:S04]  /*1340*/  LDG.E.U16 R17, [R26.64+0x4] ;  /* 0x0000040a1a117981 */ /* 0x000f28000c1e1500 */
[----:B0-----:R-:W4:Y:S01]  /*1350*/  LDG.E.U16 R18, [R26.64+0x6] ;  /* 0x0000060a1a127981 */ /* 0x001f22000c1e1500 */
[----:B-----5:R-:W-:-:S02]  /*1360*/  PRMT R28, RZ, 0x5410, R28 ;  /* 0x00005410ff1c7816 */ /* 0x020fc4000000001c */
[----:B------:R-:W-:-:S03]  /*1370*/  IADD3 R25, R25, 0x10, RZ ;  /* 0x0000001019197810 */ /* 0x000fc60007ffe0ff */
[----:B------:R-:W-:Y:S01]  /*1380*/  FADD.FTZ R28, R29, R28 ;  /* 0x0000001c1d1c7221 */ /* 0x000fe20000010000 */
[----:B------:R-:W-:Y:S02]  /*1390*/  ISETP.GE.AND P2, PT, R25, R20, PT ;  /* 0x000000141900720c */ /* 0x000fe40003f46270 */
[----:B--2---:R-:W-:Y:S02]  /*13a0*/  PRMT R19, RZ, 0x5410, R16 ;  /* 0x00005410ff137816 */ /* 0x004fe40000000010 */
[----:B---3--:R-:W-:-:S03]  /*13b0*/  PRMT R16, RZ, 0x5410, R21 ;  /* 0x00005410ff107816 */ /* 0x008fc60000000015 */
[----:B------:R-:W-:Y:S01]  /*13c0*/  FADD.FTZ R19, R28, R19 ;  /* 0x000000131c137221 */ /* 0x000fe20000010000 */
[----:B----4-:R-:W-:-:S03]  /*13d0*/  PRMT R17, RZ, 0x5410, R17 ;  /* 0x00005410ff117816 */ /* 0x010fc60000000011 */
[----:B------:R-:W-:-:S04]  /*13e0*/  FADD.FTZ R16, R19, R16 ;  /* 0x0000001013107221 */ /* 0x000fc80000010000 */
[----:B------:R-:W-:Y:S01]  /*13f0*/  FADD.FTZ R16, R16, R17 ;  /* 0x0000001110107221 */ /* 0x000fe20000010000 */
[----:B------:R-:W-:-:S05]  /*1400*/  PRMT R17, RZ, 0x5410, R18 ;  /* 0x00005410ff117816 */ /* 0x000fca0000000012 */
[----:B------:R-:W-:Y:S01]  /*1410*/  FADD.FTZ R28, R16, R17 ;  /* 0x00000011101c7221 */ /* 0x000fe20000010000 */
[----:B------:R-:W-:Y:S05]  /*1420*/  @!P2 BRA `(.L_x_46) ;  /* 0xfffffb300000a947 */ /* 0x000fea000383ffff */
.L_x_45:
[----:B------:R-:W-:Y:S05]  /*1430*/  BSYNC B2 ;  /* 0x0000000000027941 */ /* 0x000fea0003800000 */
.L_x_44:
[----:B------:R-:W-:Y:S01]  /*1440*/  IMAD.IADD R16, R4, 0x1, -R25 ;  /* 0x0000000104107824 */ /* 0x000fe200078e0a19 */
[----:B------:R-:W-:Y:S04]  /*1450*/  BSSY B2, `(.L_x_47) ;  /* 0x000002b000027945 */ /* 0x000fe80003800000 */
[----:B------:R-:W-:-:S13]  /*1460*/  ISETP.GT.AND P2, PT, R16, 0x4, PT ;  /* 0x000000041000780c */ /* 0x000fda0003f44270 */
[----:B------:R-:W-:Y:S05]  /*1470*/  @!P2 BRA `(.L_x_48) ;  /* 0x000002800000a947 */ /* 0x000fea0003800000 */
[--C-:B------:R-:W-:Y:S01]  /*1480*/  SHF.R.S32.HI R17, RZ, 0x1f, R25.reuse ;  /* 0x0000001fff117819 */ /* 0x100fe20000011419 */
[----:B------:R-:W-:Y:S02]  /*1490*/  IMAD R21, R23, c[0x0][0x180], RZ ;  /* 0x0000600017157a24 */ /* 0x000fe400078e02ff */
[----:B------:R-:W-:Y:S02]  /*14a0*/  IMAD.MOV.U32 R16, RZ, RZ, R25 ;  /* 0x000000ffff107224 */ /* 0x000fe400078e0019 */
[C---:B------:R-:W-:Y:S02]  /*14b0*/  IMAD R21, R14.reuse, c[0x0][0x184], R21 ;  /* 0x000061000e157a24 */ /* 0x040fe400078e0215 */
[----:B------:R-:W-:-:S05]  /*14c0*/  IMAD.WIDE.U32 R16, R14, c[0x0][0x180], R16 ;  /* 0x000060000e107a25 */ /* 0x000fca00078e0010 */
[----:B------:R-:W-:Y:S02]  /*14d0*/  LEA R18, P0, R16, c[0x0][0x160], 0x1 ;  /* 0x0000580010127a11 */ /* 0x000fe400078008ff */
[----:B------:R-:W-:-:S04]  /*14e0*/  IADD3 R17, R21, R17, RZ ;  /* 0x0000001115117210 */ /* 0x000fc80007ffe0ff */
[----:B------:R-:W-:-:S05]  /*14f0*/  LEA.HI.X R19, R16, c[0x0][0x164], R17, 0x1, P0 ;  /* 0x0000590010137a11 */ /* 0x000fca00000f0c11 */
[----:B------:R-:W2:Y:S04]  /*1500*/  LDG.E.U16 R16, [R18.64] ;  /* 0x0000000a12107981 */ /* 0x000ea8000c1e1500 */
[----:B------:R-:W3:Y:S04]  /*1510*/  LDG.E.U16 R20, [R18.64+0x2] ;  /* 0x0000020a12147981 */ /* 0x000ee8000c1e1500 */
[----:B------:R3:W4:Y:S04]  /*1520*/  LDG.E.U16 R26, [R18.64+0x4] ;  /* 0x0000040a121a7981 */ /* 0x000728000c1e1500 */
[----:B------:R3:W5:Y:S01]  /*1530*/  LDG.E.U16 R27, [R18.64+0x6] ;  /* 0x0000060a121b7981 */ /* 0x000762000c1e1500 */
[----:B--2---:R-:W-:-:S02]  /*1540*/  PRMT R17, RZ, 0x5410, R16 ;  /* 0x00005410ff117816 */ /* 0x004fc40000000010 */
[----:B------:R-:W-:Y:S02]  /*1550*/  IADD3 R16, R25, 0x4, RZ ;  /* 0x0000000419107810 */ /* 0x000fe40007ffe0ff */
[----:B---3--:R-:W-:Y:S01]  /*1560*/  PRMT R19, RZ, 0x5410, R20 ;  /* 0x00005410ff137816 */ /* 0x008fe20000000014 */
[----:B------:R-:W-:Y:S01]  /*1570*/  FADD.FTZ R28, R28, R17 ;  /* 0x000000111c1c7221 */ /* 0x000fe20000010000 */
[----:B------:R-:W-:-:S03]  /*1580*/  SHF.R.S32.HI R17, RZ, 0x1f, R16 ;  /* 0x0000001fff117819 */ /* 0x000fc60000011410 */
[----:B------:R-:W-:Y:S02]  /*1590*/  FADD.FTZ R28, R28, R19 ;  /* 0x000000131c1c7221 */ /* 0x000fe40000010000 */
[----:B------:R-:W-:-:S04]  /*15a0*/  IMAD.WIDE.U32 R16, R14, c[0x0][0x180], R16 ;  /* 0x000060000e107a25 */ /* 0x000fc800078e0010 */
[----:B------:R-:W-:Y:S01]  /*15b0*/  IMAD.IADD R21, R21, 0x1, R17 ;  /* 0x0000000115157824 */ /* 0x000fe200078e0211 */
[----:B------:R-:W-:-:S04]  /*15c0*/  LEA R20, P0, R16, c[0x0][0x160], 0x1 ;  /* 0x0000580010147a11 */ /* 0x000fc800078008ff */
[----:B------:R-:W-:Y:S02]  /*15d0*/  LEA.HI.X R21, R16, c[0x0][0x164], R21, 0x1, P0 ;  /* 0x0000590010157a11 */ /* 0x000fe400000f0c15 */
[----:B----4-:R-:W-:-:S03]  /*15e0*/  PRMT R17, RZ, 0x5410, R26 ;  /* 0x00005410ff117816 */ /* 0x010fc6000000001a */
[----:B------:R-:W2:Y:S02]  /*15f0*/  LDG.E.U16 R16, [R20.64] ;  /* 0x0000000a14107981 */ /* 0x000ea4000c1e1500 */
[----:B------:R-:W-:Y:S02]  /*1600*/  FADD.FTZ R28, R28, R17 ;  /* 0x000000111c1c7221 */ /* 0x000fe40000010000 */
[----:B------:R-:W3:Y:S04]  /*1610*/  LDG.E.U16 R18, [R20.64+0x2] ;  /* 0x0000020a14127981 */ /* 0x000ee8000c1e1500 */
[----:B------:R3:W4:Y:S04]  /*1620*/  LDG.E.U16 R17, [R20.64+0x4] ;  /* 0x0000040a14117981 */ /* 0x000728000c1e1500 */
[----:B------:R3:W4:Y:S01]  /*1630*/  LDG.E.U16 R19, [R20.64+0x6] ;  /* 0x0000060a14137981 */ /* 0x000722000c1e1500 */
[----:B-----5:R-:W-:-:S02]  /*1640*/  PRMT R27, RZ, 0x5410, R27 ;  /* 0x00005410ff1b7816 */ /* 0x020fc4000000001b */
[----:B------:R-:W-:Y:S02]  /*1650*/  PLOP3.LUT P0, PT, PT, PT, PT, 0x8, 0x0 ;  /* 0x000000000000781c */ /* 0x000fe40003f0e170 */
[----:B------:R-:W-:Y:S01]  /*1660*/  IADD3 R25, R25, 0x8, RZ ;  /* 0x0000000819197810 */ /* 0x000fe20007ffe0ff */
[----:B------:R-:W-:Y:S01]  /*1670*/  FADD.FTZ R27, R28, R27 ;  /* 0x0000001b1c1b7221 */ /* 0x000fe20000010000 */
[----:B--2---:R-:W-:Y:S02]  /*1680*/  PRMT R16, RZ, 0x5410, R16 ;  /* 0x00005410ff107816 */ /* 0x004fe40000000010 */
[----:B---3--:R-:W-:-:S03]  /*1690*/  PRMT R21, RZ, 0x5410, R18 ;  /* 0x00005410ff157816 */ /* 0x008fc60000000012 */
[----:B------:R-:W-:Y:S01]  /*16a0*/  FADD.FTZ R16, R27, R16 ;  /* 0x000000101b107221 */ /* 0x000fe20000010000 */
[----:B----4-:R-:W-:-:S03]  /*16b0*/  PRMT R17, RZ, 0x5410, R17 ;  /* 0x00005410ff117816 */ /* 0x010fc60000000011 */
[----:B------:R-:W-:Y:S01]  /*16c0*/  FADD.FTZ R16, R16, R21 ;  /* 0x0000001510107221 */ /* 0x000fe20000010000 */
[----:B------:R-:W-:-:S03]  /*16d0*/  PRMT R19, RZ, 0x5410, R19 ;  /* 0x00005410ff137816 */ /* 0x000fc60000000013 */
[----:B------:R-:W-:-:S04]  /*16e0*/  FADD.FTZ R16, R16, R17 ;  /* 0x0000001110107221 */ /* 0x000fc80000010000 */
[----:B------:R-:W-:Y:S02]  /*16f0*/  FADD.FTZ R28, R16, R19 ;  /* 0x00000013101c7221 */ /* 0x000fe40000010000 */
.L_x_48:
[----:B------:R-:W-:Y:S05]  /*1700*/  BSYNC B2 ;  /* 0x0000000000027941 */ /* 0x000fea0003800000 */
.L_x_47:
[----:B------:R-:W-:-:S13]  /*1710*/  ISETP.LT.OR P0, PT, R25, R4, P0 ;  /* 0x000000041900720c */ /* 0x000fda0000701670 */
[----:B------:R-:W-:Y:S05]  /*1720*/  @!P0 BRA `(.L_x_41) ;  /* 0x0000014000008947 */ /* 0x000fea0003800000 */
[--C-:B------:R-:W-:Y:S01]  /*1730*/  SHF.R.S32.HI R17, RZ, 0x1f, R25.reuse ;  /* 0x0000001fff117819 */ /* 0x100fe20000011419 */
[----:B------:R-:W-:Y:S02]  /*1740*/  IMAD R23, R23, c[0x0][0x180], RZ ;  /* 0x0000600017177a24 */ /* 0x000fe400078e02ff */
[----:B------:R-:W-:Y:S02]  /*1750*/  IMAD.MOV.U32 R16, RZ, RZ, R25 ;  /* 0x000000ffff107224 */ /* 0x000fe400078e0019 */
[C---:B------:R-:W-:Y:S02]  /*1760*/  IMAD R23, R14.reuse, c[0x0][0x184], R23 ;  /* 0x000061000e177a24 */ /* 0x040fe400078e0217 */
[----:B------:R-:W-:-:S04]  /*1770*/  IMAD.WIDE.U32 R14, R14, c[0x0][0x180], R16 ;  /* 0x000060000e0e7a25 */ /* 0x000fc800078e0010 */
[----:B------:R-:W-:Y:S01]  /*1780*/  IMAD.IADD R15, R23, 0x1, R15 ;  /* 0x00000001170f7824 */ /* 0x000fe200078e020f */
[----:B------:R-:W-:-:S04]  /*1790*/  LEA R16, P0, R14, c[0x0][0x160], 0x1 ;  /* 0x000058000e107a11 */ /* 0x000fc800078008ff */
[----:B------:R-:W-:-:S05]  /*17a0*/  LEA.HI.X R17, R14, c[0x0][0x164], R15, 0x1, P0 ;  /* 0x000059000e117a11 */ /* 0x000fca00000f0c0f */
[----:B------:R-:W2:Y:S04]  /*17b0*/  LDG.E.U16 R14, [R16.64] ;  /* 0x0000000a100e7981 */ /* 0x000ea8000c1e1500 */
[----:B------:R-:W3:Y:S04]  /*17c0*/  LDG.E.U16 R18, [R16.64+0x2] ;  /* 0x0000020a10127981 */ /* 0x000ee8000c1e1500 */
[----:B------:R-:W4:Y:S04]  /*17d0*/  LDG.E.U16 R19, [R16.64+0x4] ;  /* 0x0000040a10137981 */ /* 0x000f28000c1e1500 */
[----:B------:R-:W5:Y:S01]  /*17e0*/  LDG.E.U16 R20, [R16.64+0x6] ;  /* 0x0000060a10147981 */ /* 0x000f62000c1e1500 */
[----:B--2---:R-:W-:-:S02]  /*17f0*/  PRMT R15, RZ, 0x5410, R14 ;  /* 0x00005410ff0f7816 */ /* 0x004fc4000000000e */
[----:B---3--:R-:W-:-:S03]  /*1800*/  PRMT R18, RZ, 0x5410, R18 ;  /* 0x00005410ff127816 */ /* 0x008fc60000000012 */
[----:B------:R-:W-:Y:S01]  /*1810*/  FADD.FTZ R15, R28, R15 ;  /* 0x0000000f1c0f7221 */ /* 0x000fe20000010000 */
[----:B----4-:R-:W-:-:S03]  /*1820*/  PRMT R14, RZ, 0x5410, R19 ;  /* 0x00005410ff0e7816 */ /* 0x010fc60000000013 */
[----:B------:R-:W-:-:S04]  /*1830*/  FADD.FTZ R15, R15, R18 ;  /* 0x000000120f0f7221 */ /* 0x000fc80000010000 */
[----:B------:R-:W-:Y:S01]  /*1840*/  FADD.FTZ R14, R15, R14 ;  /* 0x0000000e0f0e7221 */ /* 0x000fe20000010000 */
[----:B-----5:R-:W-:-:S05]  /*1850*/  PRMT R15, RZ, 0x5410, R20 ;  /* 0x00005410ff0f7816 */ /* 0x020fca0000000014 */
[----:B------:R-:W-:Y:S02]  /*1860*/  FADD.FTZ R28, R14, R15 ;  /* 0x0000000f0e1c7221 */ /* 0x000fe40000010000 */
.L_x_41:
[----:B------:R-:W-:Y:S05]  /*1870*/  BSYNC B0 ;  /* 0x0000000000007941 */ /* 0x000fea0003800000 */
.L_x_40:
[----:B------:R-:W-:-:S04]  /*1880*/  IADD3 R24, R24, 0x1, RZ ;  /* 0x0000000118187810 */ /* 0x000fc80007ffe0ff */
[----:B------:R-:W-:-:S13]  /*1890*/  ISETP.GE.AND P0, PT, R24, R8, PT ;  /* 0x000000081800720c */ /* 0x000fda0003f06270 */
[----:B------:R-:W-:Y:S05]  /*18a0*/  @!P0 BRA `(.L_x_49) ;  /* 0xfffff2d000008947 */ /* 0x000fea000383ffff */
.L_x_39:
[----:B------:R-:W-:Y:S05]  /*18b0*/  BSYNC B1 ;  /* 0x0000000000017941 */ /* 0x000fea0003800000 */
.L_x_38:
[C---:B------:R-:W-:Y:S01]  /*18c0*/  LEA R14, P0, R2.reuse, c[0x0][0x198], 0x1 ;  /* 0x00006600020e7a11 */ /* 0x040fe200078008ff */
[----:B------:R-:W-:Y:S01]  /*18d0*/  ULDC.64 UR6, c[0x0][0x170] ;  /* 0x00005c0000067ab9 */ /* 0x000fe20000000a00 */
[----:B------:R-:W-:Y:S01]  /*18e0*/  F2FP.BF16.PACK_AB R28, RZ, R28 ;  /* 0x0000001cff1c723e */ /* 0x000fe200000010ff */
[----:B------:R-:W-:Y:S01]  /*18f0*/  UIMAD UR6, UR8, UR6, URZ ;  /* 0x00000006080672a4 */ /* 0x000fe2000f8e023f */
[--C-:B------:R-:W-:Y:S01]  /*1900*/  LEA.HI.X R15, R2, c[0x0][0x19c], R3.reuse, 0x1, P0 ;  /* 0x00006700020f7a11 */ /* 0x100fe200000f0c03 */
[----:B------:R-:W-:Y:S01]  /*1910*/  IMAD.U32 R17, RZ, RZ, UR4 ;  /* 0x00000004ff117e24 */ /* 0x000fe2000f8e00ff */
[----:B------:R-:W-:Y:S01]  /*1920*/  IADD3 R6, R6, 0x1, RZ ;  /* 0x0000000106067810 */ /* 0x000fe20007ffe0ff */
[----:B------:R-:W-:Y:S02]  /*1930*/  UIMAD UR6, UR4, UR7, UR6 ;  /* 0x00000007040672a4 */ /* 0x000fe4000f8e0206 */
[----:B------:R0:W-:Y:S01]  /*1940*/  STG.E.U16 [R14.64], R28 ;  /* 0x0000001c0e007986 */ /* 0x0001e2000c10150a */
[----:B------:R-:W-:Y:S01]  /*1950*/  ISETP.GE.U32.AND P0, PT, R6, c[0x0][0x168], PT ;  /* 0x00005a0006007a0c */ /* 0x000fe20003f06070 */
[----:B------:R-:W-:-:S03]  /*1960*/  IMAD.WIDE.U32 R2, R17, c[0x0][0x170], R2 ;  /* 0x00005c0011027a25 */ /* 0x000fc600078e0002 */
[----:B------:R-:W-:Y:S02]  /*1970*/  ISETP.GE.U32.AND.EX P0, PT, RZ, c[0x0][0x16c], PT, P0 ;  /* 0x00005b00ff007a0c */ /* 0x000fe40003f06100 */
[----:B------:R-:W-:-:S11]  /*1980*/  IADD3 R3, R3, UR6, RZ ;  /* 0x0000000603037c10 */ /* 0x000fd6000fffe0ff */
[----:B0-----:R-:W-:Y:S01]  /*1990*/  @P0 CALL.REL.NOINC `(.L_x_50) ;  /* 0x0000001000000944 */ /* 0x001fe20003c00000 */
[----:B------:R-:W-:Y:S05]  /*19a0*/  BRA `(.L_x_51) ;  /* 0xfffff17000007947 */ /* 0x000fea000383ffff */
.L_x_50:
[----:B------:R-:W-:Y:S05]  /*19b0*/  EXIT ;  /* 0x000000000000794d */ /* 0x000fea0003800000 */
        .weak           $__internal_3_$__cuda_sm20_div_s64
        .type           $__internal_3_$__cuda_sm20_div_s64,@function
        .size           $__internal_3_$__cuda_sm20_div_s64,($__internal_4_$__cuda_sm20_div_u64 - $__internal_3_$__cuda_sm20_div_s64)
$__internal_3_$__cuda_sm20_div_s64:
[----:B------:R-:W-:Y:S01]  /*19c0*/  UIADD3 UR6, UP1, URZ, -UR4, URZ ;  /* 0x800000043f067290 */ /* 0x000fe2000ff3e03f */
[----:B------:R-:W-:Y:S01]  /*19d0*/  ISETP.GE.AND P3, PT, R3, RZ, PT ;  /* 0x000000ff0300720c */ /* 0x000fe20003f66270 */
[----:B------:R-:W-:Y:S02]  /*19e0*/  UISETP.GE.AND UP0, UPT, UR8, URZ, UPT ;  /* 0x0000003f0800728c */ /* 0x000fe4000bf06270 */
[----:B------:R-:W-:Y:S02]  /*19f0*/  UIADD3.X UR7, URZ, ~UR8, URZ, UP1, !UPT ;  /* 0x800000083f077290 */ /* 0x000fe40008ffe43f */
[----:B------:R-:W-:Y:S02]  /*1a00*/  USEL UR6, UR6, UR4, !UP0 ;  /* 0x0000000406067287 */ /* 0x000fe4000c000000 */
[----:B------:R-:W-:-:S09]  /*1a10*/  USEL UR7, UR7, UR8, !UP0 ;  /* 0x0000000807077287 */ /* 0x000fd2000c000000 */
[----:B------:R-:W0:Y:S08]  /*1a20*/  I2F.U64.RP R8, UR6 ;  /* 0x0000000600087d12 */ /* 0x000e300008309000 */
[----:B0-----:R-:W0:Y:S02]  /*1a30*/  MUFU.RCP R8, R8 ;  /* 0x0000000800087308 */ /* 0x001e240000001000 */
[----:B0-----:R-:W-:-:S06]  /*1a40*/  IADD3 R4, R8, 0x1ffffffe, RZ ;  /* 0x1ffffffe08047810 */ /* 0x001fcc0007ffe0ff */
[----:B------:R-:W0:Y:S02]  /*1a50*/  F2I.U64.TRUNC R4, R4 ;  /* 0x0000000400047311 */ /* 0x000e24000020d800 */
[----:B0-----:R-:W-:-:S04]  /*1a60*/  IMAD.WIDE.U32 R6, R4, UR6, RZ ;  /* 0x0000000604067c25 */ /* 0x001fc8000f8e00ff */
[----:B------:R-:W-:Y:S01]  /*1a70*/  IMAD R7, R4, UR7, R7 ;  /* 0x0000000704077c24 */ /* 0x000fe2000f8e0207 */
[----:B------:R-:W-:-:S03]  /*1a80*/  IADD3 R9, P0, RZ, -R6, RZ ;  /* 0x80000006ff097210 */ /* 0x000fc60007f1e0ff */
[----:B------:R-:W-:Y:S02]  /*1a90*/  IMAD R7, R5, UR6, R7 ;  /* 0x0000000605077c24 */ /* 0x000fe4000f8e0207 */
[----:B------:R-:W-:-:S04]  /*1aa0*/  IMAD.HI.U32 R6, R4, R9, RZ ;  /* 0x0000000904067227 */ /* 0x000fc800078e00ff */
[----:B------:R-:W-:Y:S02]  /*1ab0*/  IMAD.X R11, RZ, RZ, ~R7, P0 ;  /* 0x000000ffff0b7224 */ /* 0x000fe400000e0e07 */
[----:B------:R-:W-:Y:S02]  /*1ac0*/  IMAD.MOV.U32 R7, RZ, RZ, R4 ;  /* 0x000000ffff077224 */ /* 0x000fe400078e0004 */
[-C--:B------:R-:W-:Y:S02]  /*1ad0*/  IMAD R13, R5, R11.reuse, RZ ;  /* 0x0000000b050d7224 */ /* 0x080fe400078e02ff */
[----:B------:R-:W-:-:S04]  /*1ae0*/  IMAD.WIDE.U32 R6, P0, R4, R11, R6 ;  /* 0x0000000b04067225 */ /* 0x000fc80007800006 */
[----:B------:R-:W-:-:S04]  /*1af0*/  IMAD.HI.U32 R11, R5, R11, RZ ;  /* 0x0000000b050b7227 */ /* 0x000fc800078e00ff */
[----:B------:R-:W-:-:S05]  /*1b00*/  IMAD.HI.U32 R6, P1, R5, R9, R6 ;  /* 0x0000000905067227 */ /* 0x000fca0007820006 */
[----:B------:R-:W-:Y:S02]  /*1b10*/  IADD3 R7, P2, R13, R6, RZ ;  /* 0x000000060d077210 */ /* 0x000fe40007f5e0ff */
[----:B------:R-:W-:-:S03]  /*1b20*/  IADD3.X R6, R11, R5, RZ, P0, !PT ;  /* 0x000000050b067210 */ /* 0x000fc600007fe4ff */
[----:B------:R-:W-:Y:S01]  /*1b30*/  IMAD.WIDE.U32 R4, R7, UR6, RZ ;  /* 0x0000000607047c25 */ /* 0x000fe2000f8e00ff */
[----:B------:R-:W-:-:S03]  /*1b40*/  IADD3.X R9, RZ, RZ, R6, P2, P1 ;  /* 0x000000ffff097210 */ /* 0x000fc600017e2406 */
[----:B------:R-:W-:Y:S01]  /*1b50*/  IMAD R6, R7, UR7, R5 ;  /* 0x0000000707067c24 */ /* 0x000fe2000f8e0205 */
[----:B------:R-:W-:Y:S02]  /*1b60*/  IADD3 R11, P0, RZ, -R4, RZ ;  /* 0x80000004ff0b7210 */ /* 0x000fe40007f1e0ff */
[-C--:B------:R-:W-:Y:S01]  /*1b70*/  IADD3 R5, P4, RZ, -R2.reuse, RZ ;  /* 0x80000002ff057210 */ /* 0x080fe20007f9e0ff */
[----:B------:R-:W-:Y:S02]  /*1b80*/  IMAD R4, R9, UR6, R6 ;  /* 0x0000000609047c24 */ /* 0x000fe4000f8e0206 */
[----:B------:R-:W-:Y:S01]  /*1b90*/  IMAD.HI.U32 R6, R7, R11, RZ ;  /* 0x0000000b07067227 */ /* 0x000fe200078e00ff */
[----:B------:R-:W-:-:S03]  /*1ba0*/  SEL R8, R5, R2, !P3 ;  /* 0x0000000205087207 */ /* 0x000fc60005800000 */
[----:B------:R-:W-:Y:S02]  /*1bb0*/  IMAD.X R4, RZ, RZ, ~R4, P0 ;  /* 0x000000ffff047224 */ /* 0x000fe400000e0e04 */
[----:B------:R-:W-:Y:S02]  /*1bc0*/  IMAD.X R10, RZ, RZ, ~R3, P4 ;  /* 0x000000ffff0a7224 */ /* 0x000fe400020e0e03 */
[----:B------:R-:W-:-:S03]  /*1bd0*/  IMAD.WIDE.U32 R6, P0, R7, R4, R6 ;  /* 0x0000000407067225 */ /* 0x000fc60007800006 */
[----:B------:R-:W-:Y:S01]  /*1be0*/  SEL R10, R10, R3, !P3 ;  /* 0x000000030a0a7207 */ /* 0x000fe20005800000 */
[----:B------:R-:W-:Y:S02]  /*1bf0*/  IMAD.MOV.U32 R5, RZ, RZ, RZ ;  /* 0x000000ffff057224 */ /* 0x000fe400078e00ff */
[----:B------:R-:W-:-:S04]  /*1c00*/  IMAD.HI.U32 R7, P1, R9, R11, R6 ;  /* 0x0000000b09077227 */ /* 0x000fc80007820006 */
[CC--:B------:R-:W-:Y:S02]  /*1c10*/  IMAD R6, R9.reuse, R4.reuse, RZ ;  /* 0x0000000409067224 */ /* 0x0c0fe400078e02ff */
[----:B------:R-:W-:-:S03]  /*1c20*/  IMAD.HI.U32 R4, R9, R4, RZ ;  /* 0x0000000409047227 */ /* 0x000fc600078e00ff */
[----:B------:R-:W-:Y:S01]  /*1c30*/  IADD3 R7, P2, R6, R7, RZ ;  /* 0x0000000706077210 */ /* 0x000fe20007f5e0ff */
[----:B------:R-:W-:-:S04]  /*1c40*/  IMAD.X R9, R4, 0x1, R9, P0 ;  /* 0x0000000104097824 */ /* 0x000fc800000e0609 */
        /* <DEDUP_REMOVED lines=8> */
[----:B------:R-:W-:-:S04]  /*1cd0*/  IMAD.WIDE.U32 R4, R7, UR6, RZ ;  /* 0x0000000607047c25 */ /* 0x000fc8000f8e00ff */
[----:B------:R-:W-:Y:S01]  /*1ce0*/  IMAD.X R6, RZ, RZ, R6, P1 ;  /* 0x000000ffff067224 */ /* 0x000fe200008e0606 */
[----:B------:R-:W-:Y:S01]  /*1cf0*/  IADD3 R9, P1, -R4, R8, RZ ;  /* 0x0000000804097210 */ /* 0x000fe20007f3e1ff */
[C---:B------:R-:W-:Y:S01]  /*1d00*/  IMAD R5, R7.reuse, UR7, R5 ;  /* 0x0000000707057c24 */ /* 0x040fe2000f8e0205 */
[----:B------:R-:W-:Y:S02]  /*1d10*/  IADD3 R4, P2, R7, 0x1, RZ ;  /* 0x0000000107047810 */ /* 0x000fe40007f5e0ff */
[----:B------:R-:W-:Y:S01]  /*1d20*/  ISETP.GE.U32.AND P0, PT, R9, UR6, PT ;  /* 0x0000000609007c0c */ /* 0x000fe2000bf06070 */
[----:B------:R-:W-:-:S05]  /*1d30*/  IMAD R5, R6, UR6, R5 ;  /* 0x0000000606057c24 */ /* 0x000fca000f8e0205 */
[----:B------:R-:W-:Y:S02]  /*1d40*/  IADD3.X R5, ~R5, R10, RZ, P1, !PT ;  /* 0x0000000a05057210 */ /* 0x000fe40000ffe5ff */
[----:B------:R-:W-:Y:S02]  /*1d50*/  IADD3 R8, P1, R9, -UR6, RZ ;  /* 0x8000000609087c10 */ /* 0x000fe4000ff3e0ff */
[C---:B------:R-:W-:Y:S02]  /*1d60*/  ISETP.GE.U32.AND.EX P0, PT, R5.reuse, UR7, PT, P0 ;  /* 0x0000000705007c0c */ /* 0x040fe4000bf06100 */
[----:B------:R-:W-:Y:S02]  /*1d70*/  IADD3.X R10, R5, ~UR7, RZ, P1, !PT ;  /* 0x80000007050a7c10 */ /* 0x000fe40008ffe4ff */
[----:B------:R-:W-:Y:S01]  /*1d80*/  SEL R8, R8, R9, P0 ;  /* 0x0000000908087207 */ /* 0x000fe20000000000 */
[----:B------:R-:W-:Y:S01]  /*1d90*/  IMAD.X R9, RZ, RZ, R6, P2 ;  /* 0x000000ffff097224 */ /* 0x000fe200010e0606 */
[----:B------:R-:W-:-:S02]  /*1da0*/  SEL R10, R10, R5, P0 ;  /* 0x000000050a0a7207 */ /* 0x000fc40000000000 */
[----:B------:R-:W-:Y:S02]  /*1db0*/  SEL R5, R4, R7, P0 ;  /* 0x0000000704057207 */ /* 0x000fe40000000000 */
[----:B------:R-:W-:Y:S02]  /*1dc0*/  ISETP.GE.U32.AND P1, PT, R8, UR6, PT ;  /* 0x0000000608007c0c */ /* 0x000fe4000bf26070 */
[----:B------:R-:W-:Y:S02]  /*1dd0*/  SEL R4, R9, R6, P0 ;  /* 0x0000000609047207 */ /* 0x000fe40000000000 */
[----:B------:R-:W-:Y:S02]  /*1de0*/  IADD3 R6, P2, R5, 0x1, RZ ;  /* 0x0000000105067810 */ /* 0x000fe40007f5e0ff */
[----:B------:R-:W-:Y:S02]  /*1df0*/  ISETP.GE.U32.AND.EX P0, PT, R10, UR7, PT, P1 ;  /* 0x000000070a007c0c */ /* 0x000fe4000bf06110 */
[----:B------:R-:W-:Y:S01]  /*1e00*/  LOP3.LUT R8, R3, UR8, RZ, 0x3c, !PT ;  /* 0x0000000803087c12 */ /* 0x000fe2000f8e3cff */
[----:B------:R-:W-:Y:S01]  /*1e10*/  IMAD.X R7, RZ, RZ, R4, P2 ;  /* 0x000000ffff077224 */ /* 0x000fe200010e0604 */
[----:B------:R-:W-:-:S02]  /*1e20*/  SEL R6, R6, R5, P0 ;  /* 0x0000000506067207 */ /* 0x000fc40000000000 */
[----:B------:R-:W-:Y:S02]  /*1e30*/  ISETP.GE.AND P1, PT, R8, RZ, PT ;  /* 0x000000ff0800720c */ /* 0x000fe40003f26270 */
[----:B------:R-:W-:Y:S02]  /*1e40*/  SEL R7, R7, R4, P0 ;  /* 0x0000000407077207 */ /* 0x000fe40000000000 */
[-C--:B------:R-:W-:Y:S02]  /*1e50*/  IADD3 R5, P2, RZ, -R6.reuse, RZ ;  /* 0x80000006ff057210 */ /* 0x080fe40007f5e0ff */
[----:B------:R-:W-:Y:S02]  /*1e60*/  ISETP.NE.U32.AND P0, PT, RZ, UR4, PT ;  /* 0x00000004ff007c0c */ /* 0x000fe4000bf05070 */
[----:B------:R-:W-:Y:S01]  /*1e70*/  SEL R6, R5, R6, !P1 ;  /* 0x0000000605067207 */ /* 0x000fe20004800000 */
[----:B------:R-:W-:Y:S01]  /*1e80*/  IMAD.X R4, RZ, RZ, ~R7, P2 ;  /* 0x000000ffff047224 */ /* 0x000fe200010e0e07 */
[----:B------:R-:W-:Y:S01]  /*1e90*/  ISETP.NE.AND.EX P0, PT, RZ, UR8, PT, P0 ;  /* 0x00000008ff007c0c */ /* 0x000fe2000bf05300 */
[----:B------:R-:W-:-:S03]  /*1ea0*/  IMAD.MOV.U32 R5, RZ, RZ, 0x0 ;  /* 0x00000000ff057424 */ /* 0x000fc600078e00ff */
[----:B------:R-:W-:Y:S01]  /*1eb0*/  SEL R7, R4, R7, !P1 ;  /* 0x0000000704077207 */ /* 0x000fe20004800000 */
[----:B------:R-:W-:Y:S01]  /*1ec0*/  IMAD.MOV.U32 R4, RZ, RZ, R0 ;  /* 0x000000ffff047224 */ /* 0x000fe200078e0000 */
[----:B------:R-:W-:Y:S02]  /*1ed0*/  SEL R6, R6, 0xffffffff, P0 ;  /* 0xffffffff06067807 */ /* 0x000fe40000000000 */
[----:B------:R-:W-:Y:S01]  /*1ee0*/  SEL R7, R7, 0xffffffff, P0 ;  /* 0xffffffff07077807 */ /* 0x000fe20000000000 */
[----:B------:R-:W-:Y:S06]  /*1ef0*/  RET.REL.NODEC R4 `(_ZN2at6native53_GLOBAL__N__3bfe7fd5_20_UpSampleNearest2d_cu_198c5ce237upsample_nearest2d_backward_out_frameIN3c108BFloat16EfXadL_ZNS0_46nearest_neighbor_exact_bw_compute_source_indexEfiiEEEEvPKT_mmmmmmPS5_ff) ;  /* 0xffffe10004007950 */ /* 0x000fec0003c3ffff */
        .weak           $__internal_4_$__cuda_sm20_div_u64
        .type           $__internal_4_$__cuda_sm20_div_u64,@function
        .size           $__internal_4_$__cuda_sm20_div_u64,($__internal_5_$__cuda_sm20_rem_u64 - $__internal_4_$__cuda_sm20_div_u64)
$__internal_4_$__cuda_sm20_div_u64:
[----:B------:R-:W0:Y:S08]  /*1f00*/  I2F.U64.RP R5, c[0x0][0x190] ;  /* 0x0000640000057b12 */ /* 0x000e300000309000 */
[----:B0-----:R-:W0:Y:S02]  /*1f10*/  MUFU.RCP R5, R5 ;  /* 0x0000000500057308 */ /* 0x001e240000001000 */
[----:B0-----:R-:W-:-:S06]  /*1f20*/  IADD3 R6, R5, 0x1ffffffe, RZ ;  /* 0x1ffffffe05067810 */ /* 0x001fcc0007ffe0ff */
[----:B------:R-:W0:Y:S02]  /*1f30*/  F2I.U64.TRUNC R6, R6 ;  /* 0x0000000600067311 */ /* 0x000e24000020d800 */
[----:B0-----:R-:W-:-:S04]  /*1f40*/  IMAD.WIDE.U32 R8, R6, c[0x0][0x190], RZ ;  /* 0x0000640006087a25 */ /* 0x001fc800078e00ff */
[----:B------:R-:W-:Y:S01]  /*1f50*/  IMAD R9, R6, c[0x0][0x194], R9 ;  /* 0x0000650006097a24 */ /* 0x000fe200078e0209 */
[----:B------:R-:W-:-:S03]  /*1f60*/  IADD3 R11, P0, RZ, -R8, RZ ;  /* 0x80000008ff0b7210 */ /* 0x000fc60007f1e0ff */
[----:B------:R-:W-:Y:S02]  /*1f70*/  IMAD R9, R7, c[0x0][0x190], R9 ;  /* 0x0000640007097a24 */ /* 0x000fe400078e0209 */
        /* <DEDUP_REMOVED lines=10> */
[----:B------:R-:W-:-:S04]  /*2020*/  IMAD.WIDE.U32 R6, R9, c[0x0][0x190], RZ ;  /* 0x0000640009067a25 */ /* 0x000fc800078e00ff */
        /* <DEDUP_REMOVED lines=34> */
[----:B------:R-:W-:Y:S01]  /*2250*/  SEL R8, R8, R5, P0 ;  /* 0x0000000508087207 */ /* 0x000fe20000000000 */
[----:B------:R-:W-:Y:S01]  /*2260*/  IMAD.MOV.U32 R5, RZ, RZ, 0x0 ;  /* 0x00000000ff057424 */ /* 0x000fe200078e00ff */
[----:B------:R-:W-:-:S02]  /*2270*/  IADD3 R6, P2, R9, 0x1, RZ ;  /* 0x0000000109067810 */ /* 0x000fc40007f5e0ff */
[----:B------:R-:W-:Y:S02]  /*2280*/  SEL R10, R10, R11, P0 ;  /* 0x0000000b0a0a7207 */ /* 0x000fe40000000000 */
[----:B------:R-:W-:Y:S01]  /*2290*/  ISETP.GE.U32.AND P0, PT, R7, c[0x0][0x190], PT ;  /* 0x0000640007007a0c */ /* 0x000fe20003f06070 */
[----:B------:R-:W-:Y:S01]  /*22a0*/  IMAD.X R7, RZ, RZ, R8, P2 ;  /* 0x000000ffff077224 */ /* 0x000fe200010e0608 */
[----:B------:R-:W-:Y:S02]  /*22b0*/  ISETP.NE.U32.AND P1, PT, RZ, c[0x0][0x190], PT ;  /* 0x00006400ff007a0c */ /* 0x000fe40003f25070 */
[----:B------:R-:W-:Y:S02]  /*22c0*/  ISETP.GE.U32.AND.EX P0, PT, R10, c[0x0][0x194], PT, P0 ;  /* 0x000065000a007a0c */ /* 0x000fe40003f06100 */
[----:B------:R-:W-:Y:S02]  /*22d0*/  ISETP.NE.AND.EX P1, PT, RZ, c[0x0][0x194], PT, P1 ;  /* 0x00006500ff007a0c */ /* 0x000fe40003f25310 */
[----:B------:R-:W-:-:S02]  /*22e0*/  SEL R6, R6, R9, P0 ;  /* 0x0000000906067207 */ /* 0x000fc40000000000 */
[----:B------:R-:W-:Y:S02]  /*22f0*/  SEL R7, R7, R8, P0 ;  /* 0x0000000807077207 */ /* 0x000fe40000000000 */
[----:B------:R-:W-:Y:S02]  /*2300*/  SEL R6, R6, 0xffffffff, P1 ;  /* 0xffffffff06067807 */ /* 0x000fe40000800000 */
[----:B------:R-:W-:Y:S01]  /*2310*/  SEL R7, R7, 0xffffffff, P1 ;  /* 0xffffffff07077807 */ /* 0x000fe20000800000 */
[----:B------:R-:W-:Y:S06]  /*2320*/  RET.REL.NODEC R4 `(_ZN2at6native53_GLOBAL__N__3bfe7fd5_20_UpSampleNearest2d_cu_198c5ce237upsample_nearest2d_backward_out_frameIN3c108BFloat16EfXadL_ZNS0_46nearest_neighbor_exact_bw_compute_source_indexEfiiEEEEvPKT_mmmmmmPS5_ff) ;  /* 0xffffdcd004007950 */ /* 0x000fec0003c3ffff */
        .weak           $__internal_5_$__cuda_sm20_rem_u64
        .type           $__internal_5_$__cuda_sm20_rem_u64,@function
        .size           $__internal_5_$__cuda_sm20_rem_u64,(.L_x_638 - $__internal_5_$__cuda_sm20_rem_u64)
$__internal_5_$__cuda_sm20_rem_u64:
        /* <DEDUP_REMOVED lines=14> */
[----:B------:R-:W-:-:S05]  /*2410*/  IMAD.HI.U32 R12, P1, R11, R15, R12 ;  /* 0x0000000f0b0c7227 */ /* 0x000fca000782000c */
[----:B------:R-:W-:Y:S01]  /*2420*/  IADD3 R13, P2, R19, R12, RZ ;  /* 0x0000000c130d7210 */ /* 0x000fe20007f5e0ff */
[----:B------:R-:W-:-:S04]  /*2430*/  IMAD.X R12, R17, 0x1, R11, P0 ;  /* 0x00000001110c7824 */ /* 0x000fc800000e060b */
[----:B------:R-:W-:Y:S01]  /*2440*/  IMAD.WIDE.U32 R10, R13, R8, RZ ;  /* 0x000000080d0a7225 */ /* 0x000fe200078e00ff */
[----:B------:R-:W-:-:S03]  /*2450*/  IADD3.X R15, RZ, RZ, R12, P2, P1 ;  /* 0x000000ffff0f7210 */ /* 0x000fc600017e240c */
[----:B------:R-:W-:Y:S01]  /*2460*/  IMAD R11, R13, R9, R11 ;  /* 0x000000090d0b7224 */ /* 0x000fe200078e020b */
[----:B------:R-:W-:-:S03]  /*2470*/  IADD3 R17, P0, RZ, -R10, RZ ;  /* 0x8000000aff117210 */ /* 0x000fc60007f1e0ff */
[----:B------:R-:W-:Y:S02]  /*2480*/  IMAD R11, R15, R8, R11 ;  /* 0x000000080f0b7224 */ /* 0x000fe400078e020b */
[----:B------:R-:W-:-:S04]  /*2490*/  IMAD.HI.U32 R12, R13, R17, RZ ;  /* 0x000000110d0c7227 */ /* 0x000fc800078e00ff */
[----:B------:R-:W-:Y:S02]  /*24a0*/  IMAD.X R10, RZ, RZ, ~R11, P0 ;  /* 0x000000ffff0a7224 */ /* 0x000fe400000e0e0b */
[----:B------:R-:W-:Y:S02]  /*24b0*/  IMAD.MOV.U32 R11, RZ, RZ, RZ ;  /* 0x000000ffff0b7224 */ /* 0x000fe400078e00ff */
[----:B------:R-:W-:-:S04]  /*24c0*/  IMAD.WIDE.U32 R12, P0, R13, R10, R12 ;  /* 0x0000000a0d0c7225 */ /* 0x000fc8000780000c */
[C---:B------:R-:W-:Y:S02]  /*24d0*/  IMAD R14, R15.reuse, R10, RZ ;  /* 0x0000000a0f0e7224 */ /* 0x040fe400078e02ff */
[----:B------:R-:W-:-:S04]  /*24e0*/  IMAD.HI.U32 R13, P1, R15, R17, R12 ;  /* 0x000000110f0d7227 */ /* 0x000fc8000782000c */
[----:B------:R-:W-:Y:S01]  /*24f0*/  IMAD.HI.U32 R10, R15, R10, RZ ;  /* 0x0000000a0f0a7227 */ /* 0x000fe200078e00ff */
[----:B------:R-:W-:-:S03]  /*2500*/  IADD3 R13, P2, R14, R13, RZ ;  /* 0x0000000d0e0d7210 */ /* 0x000fc60007f5e0ff */
[----:B------:R-:W-:Y:S02]  /*2510*/  IMAD.X R15, R10, 0x1, R15, P0 ;  /* 0x000000010a0f7824 */ /* 0x000fe400000e060f */
[----:B------:R-:W-:-:S03]  /*2520*/  IMAD.HI.U32 R10, R13, R4, RZ ;  /* 0x000000040d0a7227 */ /* 0x000fc600078e00ff */
[----:B------:R-:W-:-:S03]  /*2530*/  IADD3.X R15, RZ, RZ, R15, P2, P1 ;  /* 0x000000ffff0f7210 */ /* 0x000fc600017e240f */
        /* <DEDUP_REMOVED lines=22> */
[----:B------:R-:W-:-:S04]  /*26a0*/  ISETP.GE.U32.AND.EX P0, PT, R10, R9, PT, P0 ;  /* 0x000000090a00720c */ /* 0x000fc80003f06100 */
[----:B------:R-:W-:Y:S01]  /*26b0*/  SEL R4, R4, R7, P0 ;  /* 0x0000000704047207 */ /* 0x000fe20000000000 */
[----:B------:R-:W-:-:S03]  /*26c0*/  IMAD.MOV.U32 R7, RZ, RZ, 0x0 ;  /* 0x00000000ff077424 */ /* 0x000fc600078e00ff */
[----:B------:R-:W-:Y:S01]  /*26d0*/  SEL R4, R4, 0xffffffff, P1 ;  /* 0xffffffff04047807 */ /* 0x000fe20000800000 */
[----:B------:R-:W-:Y:S06]  /*26e0*/  RET.REL.NODEC R6 `(_ZN2at6native53_GLOBAL__N__3bfe7fd5_20_UpSampleNearest2d_cu_198c5ce237upsample_nearest2d_backward_out_frameIN3c108BFloat16EfXadL_ZNS0_46nearest_neighbor_exact_bw_compute_source_indexEfiiEEEEvPKT_mmmmmmPS5_ff) ;  /* 0xffffd91006007950 */ /* 0x000fec0003c3ffff */
.L_x_52:
        /* <DEDUP_REMOVED lines=9> */
.L_x_638:


//--------------------- .text._ZN2at6native53_GLOBAL__N__3bfe7fd5_20_UpSampleNearest2d_cu_198c5ce237upsample_nearest2d_backward_out_frameIN3c104HalfEfXadL_ZNS0_46nearest_neighbor_exact_bw_compute_source_indexEfiiEEEEvPKT_mmmmmmPS5_ff --------------------------
	.section	.text._ZN2at6native53_GLOBAL__N__3bfe7fd5_20_UpSampleNearest2d_cu_198c5ce237upsample_nearest2d_backward_out_frameIN3c104HalfEfXadL_ZNS0_46nearest_neighbor_exact_bw_compute_source_indexEfiiEEEEvPKT_mmmmmmPS5_ff,"ax",@progbits
	.sectioninfo	@"SHI_REGISTERS=32"
	.align	128
.text._ZN2at6native53_GLOBAL__N__3bfe7fd5_20_UpSampleNearest2d_cu_198c5ce237upsample_nearest2d_backward_out_frameIN3c104HalfEfXadL_ZNS0_46nearest_neighbor_exact_bw_compute_source_indexEfiiEEEEvPKT_mmmmmmPS5_ff:
        .type           _ZN2at6native53_GLOBAL__N__3bfe7fd5_20_UpSampleNearest2d_cu_198c5ce237upsample_nearest2d_backward_out_frameIN3c104HalfEfXadL_ZNS0_46nearest_neighbor_exact_bw_compute_source_indexEfiiEEEEvPKT_mmmmmmPS5_ff,@function
        .size           _ZN2at6native53_GLOBAL__N__3bfe7fd5_20_UpSampleNearest2d_cu_198c5ce237upsample_nearest2d_backward_out_frameIN3c104HalfEfXadL_ZNS0_46nearest_neighbor_exact_bw_compute_source_indexEfiiEEEEvPKT_mmmmmmPS5_ff,(.L_x_642 - _ZN2at6native53_GLOBAL__N__3bfe7fd5_20_UpSampleNearest2d_cu_198c5ce237upsample_nearest2d_backward_out_frameIN3c104HalfEfXadL_ZNS0_46nearest_neighbor_exact_bw_compute_source_indexEfiiEEEEvPKT_mmmmmmPS5_ff)
        .other          _ZN2at6native53_GLOBAL__N__3bfe7fd5_20_UpSampleNearest2d_cu_198c5ce237upsample_nearest2d_backward_out_frameIN3c104HalfEfXadL_ZNS0_46nearest_neighbor_exact_bw_compute_source_indexEfiiEEEEvPKT_mmmmmmPS5_ff,@"STO_CUDA_ENTRY STV_DEFAULT"
_ZN2at6native53_GLOBAL__N__3bfe7fd5_20_UpSampleNearest2d_cu_198c5ce237upsample_nearest2d_backward_out_frameIN3c104HalfEfXadL_ZNS0_46nearest_neighbor_exact_bw_compute_source_indexEfiiEEEEvPKT_mmmmmmPS5_ff:
        /* <DEDUP_REMOVED lines=31> */
[----:B------:R-:W-:Y:S05]  /*01f0*/  CALL.REL.NOINC `($__internal_6_$__cuda_sm20_div_s64) ;  /* 0x0000178000007944 */ /* 0x000fea0003c00000 */
[----:B------:R-:W-:Y:S01]  /*0200*/  IMAD.MOV.U32 R4, RZ, RZ, R6 ;  /* 0x000000ffff047224 */ /* 0x000fe200078e0006 */
[----:B------:R-:W-:Y:S01]  /*0210*/  MOV R5, R7 ;  /* 0x0000000700057202 */ /* 0x000fe20000000f00 */
[----:B------:R-:W-:Y:S05]  /*0220*/  BRA `(.L_x_55) ;  /* 0x0000013000007947 */ /* 0x000fea0003800000 */
.L_x_54:
        /* <DEDUP_REMOVED lines=19> */
.L_x_55:
[----:B------:R-:W-:Y:S05]  /*0360*/  BSYNC B0 ;  /* 0x0000000000007941 */ /* 0x000fea0003800000 */
.L_x_53:
        /* <DEDUP_REMOVED lines=8> */
[----:B------:R-:W-:Y:S05]  /*03f0*/  CALL.REL.NOINC `($__internal_8_$__cuda_sm20_rem_u64) ;  /* 0x00001ef000007944 */ /* 0x000fea0003c00000 */
[----:B------:R-:W-:Y:S01]  /*0400*/  MOV R0, R4 ;  /* 0x0000000400007202 */ /* 0x000fe20000000f00 */
[----:B------:R-:W-:Y:S05]  /*0410*/  BRA `(.L_x_58) ;  /* 0x0000011000007947 */ /* 0x000fea0003800000 */
.L_x_57:
        /* <DEDUP_REMOVED lines=17> */
.L_x_58:
[----:B------:R-:W-:Y:S05]  /*0530*/  BSYNC B0 ;  /* 0x0000000000007941 */ /* 0x000fea0003800000 */
.L_x_56:
[----:B------:R-:W-:Y:S01]  /*0540*/  LOP3.LUT R4, R3, c[0x0][0x194], RZ, 0xfc, !PT ;  /* 0x0000650003047a12 */ /* 0x000fe200078efcff */
[----:B------:R-:W-:Y:S03]  /*0550*/  BSSY B0, `(.L_x_59) ;  /* 0x000001d000007945 */ /* 0x000fe60003800000 */
[----:B------:R-:W-:-:S13]  /*0560*/  ISETP.NE.U32.AND P0, PT, R4, RZ, PT ;  /* 0x000000ff0400720c */ /* 0x000fda0003f05070 */
[----:B------:R-:W-:Y:S05]  /*0570*/  @!P0 BRA `(.L_x_60) ;  /* 0x0000005000008947 */ /* 0x000fea0003800000 */
[----:B------:R-:W-:Y:S02]  /*0580*/  MOV R4, 0x5a0 ;  /* 0x000005a000047802 */ /* 0x000fe40000000f00 */
[----:B------:R-:W-:Y:S05]  /*0590*/  CALL.REL.NOINC `($__internal_7_$__cuda_sm20_div_u64) ;  /* 0x0000192000007944 */ /* 0x000fea0003c00000 */
[----:B------:R-:W-:-:S05]  /*05a0*/  IADD3 R5, -R6, RZ, RZ ;  /* 0x000000ff06057210 */ /* 0x000fca0007ffe1ff */
[----:B------:R-:W-:Y:S01]  /*05b0*/  IMAD R5, R5, c[0x0][0x190], R2 ;  /* 0x0000640005057a24 */ /* 0x000fe200078e0202 */
[----:B------:R-:W-:Y:S05]  /*05c0*/  BRA `(.L_x_61) ;  /* 0x0000015000007947 */ /* 0x000fea0003800000 */
.L_x_60:
        /* <DEDUP_REMOVED lines=18> */
[----:B------:R-:W-:-:S04]  /*06f0*/  @!P2 LOP3.LUT R6, RZ, c[0x0][0x190], RZ, 0x33, !PT ;  /* 0x00006400ff06aa12 */ /* 0x000fc800078e33ff */
[----:B------:R-:W-:-:S05]  /*0700*/  IADD3 R5, -R6, RZ, RZ ;  /* 0x000000ff06057210 */ /* 0x000fca0007ffe1ff */
[----:B------:R-:W-:Y:S02]  /*0710*/  IMAD R5, R5, c[0x0][0x190], R2 ;  /* 0x0000640005057a24 */ /* 0x000fe400078e0202 */
.L_x_61:
[----:B------:R-:W-:Y:S05]  /*0720*/  BSYNC B0 ;  /* 0x0000000000007941 */ /* 0x000fea0003800000 */
.L_x_59:
        /* <DEDUP_REMOVED lines=8> */
[----:B------:R-:W-:Y:S05]  /*07b0*/  CALL.REL.NOINC `($__internal_8_$__cuda_sm20_rem_u64) ;  /* 0x00001b3000007944 */ /* 0x000fea0003c00000 */
[----:B------:R-:W-:Y:S05]  /*07c0*/  BRA `(.L_x_64) ;  /* 0x0000011000007947 */ /* 0x000fea0003800000 */
.L_x_63:
        /* <DEDUP_REMOVED lines=17> */
.L_x_64:
[----:B------:R-:W-:Y:S05]  /*08e0*/  BSYNC B0 ;  /* 0x0000000000007941 */ /* 0x000fea0003800000 */
.L_x_62:
[----:B------:R-:W-:Y:S01]  /*08f0*/  IADD3 R10, R5, 0x1, RZ ;  /* 0x00000001050a7810 */ /* 0x000fe20007ffe0ff */
[----:B------:R-:W-:Y:S01]  /*0900*/  I2F R8, R5 ;  /* 0x0000000500087306 */ /* 0x000fe20000201400 */
[----:B------:R-:W-:Y:S02]  /*0910*/  ISETP.NE.U32.AND P0, PT, RZ, c[0x0][0x168], PT ;  /* 0x00005a00ff007a0c */ /* 0x000fe40003f05070 */
[----:B------:R-:W-:Y:S02]  /*0920*/  IADD3 R7, R4, 0x1, RZ ;  /* 0x0000000104077810 */ /* 0x000fe40007ffe0ff */
[----:B------:R-:W-:Y:S02]  /*0930*/  ISETP.NE.AND.EX P0, PT, RZ, c[0x0][0x16c], PT, P0 ;  /* 0x00005b00ff007a0c */ /* 0x000fe40003f05300 */
[----:B------:R-:W-:Y:S01]  /*0940*/  MOV R13, c[0x0][0x1a4] ;  /* 0x00006900000d7a02 */ /* 0x000fe20000000f00 */
[----:B------:R-:W0:Y:S08]  /*0950*/  I2F R10, R10 ;  /* 0x0000000a000a7306 */ /* 0x000e300000201400 */
[----:B------:R1:W2:Y:S08]  /*0960*/  I2F R6, R4 ;  /* 0x0000000400067306 */ /* 0x0002b00000201400 */
[----:B------:R1:W3:Y:S01]  /*0970*/  I2F R9, R7 ;  /* 0x0000000700097306 */ /* 0x0002e20000201400 */
[----:B0-----:R-:W-:Y:S01]  /*0980*/  FFMA.FTZ R11, R10, R13, -0.5 ;  /* 0xbf0000000a0b7423 */ /* 0x001fe2000001000d */
[----:B------:R-:W-:Y:S06]  /*0990*/  @!P0 EXIT ;  /* 0x000000000000894d */ /* 0x000fec0003800000 */
[----:B------:R-:W-:Y:S01]  /*09a0*/  FFMA.FTZ R10, R8, R13, -0.5 ;  /* 0xbf000000080a7423 */ /* 0x000fe2000001000d */
[----:B-1----:R-:W0:Y:S01]  /*09b0*/  F2I.FTZ.CEIL.NTZ R4, R11 ;  /* 0x0000000b00047305 */ /* 0x002e22000021b100 */
[----:B------:R-:W-:Y:S01]  /*09c0*/  IMAD.MOV.U32 R5, RZ, RZ, c[0x0][0x1a0] ;  /* 0x00006800ff057624 */ /* 0x000fe200078e00ff */
[----:B------:R-:W-:-:S03]  /*09d0*/  ULDC.64 UR10, c[0x0][0x118] ;  /* 0x00004600000a7ab9 */ /* 0x000fc60000000a00 */
[-C--:B---3--:R-:W-:Y:S02]  /*09e0*/  FFMA.FTZ R9, R9, R5.reuse, -0.5 ;  /* 0xbf00000009097423 */ /* 0x088fe40000010005 */
[----:B--2---:R-:W-:Y:S01]  /*09f0*/  FFMA.FTZ R8, R6, R5, -0.5 ;  /* 0xbf00000006087423 */ /* 0x004fe20000010005 */
[----:B------:R-:W1:Y:S01]  /*0a00*/  F2I.FTZ.CEIL.NTZ R10, R10 ;  /* 0x0000000a000a7305 */ /* 0x000e62000021b100 */
[----:B------:R-:W-:-:S07]  /*0a10*/  IMAD.MOV.U32 R6, RZ, RZ, RZ ;  /* 0x000000ffff067224 */ /* 0x000fce00078e00ff */
        /* <DEDUP_REMOVED lines=16> */
.L_x_78:
[----:B------:R-:W-:Y:S01]  /*0b20*/  ISETP.GE.AND P0, PT, R7, R8, PT ;  /* 0x000000080700720c */ /* 0x000fe20003f06270 */
[----:B------:R-:W-:Y:S01]  /*0b30*/  BSSY B1, `(.L_x_65) ;  /* 0x00000d4000017945 */ /* 0x000fe20003800000 */
[----:B------:R-:W-:-:S11]  /*0b40*/  HFMA2.MMA R26, -RZ, RZ, 0, 0 ;  /* 0x00000000ff1a7435 */ /* 0x000fd600000001ff */
[----:B------:R-:W-:Y:S05]  /*0b50*/  @P0 BRA `(.L_x_66) ;  /* 0x00000d1000000947 */ /* 0x000fea0003800000 */
[----:B------:R-:W-:Y:S02]  /*0b60*/  IMAD.MOV.U32 R26, RZ, RZ, RZ ;  /* 0x000000ffff1a7224 */ /* 0x000fe400078e00ff */
[----:B------:R-:W-:Y:S02]  /*0b70*/  IMAD.MOV.U32 R22, RZ, RZ, R7 ;  /* 0x000000ffff167224 */ /* 0x000fe400078e0007 */
.L_x_76:
        /* <DEDUP_REMOVED lines=22> */
[----:B------:R-:W-:-:S04]  /*0ce0*/  LEA R14, P0, R16, c[0x0][0x160], 0x1 ;  /* 0x00005800100e7a11 */ /* 0x000fc800078008ff */
[----:B------:R-:W-:-:S04]  /*0cf0*/  IADD3 R15, R17, R15, RZ ;  /* 0x0000000f110f7210 */ /* 0x000fc80007ffe0ff */
[----:B------:R-:W-:-:S05]  /*0d00*/  LEA.HI.X R15, R16, c[0x0][0x164], R15, 0x1, P0 ;  /* 0x00005900100f7a11 */ /* 0x000fca00000f0c0f */
[----:B------:R-:W2:Y:S01]  /*0d10*/  LDG.E.U16 R16, [R14.64] ;  /* 0x0000000a0e107981 */ /* 0x000ea2000c1e1500 */
[----:B------:R-:W-:Y:S01]  /*0d20*/  ISETP.NE.AND P0, PT, R20, 0x1, PT ;  /* 0x000000011400780c */ /* 0x000fe20003f05270 */
[----:B------:R-:W-:Y:S01]  /*0d30*/  IMAD.MOV.U32 R24, RZ, RZ, R9 ;  /* 0x000000ffff187224 */ /* 0x000fe200078e0009 */
[----:B--2---:R-:W-:-:S05]  /*0d40*/  HADD2.F32 R17, -RZ, R16.H0_H0 ;  /* 0x20000010ff117230 */ /* 0x004fca0000004100 */
[----:B------:R-:W-:-:S06]  /*0d50*/  FADD.FTZ R26, R26, R17 ;  /* 0x000000111a1a7221 */ /* 0x000fcc0000010000 */
[----:B------:R-:W-:Y:S05]  /*0d60*/  @!P0 BRA `(.L_x_70) ;  /* 0x0000009000008947 */ /* 0x000fea0003800000 */
[----:B------:R-:W-:Y:S01]  /*0d70*/  ISETP.NE.AND P0, PT, R20, 0x2, PT ;  /* 0x000000021400780c */ /* 0x000fe20003f05270 */
[----:B------:R-:W2:-:S12]  /*0d80*/  LDG.E.U16 R16, [R14.64+0x2] ;  /* 0x0000020a0e107981 */ /* 0x000e98000c1e1500 */
[----:B------:R-:W3:Y:S01]  /*0d90*/  @P0 LDG.E.U16 R18, [R14.64+0x4] ;  /* 0x0000040a0e120981 */ /* 0x000ee2000c1e1500 */
[----:B------:R-:W-:Y:S02]  /*0da0*/  IMAD.MOV.U32 R24, RZ, RZ, R10 ;  /* 0x000000ffff187224 */ /* 0x000fe400078e000a */
[----:B------:R-:W-:Y:S01]  /*0db0*/  @P0 IMAD.MOV.U32 R24, RZ, RZ, R11 ;  /* 0x000000ffff180224 */ /* 0x000fe200078e000b */
[----:B--2---:R-:W-:-:S05]  /*0dc0*/  HADD2.F32 R17, -RZ, R16.H0_H0 ;  /* 0x20000010ff117230 */ /* 0x004fca0000004100 */
[----:B------:R-:W-:Y:S01]  /*0dd0*/  FADD.FTZ R26, R26, R17 ;  /* 0x000000111a1a7221 */ /* 0x000fe20000010000 */
[----:B---3--:R-:W-:-:S05]  /*0de0*/  @P0 HADD2.F32 R19, -RZ, R18.H0_H0 ;  /* 0x20000012ff130230 */ /* 0x008fca0000004100 */
[----:B------:R-:W-:Y:S02]  /*0df0*/  @P0 FADD.FTZ R26, R26, R19 ;  /* 0x000000131a1a0221 */ /* 0x000fe40000010000 */
.L_x_70:
[----:B------:R-:W-:Y:S05]  /*0e00*/  BSYNC B2 ;  /* 0x0000000000027941 */ /* 0x000fea0003800000 */
.L_x_69:
[----:B------:R-:W-:Y:S05]  /*0e10*/  @!P1 BRA `(.L_x_68) ;  /* 0x00000a1000009947 */ /* 0x000fea0003800000 */
[----:B------:R-:W-:Y:S01]  /*0e20*/  SHF.R.S32.HI R14, RZ, 0x1f, R6 ;  /* 0x0000001fff0e7819 */ /* 0x000fe20000011406 */
[----:B------:R-:W-:Y:S01]  /*0e30*/  IMAD.MOV.U32 R15, RZ, RZ, R5 ;  /* 0x000000ffff0f7224 */ /* 0x000fe200078e0005 */
[----:B------:R-:W-:Y:S01]  /*0e40*/  SHF.R.S32.HI R23, RZ, 0x1f, R22 ;  /* 0x0000001fff177819 */ /* 0x000fe20000011416 */
[----:B------:R-:W-:Y:S01]  /*0e50*/  BSSY B2, `(.L_x_71) ;  /* 0x000005c000027945 */ /* 0x000fe20003800000 */
[----:B------:R-:W-:Y:S01]  /*0e60*/  PLOP3.LUT P0, PT, PT, PT, PT, 0x80, 0x0 ;  /* 0x000000000000781c */ /* 0x000fe20003f0f070 */
[----:B------:R-:W-:Y:S01]  /*0e70*/  IMAD R19, R14, c[0x0][0x170], RZ ;  /* 0x00005c000e137a24 */ /* 0x000fe200078e02ff */
[----:B------:R-:W-:-:S03]  /*0e80*/  MOV R14, R0 ;  /* 0x00000000000e7202 */ /* 0x000fc60000000f00 */
[C---:B------:R-:W-:Y:S02]  /*0e90*/  IMAD R19, R6.reuse, c[0x0][0x174], R19 ;  /* 0x00005d0006137a24 */ /* 0x040fe400078e0213 */
[----:B------:R-:W-:-:S04]  /*0ea0*/  IMAD.WIDE.U32 R16, R6, c[0x0][0x170], R14 ;  /* 0x00005c0006107a25 */ /* 0x000fc800078e000e */
[----:B------:R-:W-:Y:S02]  /*0eb0*/  IMAD.IADD R14, R4, 0x1, -R24 ;  /* 0x00000001040e7824 */ /* 0x000fe400078e0a18 */
[----:B------:R-:W-:-:S03]  /*0ec0*/  IMAD.IADD R19, R17, 0x1, R19 ;  /* 0x0000000111137824 */ /* 0x000fc600078e0213 */
[----:B------:R-:W-:Y:S01]  /*0ed0*/  ISETP.GT.AND P2, PT, R14, 0xc, PT ;  /* 0x0000000c0e00780c */ /* 0x000fe20003f44270 */
[----:B------:R-:W-:Y:S02]  /*0ee0*/  IMAD R19, R19, c[0x0][0x178], RZ ;  /* 0x00005e0013137a24 */ /* 0x000fe400078e02ff */
[----:B------:R-:W-:-:S04]  /*0ef0*/  IMAD.WIDE.U32 R14, R16, c[0x0][0x178], R22 ;  /* 0x00005e00100e7a25 */ /* 0x000fc800078e0016 */
[----:B------:R-:W-:-:S05]  /*0f00*/  IMAD R19, R16, c[0x0][0x17c], R19 ;  /* 0x00005f0010137a24 */ /* 0x000fca00078e0213 */
[----:B------:R-:W-:Y:S01]  /*0f10*/  IADD3 R23, R19, R15, RZ ;  /* 0x0000000f13177210 */ /* 0x000fe20007ffe0ff */
[----:B------:R-:W-:Y:S05]  /*0f20*/  @!P2 BRA `(.L_x_72) ;  /* 0x000004e00000a947 */ /* 0x000fea0003800000 */
[----:B------:R-:W-:Y:S02]  /*0f30*/  PLOP3.LUT P0, PT, PT, PT, PT, 0x8, 0x0 ;  /* 0x000000000000781c */ /* 0x000fe40003f0e170 */
[----:B------:R-:W-:Y:S02]  /*0f40*/  IADD3 R21, R4, -0xc, RZ ;  /* 0xfffffff404157810 */ /* 0x000fe40007ffe0ff */
.L_x_73:
[----:B------:R-:W-:Y:S01]  /*0f50*/  SHF.R.S32.HI R25, RZ, 0x1f, R24 ;  /* 0x0000001fff197819 */ /* 0x000fe20000011418 */
[----:B------:R-:W-:-:S04]  /*0f60*/  IMAD R19, R23, c[0x0][0x180], RZ ;  /* 0x0000600017137a24 */ /* 0x000fc800078e02ff */
[----:B------:R-:W-:-:S04]  /*0f70*/  IMAD.WIDE.U32 R16, R14, c[0x0][0x180], R24 ;  /* 0x000060000e107a25 */ /* 0x000fc800078e0018 */
[----:B------:R-:W-:Y:S01]  /*0f80*/  IMAD R25, R14, c[0x0][0x184], R19 ;  /* 0x000061000e197a24 */ /* 0x000fe200078e0213 */
[----:B------:R-:W-:-:S03]  /*0f90*/  LEA R18, P2, R16, c[0x0][0x160], 0x1 ;  /* 0x0000580010127a11 */ /* 0x000fc600078408ff */
[----:B------:R-:W-:-:S05]  /*0fa0*/  IMAD.IADD R17, R17, 0x1, R25 ;  /* 0x0000000111117824 */ /* 0x000fca00078e0219 */
[----:B------:R-:W-:-:S05]  /*0fb0*/  LEA.HI.X R19, R16, c[0x0][0x164], R17, 0x1, P2 ;  /* 0x0000590010137a11 */ /* 0x000fca00010f0c11 */
[----:B------:R-:W2:Y:S04]  /*0fc0*/  LDG.E.U16 R17, [R18.64] ;  /* 0x0000000a12117981 */ /* 0x000ea8000c1e1500 */
[----:B------:R-:W3:Y:S01]  /*0fd0*/  LDG.E.U16 R16, [R18.64+0x2] ;  /* 0x0000020a12107981 */ /* 0x000ee2000c1e1500 */
[----:B--2---:R-:W-:-:S05]  /*0fe0*/  HADD2.F32 R17, -RZ, R17.H0_H0 ;  /* 0x20000011ff117230 */ /* 0x004fca0000004100 */
[----:B------:R-:W-:Y:S02]  /*0ff0*/  FADD.FTZ R27, R17, R26 ;  /* 0x0000001a111b7221 */ /* 0x000fe40000010000 */
[----:B------:R-:W2:Y:S01]  /*1000*/  LDG.E.U16 R17, [R18.64+0x4] ;  /* 0x0000040a12117981 */ /* 0x000ea2000c1e1500 */
[----:B---3--:R-:W-:-:S03]  /*1010*/  HADD2.F32 R16, -RZ, R16.H0_H0 ;  /* 0x20000010ff107230 */ /* 0x008fc60000004100 */
[----:B------:R-:W3:Y:S02]  /*1020*/  LDG.E.U16 R26, [R18.64+0x6] ;  /* 0x0000060a121a7981 */ /* 0x000ee4000c1e1500 */
[----:B------:R-:W-:Y:S01]  /*1030*/  FADD.FTZ R27, R27, R16 ;  /* 0x000000101b1b7221 */ /* 0x000fe20000010000 */
[----:B------:R-:W-:Y:S01]  /*1040*/  IADD3 R16, R24, 0x4, RZ ;  /* 0x0000000418107810 */ /* 0x000fe20007ffe0ff */
[----:B--2---:R-:W-:-:S03]  /*1050*/  HADD2.F32 R28, -RZ, R17.H0_H0 ;  /* 0x20000011ff1c7230 */ /* 0x004fc60000004100 */
[----:B------:R-:W-:Y:S01]  /*1060*/  SHF.R.S32.HI R17, RZ, 0x1f, R16 ;  /* 0x0000001fff117819 */ /* 0x000fe20000011410 */
[----:B---3--:R-:W-:Y:S01]  /*1070*/  HADD2.F32 R26, -RZ, R26.H0_H0 ;  /* 0x2000001aff1a7230 */ /* 0x008fe20000004100 */
[----:B------:R-:W-:-:S03]  /*1080*/  FADD.FTZ R27, R27, R28 ;  /* 0x0000001c1b1b7221 */ /* 0x000fc60000010000 */
[----:B------:R-:W-:-:S04]  /*1090*/  IMAD.WIDE.U32 R16, R14, c[0x0][0x180], R16 ;  /* 0x000060000e107a25 */ /* 0x000fc800078e0010 */
[----:B------:R-:W-:Y:S01]  /*10a0*/  IMAD.IADD R17, R25, 0x1, R17 ;  /* 0x0000000119117824 */ /* 0x000fe200078e0211 */
[----:B------:R-:W-:Y:S01]  /*10b0*/  LEA R18, P2, R16, c[0x0][0x160], 0x1 ;  /* 0x0000580010127a11 */ /* 0x000fe200078408ff */
[----:B------:R-:W-:-:S03]  /*10c0*/  FADD.FTZ R26, R27, R26 ;  /* 0x0000001a1b1a7221 */ /* 0x000fc60000010000 */
[----:B------:R-:W-:-:S05]  /*10d0*/  LEA.HI.X R19, R16, c[0x0][0x164], R17, 0x1, P2 ;  /* 0x0000590010137a11 */ /* 0x000fca00010f0c11 */
[----:B------:R-:W2:Y:S04]  /*10e0*/  LDG.E.U16 R17, [R18.64] ;  /* 0x0000000a12117981 */ /* 0x000ea8000c1e1500 */
[----:B------:R-:W3:Y:S01]  /*10f0*/  LDG.E.U16 R16, [R18.64+0x2] ;  /* 0x0000020a12107981 */ /* 0x000ee2000c1e1500 */
[----:B--2---:R-:W-:-:S05]  /*1100*/  HADD2.F32 R17, -RZ, R17.H0_H0 ;  /* 0x20000011ff117230 */ /* 0x004fca0000004100 */
[----:B------:R-:W-:Y:S02]  /*1110*/  FADD.FTZ R27, R26, R17 ;  /* 0x000000111a1b7221 */ /* 0x000fe40000010000 */
[----:B------:R-:W2:Y:S04]  /*1120*/  LDG.E.U16 R17, [R18.64+0x4] ;  /* 0x0000040a12117981 */ /* 0x000ea8000c1e1500 */
[----:B------:R-:W4:Y:S01]  /*1130*/  LDG.E.U16 R26, [R18.64+0x6] ;  /* 0x0000060a121a7981 */ /* 0x000f22000c1e1500 */
[----:B---3--:R-:W-:-:S05]  /*1140*/  HADD2.F32 R16, -RZ, R16.H0_H0 ;  /* 0x20000010ff107230 */ /* 0x008fca0000004100 */
[----:B------:R-:W-:Y:S01]  /*1150*/  FADD.FTZ R27, R27, R16 ;  /* 0x000000101b1b7221 */ /* 0x000fe20000010000 */
[----:B------:R-:W-:Y:S01]  /*1160*/  IADD3 R16, R24, 0x8, RZ ;  /* 0x0000000818107810 */ /* 0x000fe20007ffe0ff */
[----:B--2---:R-:W-:-:S03]  /*1170*/  HADD2.F32 R28, -RZ, R17.H0_H0 ;  /* 0x20000011ff1c7230 */ /* 0x004fc60000004100 */
[----:B------:R-:W-:Y:S01]  /*1180*/  SHF.R.S32.HI R17, RZ, 0x1f, R16 ;  /* 0x0000001fff117819 */ /* 0x000fe20000011410 */
[----:B----4-:R-:W-:Y:S01]  /*1190*/  HADD2.F32 R26, -RZ, R26.H0_H0 ;  /* 0x2000001aff1a7230 */ /* 0x010fe20000004100 */
[----:B------:R-:W-:-:S03]  /*11a0*/  FADD.FTZ R27, R27, R28 ;  /* 0x0000001c1b1b7221 */ /* 0x000fc60000010000 */
[----:B------:R-:W-:-:S04]  /*11b0*/  IMAD.WIDE.U32 R16, R14, c[0x0][0x180], R16 ;  /* 0x000060000e107a25 */ /* 0x000fc800078e0010 */
[----:B------:R-:W-:Y:S01]  /*11c0*/  IMAD.IADD R17, R25, 0x1, R17 ;  /* 0x0000000119117824 */ /* 0x000fe200078e0211 */
[----:B------:R-:W-:Y:S01]  /*11d0*/  LEA R18, P2, R16, c[0x0][0x160], 0x1 ;  /* 0x0000580010127a11 */ /* 0x000fe200078408ff */
[----:B------:R-:W-:-:S03]  /*11e0*/  FADD.FTZ R26, R27, R26 ;  /* 0x0000001a1b1a7221 */ /* 0x000fc60000010000 */
[----:B------:R-:W-:-:S05]  /*11f0*/  LEA.HI.X R19, R16, c[0x0][0x164], R17, 0x1, P2 ;  /* 0x0000590010137a11 */ /* 0x000fca00010f0c11 */
[----:B------:R-:W2:Y:S04]  /*1200*/  LDG.E.U16 R17, [R18.64] ;  /* 0x0000000a12117981 */ /* 0x000ea8000c1e1500 */
[----:B------:R-:W3:Y:S04]  /*1210*/  LDG.E.U16 R16, [R18.64+0x2] ;  /* 0x0000020a12107981 */ /* 0x000ee8000c1e1500 */
[----:B------:R-:W4:Y:S01]  /*1220*/  LDG.E.U16 R27, [R18.64+0x4] ;  /* 0x0000040a121b7981 */ /* 0x000f22000c1e1500 */
[----:B--2---:R-:W-:Y:S02]  /*1230*/  HADD2.F32 R17, -RZ, R17.H0_H0 ;  /* 0x20000011ff117230 */ /* 0x004fe40000004100 */
[----:B---3--:R-:W-:-:S03]  /*1240*/  HADD2.F32 R16, -RZ, R16.H0_H0 ;  /* 0x20000010ff107230 */ /* 0x008fc60000004100 */
[----:B------:R-:W-:Y:S02]  /*1250*/  FADD.FTZ R17, R26, R17 ;  /* 0x000000111a117221 */ /* 0x000fe40000010000 */
[----:B------:R0:W2:Y:S02]  /*1260*/  LDG.E.U16 R26, [R18.64+0x6] ;  /* 0x0000060a121a7981 */ /* 0x0000a4000c1e1500 */
[----:B------:R-:W-:Y:S01]  /*1270*/  FADD.FTZ R28, R17, R16 ;  /* 0x00000010111c7221 */ /* 0x000fe20000010000 */
[----:B------:R-:W-:-:S04]  /*1280*/  IADD3 R16, R24, 0xc, RZ ;  /* 0x0000000c18107810 */ /* 0x000fc80007ffe0ff */
[----:B------:R-:W-:Y:S01]  /*1290*/  SHF.R.S32.HI R17, RZ, 0x1f, R16 ;  /* 0x0000001fff117819 */ /* 0x000fe20000011410 */
[----:B----4-:R-:W-:-:S04]  /*12a0*/  HADD2.F32 R27, -RZ, R27.H0_H0 ;  /* 0x2000001bff1b7230 */ /* 0x010fc80000004100 */
[----:B------:R-:W-:-:S04]  /*12b0*/  IMAD.WIDE.U32 R16, R14, c[0x0][0x180], R16 ;  /* 0x000060000e107a25 */ /* 0x000fc800078e0010 */
[----:B------:R-:W-:Y:S01]  /*12c0*/  FADD.FTZ R27, R28, R27 ;  /* 0x0000001b1c1b7221 */ /* 0x000fe20000010000 */
[----:B------:R-:W-:Y:S02]  /*12d0*/  IADD3 R25, R25, R17, RZ ;  /* 0x0000001119197210 */ /* 0x000fe40007ffe0ff */
[----:B------:R-:W-:-:S04]  /*12e0*/  LEA R28, P2, R16, c[0x0][0x160], 0x1 ;  /* 0x00005800101c7a11 */ /* 0x000fc800078408ff */
[----:B------:R-:W-:-:S05]  /*12f0*/  LEA.HI.X R29, R16, c[0x0][0x164], R25, 0x1, P2 ;  /* 0x00005900101d7a11 */ /* 0x000fca00010f0c19 */
[----:B0-----:R-:W3:Y:S04]  /*1300*/  LDG.E.U16 R18, [R28.64] ;  /* 0x0000000a1c127981 */ /* 0x001ee8000c1e1500 */
[----:B------:R-:W4:Y:S04]  /*1310*/  LDG.E.U16 R25, [R28.64+0x2] ;  /* 0x0000020a1c197981 */ /* 0x000f28000c1e1500 */
[----:B------:R-:W5:Y:S04]  /*1320*/  LDG.E.U16 R16, [R28.64+0x4] ;  /* 0x0000040a1c107981 */ /* 0x000f68000c1e1500 */
[----:B------:R-:W5:Y:S01]  /*1330*/  LDG.E.U16 R17, [R28.64+0x6] ;  /* 0x0000060a1c117981 */ /* 0x000f62000c1e1500 */
[----:B------:R-:W-:-:S04]  /*1340*/  IADD3 R24, R24, 0x10, RZ ;  /* 0x0000001018187810 */ /* 0x000fc80007ffe0ff */
[----:B------:R-:W-:Y:S01]  /*1350*/  ISETP.GE.AND P2, PT, R24, R21, PT ;  /* 0x000000151800720c */ /* 0x000fe20003f46270 */
[----:B--2---:R-:W-:-:S05]  /*1360*/  HADD2.F32 R26, -RZ, R26.H0_H0 ;  /* 0x2000001aff1a7230 */ /* 0x004fca0000004100 */
[----:B------:R-:W-:Y:S01]  /*1370*/  FADD.FTZ R26, R27, R26 ;  /* 0x0000001a1b1a7221 */ /* 0x000fe20000010000 */
[----:B---3--:R-:W-:Y:S02]  /*1380*/  HADD2.F32 R19, -RZ, R18.H0_H0 ;  /* 0x20000012ff137230 */ /* 0x008fe40000004100 */
[----:B----4-:R-:W-:-:S03]  /*1390*/  HADD2.F32 R18, -RZ, R25.H0_H0 ;  /* 0x20000019ff127230 */ /* 0x010fc60000004100 */
[----:B------:R-:W-:Y:S01]  /*13a0*/  FADD.FTZ R19, R26, R19 ;  /* 0x000000131a137221 */ /* 0x000fe20000010000 */
[----:B-----5:R-:W-:-:S03]  /*13b0*/  HADD2.F32 R25, -RZ, R16.H0_H0 ;  /* 0x20000010ff197230 */ /* 0x020fc60000004100 */
[----:B------:R-:W-:Y:S01]  /*13c0*/  FADD.FTZ R18, R19, R18 ;  /* 0x0000001213127221 */ /* 0x000fe20000010000 */
[----:B------:R-:W-:-:S03]  /*13d0*/  HADD2.F32 R17, -RZ, R17.H0_H0 ;  /* 0x20000011ff117230 */ /* 0x000fc60000004100 */
[----:B------:R-:W-:-:S04]  /*13e0*/  FADD.FTZ R18, R18, R25 ;  /* 0x0000001912127221 */ /* 0x000fc80000010000 */
[----:B------:R-:W-:Y:S01]  /*13f0*/  FADD.FTZ R26, R18, R17 ;  /* 0x00000011121a7221 */ /* 0x000fe20000010000 */
[----:B------:R-:W-:Y:S05]  /*1400*/  @!P2 BRA `(.L_x_73) ;  /* 0xfffffb400000a947 */ /* 0x000fea000383ffff */
.L_x_72:
[----:B------:R-:W-:Y:S05]  /*1410*/  BSYNC B2 ;  /* 0x0000000000027941 */ /* 0x000fea0003800000 */
.L_x_71:
[----:B------:R-:W-:Y:S01]  /*1420*/  IMAD.IADD R16, R4, 0x1, -R24 ;  /* 0x0000000104107824 */ /* 0x000fe200078e0a18 */
[----:B------:R-:W-:Y:S04]  /*1430*/  BSSY B2, `(.L_x_74) ;  /* 0x000002a000027945 */ /* 0x000fe80003800000 */
[----:B------:R-:W-:-:S13]  /*1440*/  ISETP.GT.AND P2, PT, R16, 0x4, PT ;  /* 0x000000041000780c */ /* 0x000fda0003f44270 */
[----:B------:R-:W-:Y:S05]  /*1450*/  @!P2 BRA `(.L_x_75) ;  /* 0x000002700000a947 */ /* 0x000fea0003800000 */
        /* <DEDUP_REMOVED lines=8> */
[----:B------:R-:W3:Y:S04]  /*14e0*/  LDG.E.U16 R27, [R18.64+0x2] ;  /* 0x0000020a121b7981 */ /* 0x000ee8000c1e1500 */
[----:B------:R0:W4:Y:S04]  /*14f0*/  LDG.E.U16 R25, [R18.64+0x4] ;  /* 0x0000040a12197981 */ /* 0x000128000c1e1500 */
[----:B------:R0:W5:Y:S01]  /*1500*/  LDG.E.U16 R28, [R18.64+0x6] ;  /* 0x0000060a121c7981 */ /* 0x000162000c1e1500 */
[----:B--2---:R-:W-:Y:S01]  /*1510*/  HADD2.F32 R17, -RZ, R16.H0_H0 ;  /* 0x20000010ff117230 */ /* 0x004fe20000004100 */
[----:B------:R-:W-:-:S04]  /*1520*/  IADD3 R16, R24, 0x4, RZ ;  /* 0x0000000418107810 */ /* 0x000fc80007ffe0ff */
[----:B------:R-:W-:Y:S01]  /*1530*/  FADD.FTZ R29, R26, R17 ;  /* 0x000000111a1d7221 */ /* 0x000fe20000010000 */
[----:B------:R-:W-:Y:S01]  /*1540*/  SHF.R.S32.HI R17, RZ, 0x1f, R16 ;  /* 0x0000001fff117819 */ /* 0x000fe20000011410 */
[----:B---3--:R-:W-:-:S04]  /*1550*/  HADD2.F32 R26, -RZ, R27.H0_H0 ;  /* 0x2000001bff1a7230 */ /* 0x008fc80000004100 */
[----:B------:R-:W-:-:S04]  /*1560*/  IMAD.WIDE.U32 R16, R14, c[0x0][0x180], R16 ;  /* 0x000060000e107a25 */ /* 0x000fc800078e0010 */
[----:B------:R-:W-:Y:S01]  /*1570*/  FADD.FTZ R29, R29, R26 ;  /* 0x0000001a1d1d7221 */ /* 0x000fe20000010000 */
[----:B------:R-:W-:Y:S01]  /*1580*/  LEA R26, P0, R16, c[0x0][0x160], 0x1 ;  /* 0x00005800101a7a11 */ /* 0x000fe200078008ff */
[----:B------:R-:W-:-:S05]  /*1590*/  IMAD.IADD R21, R21, 0x1, R17 ;  /* 0x0000000115157824 */ /* 0x000fca00078e0211 */
[----:B------:R-:W-:-:S05]  /*15a0*/  LEA.HI.X R27, R16, c[0x0][0x164], R21, 0x1, P0 ;  /* 0x00005900101b7a11 */ /* 0x000fca00000f0c15 */
[----:B------:R-:W2:Y:S04]  /*15b0*/  LDG.E.U16 R16, [R26.64] ;  /* 0x0000000a1a107981 */ /* 0x000ea8000c1e1500 */
[----:B0-----:R-:W3:Y:S04]  /*15c0*/  LDG.E.U16 R18, [R26.64+0x2] ;  /* 0x0000020a1a127981 */ /* 0x001ee8000c1e1500 */
[----:B------:R-:W3:Y:S04]  /*15d0*/  LDG.E.U16 R17, [R26.64+0x4] ;  /* 0x0000040a1a117981 */ /* 0x000ee8000c1e1500 */
[----:B------:R-:W3:Y:S01]  /*15e0*/  LDG.E.U16 R19, [R26.64+0x6] ;  /* 0x0000060a1a137981 */ /* 0x000ee2000c1e1500 */
[----:B----4-:R-:W-:-:S02]  /*15f0*/  HADD2.F32 R25, -RZ, R25.H0_H0 ;  /* 0x20000019ff197230 */ /* 0x010fc40000004100 */
[----:B-----5:R-:W-:-:S03]  /*1600*/  HADD2.F32 R28, -RZ, R28.H0_H0 ;  /* 0x2000001cff1c7230 */ /* 0x020fc60000004100 */
[----:B------:R-:W-:-:S04]  /*1610*/  FADD.FTZ R25, R29, R25 ;  /* 0x000000191d197221 */ /* 0x000fc80000010000 */
[----:B------:R-:W-:Y:S01]  /*1620*/  FADD.FTZ R25, R25, R28 ;  /* 0x0000001c19197221 */ /* 0x000fe20000010000 */
[----:B------:R-:W-:Y:S02]  /*1630*/  PLOP3.LUT P0, PT, PT, PT, PT, 0x8, 0x0 ;  /* 0x000000000000781c */ /* 0x000fe40003f0e170 */
[----:B------:R-:W-:Y:S01]  /*1640*/  IADD3 R24, R24, 0x8, RZ ;  /* 0x0000000818187810 */ /* 0x000fe20007ffe0ff */
[----:B--2---:R-:W-:Y:S02]  /*1650*/  HADD2.F32 R16, -RZ, R16.H0_H0 ;  /* 0x20000010ff107230 */ /* 0x004fe40000004100 */
[----:B---3--:R-:W-:-:S03]  /*1660*/  HADD2.F32 R21, -RZ, R18.H0_H0 ;  /* 0x20000012ff157230 */ /* 0x008fc60000004100 */
[----:B------:R-:W-:Y:S01]  /*1670*/  FADD.FTZ R16, R25, R16 ;  /* 0x0000001019107221 */ /* 0x000fe20000010000 */
[----:B------:R-:W-:-:S03]  /*1680*/  HADD2.F32 R17, -RZ, R17.H0_H0 ;  /* 0x20000011ff117230 */ /* 0x000fc60000004100 */
[----:B------:R-:W-:Y:S01]  /*1690*/  FADD.FTZ R16, R16, R21 ;  /* 0x0000001510107221 */ /* 0x000fe20000010000 */
[----:B------:R-:W-:-:S03]  /*16a0*/  HADD2.F32 R19, -RZ, R19.H0_H0 ;  /* 0x20000013ff137230 */ /* 0x000fc60000004100 */
[----:B------:R-:W-:-:S04]  /*16b0*/  FADD.FTZ R16, R16, R17 ;  /* 0x0000001110107221 */ /* 0x000fc80000010000 */
[----:B------:R-:W-:Y:S02]  /*16c0*/  FADD.FTZ R26, R16, R19 ;  /* 0x00000013101a7221 */ /* 0x000fe40000010000 */
.L_x_75:
[----:B------:R-:W-:Y:S05]  /*16d0*/  BSYNC B2 ;  /* 0x0000000000027941 */ /* 0x000fea0003800000 */
.L_x_74:
[----:B------:R-:W-:-:S13]  /*16e0*/  ISETP.LT.OR P0, PT, R24, R4, P0 ;  /* 0x000000041800720c */ /* 0x000fda0000701670 */
[----:B------:R-:W-:Y:S05]  /*16f0*/  @!P0 BRA `(.L_x_68) ;  /* 0x0000013000008947 */ /* 0x000fea0003800000 */
[----:B------:R-:W-:Y:S01]  /*1700*/  SHF.R.S32.HI R25, RZ, 0x1f, R24 ;  /* 0x0000001fff197819 */ /* 0x000fe20000011418 */
[----:B------:R-:W-:-:S04]  /*1710*/  IMAD R23, R23, c[0x0][0x180], RZ ;  /* 0x0000600017177a24 */ /* 0x000fc800078e02ff */
[C---:B------:R-:W-:Y:S02]  /*1720*/  IMAD R23, R14.reuse, c[0x0][0x184], R23 ;  /* 0x000061000e177a24 */ /* 0x040fe400078e0217 */
[----:B------:R-:W-:-:S05]  /*1730*/  IMAD.WIDE.U32 R14, R14, c[0x0][0x180], R24 ;  /* 0x000060000e0e7a25 */ /* 0x000fca00078e0018 */
[----:B------:R-:W-:Y:S02]  /*1740*/  IADD3 R15, R23, R15, RZ ;  /* 0x0000000f170f7210 */ /* 0x000fe40007ffe0ff */
[----:B------:R-:W-:-:S04]  /*1750*/  LEA R16, P0, R14, c[0x0][0x160], 0x1 ;  /* 0x000058000e107a11 */ /* 0x000fc800078008ff */
[----:B------:R-:W-:-:S05]  /*1760*/  LEA.HI.X R17, R14, c[0x0][0x164], R15, 0x1, P0 ;  /* 0x000059000e117a11 */ /* 0x000fca00000f0c0f */
[----:B------:R-:W2:Y:S04]  /*1770*/  LDG.E.U16 R14, [R16.64] ;  /* 0x0000000a100e7981 */ /* 0x000ea8000c1e1500 */
[----:B------:R-:W3:Y:S04]  /*1780*/  LDG.E.U16 R18, [R16.64+0x2] ;  /* 0x0000020a10127981 */ /* 0x000ee8000c1e1500 */
[----:B------:R-:W4:Y:S04]  /*1790*/  LDG.E.U16 R19, [R16.64+0x4] ;  /* 0x0000040a10137981 */ /* 0x000f28000c1e1500 */
[----:B------:R-:W5:Y:S01]  /*17a0*/  LDG.E.U16 R21, [R16.64+0x6] ;  /* 0x0000060a10157981 */ /* 0x000f62000c1e1500 */
[----:B--2---:R-:W-:-:S02]  /*17b0*/  HADD2.F32 R15, -RZ, R14.H0_H0 ;  /* 0x2000000eff0f7230 */ /* 0x004fc40000004100 */
[----:B---3--:R-:W-:-:S03]  /*17c0*/  HADD2.F32 R18, -RZ, R18.H0_H0 ;  /* 0x20000012ff127230 */ /* 0x008fc60000004100 */
[----:B------:R-:W-:Y:S01]  /*17d0*/  FADD.FTZ R15, R26, R15 ;  /* 0x0000000f1a0f7221 */ /* 0x000fe20000010000 */
[----:B----4-:R-:W-:-:S03]  /*17e0*/  HADD2.F32 R14, -RZ, R19.H0_H0 ;  /* 0x20000013ff0e7230 */ /* 0x010fc60000004100 */
[----:B------:R-:W-:Y:S01]  /*17f0*/  FADD.FTZ R15, R15, R18 ;  /* 0x000000120f0f7221 */ /* 0x000fe20000010000 */
[----:B-----5:R-:W-:-:S03]  /*1800*/  HADD2.F32 R21, -RZ, R21.H0_H0 ;  /* 0x20000015ff157230 */ /* 0x020fc60000004100 */
[----:B------:R-:W-:-:S04]  /*1810*/  FADD.FTZ R14, R15, R14 ;  /* 0x0000000e0f0e7221 */ /* 0x000fc80000010000 */
[----:B------:R-:W-:Y:S02]  /*1820*/  FADD.FTZ R26, R14, R21 ;  /* 0x000000150e1a7221 */ /* 0x000fe40000010000 */
.L_x_68:
[----:B------:R-:W-:Y:S05]  /*1830*/  BSYNC B0 ;  /* 0x0000000000007941 */ /* 0x000fea0003800000 */
.L_x_67:
[----:B------:R-:W-:-:S04]  /*1840*/  IADD3 R22, R22, 0x1, RZ ;  /* 0x0000000116167810 */ /* 0x000fc80007ffe0ff */
[----:B------:R-:W-:-:S13]  /*1850*/  ISETP.GE.AND P0, PT, R22, R8, PT ;  /* 0x000000081600720c */ /* 0x000fda0003f06270 */
[----:B------:R-:W-:Y:S05]  /*1860*/  @!P0 BRA `(.L_x_76) ;  /* 0xfffff31000008947 */ /* 0x000fea000383ffff */
.L_x_66:
[----:B------:R-:W-:Y:S05]  /*1870*/  BSYNC B1 ;  /* 0x0000000000017941 */ /* 0x000fea0003800000 */
.L_x_65:
[C---:B------:R-:W-:Y:S01]  /*1880*/  LEA R14, P0, R2.reuse, c[0x0][0x198], 0x1 ;  /* 0x00006600020e7a11 */ /* 0x040fe200078008ff */
[----:B------:R-:W-:Y:S01]  /*1890*/  ULDC.64 UR6, c[0x0][0x170] ;  /* 0x00005c0000067ab9 */ /* 0x000fe20000000a00 */
[----:B------:R-:W-:Y:S01]  /*18a0*/  F2FP.PACK_AB R26, RZ, R26 ;  /* 0x0000001aff1a723e */ /* 0x000fe200000000ff */
        /* <DEDUP_REMOVED lines=12> */
.L_x_77:
[----:B------:R-:W-:Y:S05]  /*1970*/  EXIT ;  /* 0x000000000000794d */ /* 0x000fea0003800000 */
        .weak           $__internal_6_$__cuda_sm20_div_s64
        .type           $__internal_6_$__cuda_sm20_div_s64,@function
        .size           $__internal_6_$__cuda_sm20_div_s64,($__internal_7_$__cuda_sm20_div_u64 - $__internal_6_$__cuda_sm20_div_s64)
$__internal_6_$__cuda_sm20_div_s64:
        /* <DEDUP_REMOVED lines=23> */
[----:B------:R-:W-:Y:S01]  /*1af0*/  IMAD.WIDE.U32 R4, R7, UR6, RZ ;  /* 0x0000000607047c25 */ /* 0x000fe2000f8e00ff */
[----:B------:R-:W-:-:S03]  /*1b00*/  IADD3.X R9, RZ, RZ, R6, P2, P1 ;  /* 0x000000ffff097210 */ /* 0x000fc600017e2406 */
[----:B------:R-:W-:Y:S01]  /*1b10*/  IMAD R6, R7, UR7, R5 ;  /* 0x0000000707067c24 */ /* 0x000fe2000f8e0205 */
[----:B------:R-:W-:Y:S02]  /*1b20*/  IADD3 R11, P0, RZ, -R4, RZ ;  /* 0x80000004ff0b7210 */ /* 0x000fe40007f1e0ff */
[-C--:B------:R-:W-:Y:S01]  /*1b30*/  IADD3 R5, P4, RZ, -R2.reuse, RZ ;  /* 0x80000002ff057210 */ /* 0x080fe20007f9e0ff */
[----:B------:R-:W-:Y:S02]  /*1b40*/  IMAD R4, R9, UR6, R6 ;  /* 0x0000000609047c24 */ /* 0x000fe4000f8e0206 */
[----:B------:R-:W-:Y:S01]  /*1b50*/  IMAD.HI.U32 R6, R7, R11, RZ ;  /* 0x0000000b07067227 */ /* 0x000fe200078e00ff */
[----:B------:R-:W-:Y:S02]  /*1b60*/  SEL R8, R5, R2, !P3 ;  /* 0x0000000205087207 */ /* 0x000fe40005800000 */
[----:B------:R-:W-:Y:S01]  /*1b70*/  IADD3.X R10, RZ, ~R3, RZ, P4, !PT ;  /* 0x80000003ff0a7210 */ /* 0x000fe200027fe4ff */
[----:B------:R-:W-:-:S02]  /*1b80*/  IMAD.X R4, RZ, RZ, ~R4, P0 ;  /* 0x000000ffff047224 */ /* 0x000fc400000e0e04 */
[----:B------:R-:W-:Y:S01]  /*1b90*/  IMAD.MOV.U32 R5, RZ, RZ, RZ ;  /* 0x000000ffff057224 */ /* 0x000fe200078e00ff */
[----:B------:R-:W-:Y:S01]  /*1ba0*/  SEL R10, R10, R3, !P3 ;  /* 0x000000030a0a7207 */ /* 0x000fe20005800000 */
[----:B------:R-:W-:-:S06]  /*1bb0*/  IMAD.WIDE.U32 R6, P0, R7, R4, R6 ;  /* 0x0000000407067225 */ /* 0x000fcc0007800006 */
        /* <DEDUP_REMOVED lines=11> */
[----:B------:R-:W-:-:S04]  /*1c70*/  IADD3 R7, P1, R7, R4, RZ ;  /* 0x0000000407077210 */ /* 0x000fc80007f3e0ff */
[----:B------:R-:W-:Y:S01]  /*1c80*/  IADD3.X R6, R6, RZ, RZ, P0, !PT ;  /* 0x000000ff06067210 */ /* 0x000fe200007fe4ff */
[----:B------:R-:W-:-:S04]  /*1c90*/  IMAD.WIDE.U32 R4, R7, UR6, RZ ;  /* 0x0000000607047c25 */ /* 0x000fc8000f8e00ff */
[----:B------:R-:W-:Y:S01]  /*1ca0*/  IMAD.X R6, RZ, RZ, R6, P1 ;  /* 0x000000ffff067224 */ /* 0x000fe200008e0606 */
[----:B------:R-:W-:Y:S01]  /*1cb0*/  IADD3 R9, P1, -R4, R8, RZ ;  /* 0x0000000804097210 */ /* 0x000fe20007f3e1ff */
[C---:B------:R-:W-:Y:S01]  /*1cc0*/  IMAD R5, R7.reuse, UR7, R5 ;  /* 0x0000000707057c24 */ /* 0x040fe2000f8e0205 */
[----:B------:R-:W-:Y:S02]  /*1cd0*/  IADD3 R4, P2, R7, 0x1, RZ ;  /* 0x0000000107047810 */ /* 0x000fe40007f5e0ff */
[----:B------:R-:W-:Y:S01]  /*1ce0*/  ISETP.GE.U32.AND P0, PT, R9, UR6, PT ;  /* 0x0000000609007c0c */ /* 0x000fe2000bf06070 */
[----:B------:R-:W-:-:S04]  /*1cf0*/  IMAD R5, R6, UR6, R5 ;  /* 0x0000000606057c24 */ /* 0x000fc8000f8e0205 */
[----:B------:R-:W-:Y:S01]  /*1d00*/  IMAD.X R5, R10, 0x1, ~R5, P1 ;  /* 0x000000010a057824 */ /* 0x000fe200008e0e05 */
[----:B------:R-:W-:-:S04]  /*1d10*/  IADD3 R8, P1, R9, -UR6, RZ ;  /* 0x8000000609087c10 */ /* 0x000fc8000ff3e0ff */
[C---:B------:R-:W-:Y:S02]  /*1d20*/  ISETP.GE.U32.AND.EX P0, PT, R5.reuse, UR7, PT, P0 ;  /* 0x0000000705007c0c */ /* 0x040fe4000bf06100 */
[----:B------:R-:W-:Y:S02]  /*1d30*/  IADD3.X R10, R5, ~UR7, RZ, P1, !PT ;  /* 0x80000007050a7c10 */ /* 0x000fe40008ffe4ff */
[----:B------:R-:W-:Y:S02]  /*1d40*/  SEL R8, R8, R9, P0 ;  /* 0x0000000908087207 */ /* 0x000fe40000000000 */
[----:B------:R-:W-:Y:S02]  /*1d50*/  IADD3.X R9, RZ, R6, RZ, P2, !PT ;  /* 0x00000006ff097210 */ /* 0x000fe400017fe4ff */
[----:B------:R-:W-:Y:S02]  /*1d60*/  SEL R10, R10, R5, P0 ;  /* 0x000000050a0a7207 */ /* 0x000fe40000000000 */
[----:B------:R-:W-:-:S02]  /*1d70*/  SEL R5, R4, R7, P0 ;  /* 0x0000000704057207 */ /* 0x000fc40000000000 */
        /* <DEDUP_REMOVED lines=15> */
[----:B------:R-:W-:Y:S02]  /*1e70*/  SEL R7, R4, R7, !P1 ;  /* 0x0000000704077207 */ /* 0x000fe40004800000 */
[----:B------:R-:W-:Y:S02]  /*1e80*/  MOV R4, R0 ;  /* 0x0000000000047202 */ /* 0x000fe40000000f00 */
[----:B------:R-:W-:Y:S02]  /*1e90*/  SEL R6, R6, 0xffffffff, P0 ;  /* 0xffffffff06067807 */ /* 0x000fe40000000000 */
[----:B------:R-:W-:Y:S01]  /*1ea0*/  SEL R7, R7, 0xffffffff, P0 ;  /* 0xffffffff07077807 */ /* 0x000fe20000000000 */
[----:B------:R-:W-:Y:S06]  /*1eb0*/  RET.REL.NODEC R4 `(_ZN2at6native53_GLOBAL__N__3bfe7fd5_20_UpSampleNearest2d_cu_198c5ce237upsample_nearest2d_backward_out_frameIN3c104HalfEfXadL_ZNS0_46nearest_neighbor_exact_bw_compute_source_indexEfiiEEEEvPKT_mmmmmmPS5_ff) ;  /* 0xffffe14004007950 */ /* 0x000fec0003c3ffff */
        .weak           $__internal_7_$__cuda_sm20_div_u64
        .type           $__internal_7_$__cuda_sm20_div_u64,@function
        .size           $__internal_7_$__cuda_sm20_div_u64,($__internal_8_$__cuda_sm20_rem_u64 - $__internal_7_$__cuda_sm20_div_u64)
$__internal_7_$__cuda_sm20_div_u64:
        /* <DEDUP_REMOVED lines=29> */
[----:B------:R-:W-:Y:S01]  /*2090*/  IMAD.MOV.U32 R7, RZ, RZ, RZ ;  /* 0x000000ffff077224 */ /* 0x000fe200078e00ff */
[----:B------:R-:W-:Y:S01]  /*20a0*/  IADD3.X R5, R6, R5, RZ, P0, !PT ;  /* 0x0000000506057210 */ /* 0x000fe200007fe4ff */
        /* <DEDUP_REMOVED lines=23> */
[----:B------:R-:W-:Y:S01]  /*2220*/  SEL R8, R8, R5, P0 ;  /* 0x0000000508087207 */ /* 0x000fe20000000000 */
[----:B------:R-:W-:Y:S01]  /*2230*/  IMAD.MOV.U32 R5, RZ, RZ, 0x0 ;  /* 0x00000000ff057424 */ /* 0x000fe200078e00ff */
[----:B------:R-:W-:-:S02]  /*2240*/  ISETP.GE.U32.AND P0, PT, R7, c[0x0][0x190], PT ;  /* 0x0000640007007a0c */ /* 0x000fc40003f06070 */
[----:B------:R-:W-:Y:S02]  /*2250*/  IADD3 R6, P2, R9, 0x1, RZ ;  /* 0x0000000109067810 */ /* 0x000fe40007f5e0ff */
[----:B------:R-:W-:Y:S02]  /*2260*/  ISETP.NE.U32.AND P1, PT, RZ, c[0x0][0x190], PT ;  /* 0x00006400ff007a0c */ /* 0x000fe40003f25070 */
[----:B------:R-:W-:Y:S02]  /*2270*/  ISETP.GE.U32.AND.EX P0, PT, R10, c[0x0][0x194], PT, P0 ;  /* 0x000065000a007a0c */ /* 0x000fe40003f06100 */
[----:B------:R-:W-:Y:S02]  /*2280*/  IADD3.X R7, RZ, R8, RZ, P2, !PT ;  /* 0x00000008ff077210 */ /* 0x000fe400017fe4ff */
[----:B------:R-:W-:Y:S02]  /*2290*/  ISETP.NE.AND.EX P1, PT, RZ, c[0x0][0x194], PT, P1 ;  /* 0x00006500ff007a0c */ /* 0x000fe40003f25310 */
[----:B------:R-:W-:-:S02]  /*22a0*/  SEL R6, R6, R9, P0 ;  /* 0x0000000906067207 */ /* 0x000fc40000000000 */
[----:B------:R-:W-:Y:S02]  /*22b0*/  SEL R7, R7, R8, P0 ;  /* 0x0000000807077207 */ /* 0x000fe40000000000 */
[----:B------:R-:W-:Y:S02]  /*22c0*/  SEL R6, R6, 0xffffffff, P1 ;  /* 0xffffffff06067807 */ /* 0x000fe40000800000 */
[----:B------:R-:W-:Y:S01]  /*22d0*/  SEL R7, R7, 0xffffffff, P1 ;  /* 0xffffffff07077807 */ /* 0x000fe20000800000 */
[----:B------:R-:W-:Y:S06]  /*22e0*/  RET.REL.NODEC R4 `(_ZN2at6native53_GLOBAL__N__3bfe7fd5_20_UpSampleNearest2d_cu_198c5ce237upsample_nearest2d_backward_out_frameIN3c104HalfEfXadL_ZNS0_46nearest_neighbor_exact_bw_compute_source_indexEfiiEEEEvPKT_mmmmmmPS5_ff) ;  /* 0xffffdd1004007950 */ /* 0x000fec0003c3ffff */
        .weak           $__internal_8_$__cuda_sm20_rem_u64
        .type           $__internal_8_$__cuda_sm20_rem_u64,@function
        .size           $__internal_8_$__cuda_sm20_rem_u64,(.L_x_642 - $__internal_8_$__cuda_sm20_rem_u64)
$__internal_8_$__cuda_sm20_rem_u64:
        /* <DEDUP_REMOVED lines=29> */
[----:B------:R-:W-:-:S04]  /*24c0*/  IADD3 R13, P2, R14, R13, RZ ;  /* 0x0000000d0e0d7210 */ /* 0x000fc80007f5e0ff */
        /* <DEDUP_REMOVED lines=22> */
[----:B------:R-:W-:Y:S02]  /*2630*/  ISETP.GE.U32.AND P0, PT, R7, R8, PT ;  /* 0x000000080700720c */ /* 0x000fe40003f06070 */
[----:B------:R-:W-:-:S02]  /*2640*/  IADD3 R4, -R8, R7, RZ ;  /* 0x0000000708047210 */ /* 0x000fc40007ffe1ff */
[----:B------:R-:W-:Y:S02]  /*2650*/  ISETP.GE.U32.AND.EX P0, PT, R10, R9, PT, P0 ;  /* 0x000000090a00720c */ /* 0x000fe40003f06100 */
[----:B------:R-:W-:Y:S02]  /*2660*/  ISETP.NE.AND.EX P1, PT, R9, RZ, PT, P1 ;  /* 0x000000ff0900720c */ /* 0x000fe40003f25310 */
[----:B------:R-:W-:Y:S01]  /*2670*/  SEL R4, R4, R7, P0 ;  /* 0x0000000704047207 */ /* 0x000fe20000000000 */
[----:B------:R-:W-:-:S03]  /*2680*/  IMAD.MOV.U32 R7, RZ, RZ, 0x0 ;  /* 0x00000000ff077424 */ /* 0x000fc600078e00ff */
[----:B------:R-:W-:Y:S01]  /*2690*/  SEL R4, R4, 0xffffffff, P1 ;  /* 0xffffffff04047807 */ /* 0x000fe20000800000 */
[----:B------:R-:W-:Y:S06]  /*26a0*/  RET.REL.NODEC R6 `(_ZN2at6native53_GLOBAL__N__3bfe7fd5_20_UpSampleNearest2d_cu_198c5ce237upsample_nearest2d_backward_out_frameIN3c104HalfEfXadL_ZNS0_46nearest_neighbor_exact_bw_compute_source_indexEfiiEEEEvPKT_mmmmmmPS5_ff) ;  /* 0xffffd95006007950 */ /* 0x000fec0003c3ffff */
.L_x_79:
        /* <DEDUP_REMOVED lines=13> */
.L_x_642:


//--------------------- .text._ZN2at6native53_GLOBAL__N__3bfe7fd5_20_UpSampleNearest2d_cu_198c5ce237upsample_nearest2d_backward_out_frameIffXadL_ZNS0_46nearest_neighbor_exact_bw_compute_source_indexEfiiEEEEvPKT_mmmmmmPS3_ff --------------------------
	.section	.text._ZN2at6native53_GLOBAL__N__3bfe7fd5_20_UpSampleNearest2d_cu_198c5ce237upsample_nearest2d_backward_out_frameIffXadL_ZNS0_46nearest_neighbor_exact_bw_compute_source_indexEfiiEEEEvPKT_mmmmmmPS3_ff,"ax",@progbits
	.sectioninfo	@"SHI_REGISTERS=56"
	.align	128
.text._ZN2at6native53_GLOBAL__N__3bfe7fd5_20_UpSampleNearest2d_cu_198c5ce237upsample_nearest2d_backward_out_frameIffXadL_ZNS0_46nearest_neighbor_exact_bw_compute_source_indexEfiiEEEEvPKT_mmmmmmPS3_ff:
        .type           _ZN2at6native53_GLOBAL__N__3bfe7fd5_20_UpSampleNearest2d_cu_198c5ce237upsample_nearest2d_backward_out_frameIffXadL_ZNS0_46nearest_neighbor_exact_bw_compute_source_indexEfiiEEEEvPKT_mmmmmmPS3_ff,@function
        .size           _ZN2at6native53_GLOBAL__N__3bfe7fd5_20_UpSampleNearest2d_cu_198c5ce237upsample_nearest2d_backward_out_frameIffXadL_ZNS0_46nearest_neighbor_exact_bw_compute_source_indexEfiiEEEEvPKT_mmmmmmPS3_ff,(.L_x_646 - _ZN2at6native53_GLOBAL__N__3bfe7fd5_20_UpSampleNearest2d_cu_198c5ce237upsample_nearest2d_backward_out_frameIffXadL_ZNS0_46nearest_neighbor_exact_bw_compute_source_indexEfiiEEEEvPKT_mmmmmmPS3_ff)
        .other          _ZN2at6native53_GLOBAL__N__3bfe7fd5_20_UpSampleNearest2d_cu_198c5ce237upsample_nearest2d_backward_out_frameIffXadL_ZNS0_46nearest_neighbor_exact_bw_compute_source_indexEfiiEEEEvPKT_mmmmmmPS3_ff,@"STO_CUDA_ENTRY STV_DEFAULT"
_ZN2at6native53_GLOBAL__N__3bfe7fd5_20_UpSampleNearest2d_cu_198c5ce237upsample_nearest2d_backward_out_frameIffXadL_ZNS0_46nearest_neighbor_exact_bw_compute_source_indexEfiiEEEEvPKT_mmmmmmPS3_ff:
[----:B------:R-:W-:Y:S02]  /*0000*/  IMAD.MOV.U32 R1, RZ, RZ, c[0x0][0x28] ;  /* 0x00000a00ff017624 */ /* 0x000fe400078e00ff */
[----:B------:R-:W0:Y:S01]  /*0010*/  S2R R2, SR_TID.X ;  /* 0x0000000000027919 */ /* 0x000e220000002100 */
[----:B------:R-:W-:Y:S01]  /*0020*/  IMAD.MOV.U32 R4, RZ, RZ, c[0x0][0x170] ;  /* 0x00005c00ff047624 */ /* 0x000fe200078e00ff */
[----:B------:R-:W-:Y:S02]  /*0030*/  MOV R7, c[0x0][0x188] ;  /* 0x0000620000077a02 */ /* 0x000fe40000000f00 */
        /* <DEDUP_REMOVED lines=9> */
[----:B------:R-:W-:-:S05]  /*00d0*/  IMAD.WIDE.U32 R2, R4, c[0x0][0x190], RZ ;  /* 0x0000640004027a25 */ /* 0x000fca00078e00ff */
[----:B------:R-:W-:Y:S02]  /*00e0*/  ISETP.GE.U32.AND P0, PT, R8, R2, PT ;  /* 0x000000020800720c */ /* 0x000fe40003f06070 */
[----:B------:R-:W-:-:S04]  /*00f0*/  IADD3 R3, R3, R5, RZ ;  /* 0x0000000503037210 */ /* 0x000fc80007ffe0ff */
[----:B------:R-:W-:-:S13]  /*0100*/  ISETP.GE.U32.AND.EX P0, PT, R9, R3, PT, P0 ;  /* 0x000000030900720c */ /* 0x000fda0003f06100 */
[----:B------:R-:W-:Y:S05]  /*0110*/  @P0 EXIT ;  /* 0x000000000000094d */ /* 0x000fea0003800000 */
[----:B------:R-:W-:Y:S01]  /*0120*/  IMAD.MOV.U32 R5, RZ, RZ, c[0x0][0x190] ;  /* 0x00006400ff057624 */ /* 0x000fe200078e00ff */
[----:B------:R-:W-:Y:S01]  /*0130*/  BSSY B0, `(.L_x_80) ;  /* 0x0000021000007945 */ /* 0x000fe20003800000 */
[C---:B------:R-:W-:Y:S02]  /*0140*/  IMAD R0, R7.reuse, c[0x0][0x194], RZ ;  /* 0x0000650007007a24 */ /* 0x040fe400078e02ff */
[----:B------:R-:W-:-:S04]  /*0150*/  IMAD.WIDE.U32 R2, R7, c[0x0][0x190], RZ ;  /* 0x0000640007027a25 */ /* 0x000fc800078e00ff */
[----:B------:R-:W-:-:S04]  /*0160*/  IMAD R5, R5, c[0x0][0x18c], R0 ;  /* 0x0000630005057a24 */ /* 0x000fc800078e0200 */
[----:B------:R-:W-:-:S05]  /*0170*/  IMAD.IADD R0, R3, 0x1, R5 ;  /* 0x0000000103007824 */ /* 0x000fca00078e0205 */
[----:B------:R-:W-:-:S04]  /*0180*/  LOP3.LUT R4, R9, R0, RZ, 0xfc, !PT ;  /* 0x0000000009047212 */ /* 0x000fc800078efcff */
[----:B------:R-:W-:-:S13]  /*0190*/  ISETP.NE.U32.AND P0, PT, R4, RZ, PT ;  /* 0x000000ff0400720c */ /* 0x000fda0003f05070 */
[----:B------:R-:W-:Y:S05]  /*01a0*/  @!P0 BRA `(.L_x_81) ;  /* 0x0000005000008947 */ /* 0x000fea0003800000 */
[----:B------:R-:W-:Y:S02]  /*01b0*/  MOV R6, 0x1d0 ;  /* 0x000001d000067802 */ /* 0x000fe40000000f00 */
[----:B------:R-:W-:Y:S05]  /*01c0*/  CALL.REL.NOINC `($__internal_9_$__cuda_sm20_div_s64) ;  /* 0x0000158000007944 */ /* 0x000fea0003c00000 */
[----:B------:R-:W-:Y:S01]  /*01d0*/  MOV R6, R4 ;  /* 0x0000000400067202 */ /* 0x000fe20000000f00 */
[----:B------:R-:W-:Y:S01]  /*01e0*/  IMAD.MOV.U32 R7, RZ, RZ, R5 ;  /* 0x000000ffff077224 */ /* 0x000fe200078e0005 */
[----:B------:R-:W-:Y:S05]  /*01f0*/  BRA `(.L_x_82) ;  /* 0x0000014000007947 */ /* 0x000fea0003800000 */
.L_x_81:
[----:B------:R-:W0:Y:S01]  /*0200*/  I2F.U32.RP R6, R2 ;  /* 0x0000000200067306 */ /* 0x000e220000209000 */
[----:B------:R-:W-:-:S07]  /*0210*/  ISETP.NE.U32.AND P2, PT, R2, RZ, PT ;  /* 0x000000ff0200720c */ /* 0x000fce0003f45070 */
[----:B0-----:R-:W0:Y:S02]  /*0220*/  MUFU.RCP R6, R6 ;  /* 0x0000000600067308 */ /* 0x001e240000001000 */
[----:B0-----:R-:W-:-:S06]  /*0230*/  IADD3 R4, R6, 0xffffffe, RZ ;  /* 0x0ffffffe06047810 */ /* 0x001fcc0007ffe0ff */
[----:B------:R0:W1:Y:S02]  /*0240*/  F2I.FTZ.U32.TRUNC.NTZ R5, R4 ;  /* 0x0000000400057305 */ /* 0x000064000021f000 */
[----:B0-----:R-:W-:Y:S01]  /*0250*/  HFMA2.MMA R4, -RZ, RZ, 0, 0 ;  /* 0x00000000ff047435 */ /* 0x001fe200000001ff */
[----:B-1----:R-:W-:-:S04]  /*0260*/  IMAD.MOV R7, RZ, RZ, -R5 ;  /* 0x000000ffff077224 */ /* 0x002fc800078e0a05 */
[----:B------:R-:W-:-:S05]  /*0270*/  IMAD R7, R7, R2, RZ ;  /* 0x0000000207077224 */ /* 0x000fca00078e02ff */
[----:B------:R-:W-:-:S06]  /*0280*/  IMAD.HI.U32 R5, R5, R7, R4 ;  /* 0x0000000705057227 */ /* 0x000fcc00078e0004 */
[----:B------:R-:W-:-:S04]  /*0290*/  IMAD.HI.U32 R5, R5, R8, RZ ;  /* 0x0000000805057227 */ /* 0x000fc800078e00ff */
[----:B------:R-:W-:-:S04]  /*02a0*/  IMAD.MOV R7, RZ, RZ, -R5 ;  /* 0x000000ffff077224 */ /* 0x000fc800078e0a05 */
[----:B------:R-:W-:-:S05]  /*02b0*/  IMAD R7, R2, R7, R8 ;  /* 0x0000000702077224 */ /* 0x000fca00078e0208 */
[----:B------:R-:W-:-:S13]  /*02c0*/  ISETP.GE.U32.AND P0, PT, R7, R2, PT ;  /* 0x000000020700720c */ /* 0x000fda0003f06070 */
[----:B------:R-:W-:Y:S01]  /*02d0*/  @P0 IMAD.IADD R7, R7, 0x1, -R2 ;  /* 0x0000000107070824 */ /* 0x000fe200078e0a02 */
[----:B------:R-:W-:-:S04]  /*02e0*/  @P0 IADD3 R5, R5, 0x1, RZ ;  /* 0x0000000105050810 */ /* 0x000fc80007ffe0ff */
[----:B------:R-:W-:Y:S01]  /*02f0*/  ISETP.GE.U32.AND P1, PT, R7, R2, PT ;  /* 0x000000020700720c */ /* 0x000fe20003f26070 */
[----:B------:R-:W-:-:S12]  /*0300*/  IMAD.MOV.U32 R7, RZ, RZ, RZ ;  /* 0x000000ffff077224 */ /* 0x000fd800078e00ff */
[----:B------:R-:W-:Y:S02]  /*0310*/  @P1 IADD3 R5, R5, 0x1, RZ ;  /* 0x0000000105051810 */ /* 0x000fe40007ffe0ff */
[----:B------:R-:W-:-:S04]  /*0320*/  @!P2 LOP3.LUT R5, RZ, R2, RZ, 0x33, !PT ;  /* 0x00000002ff05a212 */ /* 0x000fc800078e33ff */
[----:B------:R-:W-:Y:S02]  /*0330*/  MOV R6, R5 ;  /* 0x0000000500067202 */ /* 0x000fe40000000f00 */
.L_x_82:
[----:B------:R-:W-:Y:S05]  /*0340*/  BSYNC B0 ;  /* 0x0000000000007941 */ /* 0x000fea0003800000 */
.L_x_80:
        /* <DEDUP_REMOVED lines=8> */
[----:B------:R-:W-:Y:S05]  /*03d0*/  CALL.REL.NOINC `($__internal_11_$__cuda_sm20_rem_u64) ;  /* 0x00001cd000007944 */ /* 0x000fea0003c00000 */
[----:B------:R-:W-:Y:S01]  /*03e0*/  IMAD.MOV.U32 R10, RZ, RZ, R5 ;  /* 0x000000ffff0a7224 */ /* 0x000fe200078e0005 */
[----:B------:R-:W-:Y:S05]  /*03f0*/  BRA `(.L_x_85) ;  /* 0x0000011000007947 */ /* 0x000fea0003800000 */
.L_x_84:
[----:B------:R-:W0:Y:S01]  /*0400*/  I2F.U32.RP R7, c[0x0][0x170] ;  /* 0x00005c0000077b06 */ /* 0x000e220000209000 */
[----:B------:R-:W-:-:S07]  /*0410*/  ISETP.NE.U32.AND P1, PT, RZ, c[0x0][0x170], PT ;  /* 0x00005c00ff007a0c */ /* 0x000fce0003f25070 */
[----:B0-----:R-:W0:Y:S02]  /*0420*/  MUFU.RCP R7, R7 ;  /* 0x0000000700077308 */ /* 0x001e240000001000 */
[----:B0-----:R-:W-:-:S06]  /*0430*/  IADD3 R4, R7, 0xffffffe, RZ ;  /* 0x0ffffffe07047810 */ /* 0x001fcc0007ffe0ff */
[----:B------:R0:W1:Y:S02]  /*0440*/  F2I.FTZ.U32.TRUNC.NTZ R5, R4 ;  /* 0x0000000400057305 */ /* 0x000064000021f000 */
[----:B0-----:R-:W-:Y:S01]  /*0450*/  IMAD.MOV.U32 R4, RZ, RZ, RZ ;  /* 0x000000ffff047224 */ /* 0x001fe200078e00ff */
[----:B-1----:R-:W-:-:S05]  /*0460*/  IADD3 R11, RZ, -R5, RZ ;  /* 0x80000005ff0b7210 */ /* 0x002fca0007ffe0ff */
        /* <DEDUP_REMOVED lines=10> */
.L_x_85:
[----:B------:R-:W-:Y:S05]  /*0510*/  BSYNC B0 ;  /* 0x0000000000007941 */ /* 0x000fea0003800000 */
.L_x_83:
[----:B------:R-:W-:Y:S01]  /*0520*/  LOP3.LUT R4, R9, c[0x0][0x194], RZ, 0xfc, !PT ;  /* 0x0000650009047a12 */ /* 0x000fe200078efcff */
[----:B------:R-:W-:Y:S03]  /*0530*/  BSSY B0, `(.L_x_86) ;  /* 0x000001e000007945 */ /* 0x000fe60003800000 */
[----:B------:R-:W-:-:S13]  /*0540*/  ISETP.NE.U32.AND P0, PT, R4, RZ, PT ;  /* 0x000000ff0400720c */ /* 0x000fda0003f05070 */
[----:B------:R-:W-:Y:S05]  /*0550*/  @!P0 BRA `(.L_x_87) ;  /* 0x0000005000008947 */ /* 0x000fea0003800000 */
[----:B------:R-:W-:Y:S02]  /*0560*/  MOV R4, 0x580 ;  /* 0x0000058000047802 */ /* 0x000fe40000000f00 */
[----:B------:R-:W-:Y:S05]  /*0570*/  CALL.REL.NOINC `($__internal_10_$__cuda_sm20_div_u64) ;  /* 0x0000170000007944 */ /* 0x000fea0003c00000 */
[----:B------:R-:W-:-:S05]  /*0580*/  IADD3 R5, -R6, RZ, RZ ;  /* 0x000000ff06057210 */ /* 0x000fca0007ffe1ff */
[----:B------:R-:W-:Y:S01]  /*0590*/  IMAD R4, R5, c[0x0][0x190], R8 ;  /* 0x0000640005047a24 */ /* 0x000fe200078e0208 */
[----:B------:R-:W-:Y:S05]  /*05a0*/  BRA `(.L_x_88) ;  /* 0x0000016000007947 */ /* 0x000fea0003800000 */
.L_x_87:
        /* <DEDUP_REMOVED lines=13> */
[----:B------:R-:W-:Y:S02]  /*0680*/  @P0 IADD3 R7, R7, -c[0x0][0x190], RZ ;  /* 0x8000640007070a10 */ /* 0x000fe40007ffe0ff */
[----:B------:R-:W-:Y:S02]  /*0690*/  @P0 IADD3 R5, R5, 0x1, RZ ;  /* 0x0000000105050810 */ /* 0x000fe40007ffe0ff */
[----:B------:R-:W-:-:S13]  /*06a0*/  ISETP.GE.U32.AND P1, PT, R7, c[0x0][0x190], PT ;  /* 0x0000640007007a0c */ /* 0x000fda0003f26070 */
[----:B------:R-:W-:Y:S02]  /*06b0*/  @P1 IADD3 R5, R5, 0x1, RZ ;  /* 0x0000000105051810 */ /* 0x000fe40007ffe0ff */
[----:B------:R-:W-:-:S05]  /*06c0*/  @!P2 LOP3.LUT R5, RZ, c[0x0][0x190], RZ, 0x33, !PT ;  /* 0x00006400ff05aa12 */ /* 0x000fca00078e33ff */
[--C-:B------:R-:W-:Y:S02]  /*06d0*/  IMAD.MOV R7, RZ, RZ, -R5.reuse ;  /* 0x000000ffff077224 */ /* 0x100fe400078e0a05 */
[----:B------:R-:W-:Y:S02]  /*06e0*/  IMAD.MOV.U32 R6, RZ, RZ, R5 ;  /* 0x000000ffff067224 */ /* 0x000fe400078e0005 */
[----:B------:R-:W-:Y:S01]  /*06f0*/  IMAD R4, R7, c[0x0][0x190], R8 ;  /* 0x0000640007047a24 */ /* 0x000fe200078e0208 */
[----:B------:R-:W-:-:S06]  /*0700*/  HFMA2.MMA R7, -RZ, RZ, 0, 0 ;  /* 0x00000000ff077435 */ /* 0x000fcc00000001ff */
.L_x_88:
[----:B------:R-:W-:Y:S05]  /*0710*/  BSYNC B0 ;  /* 0x0000000000007941 */ /* 0x000fea0003800000 */
.L_x_86:
        /* <DEDUP_REMOVED lines=9> */
[----:B------:R-:W-:Y:S05]  /*07b0*/  BRA `(.L_x_91) ;  /* 0x0000011000007947 */ /* 0x000fea0003800000 */
.L_x_90:
        /* <DEDUP_REMOVED lines=17> */
.L_x_91:
[----:B------:R-:W-:Y:S05]  /*08d0*/  BSYNC B0 ;  /* 0x0000000000007941 */ /* 0x000fea0003800000 */
.L_x_89:
        /* <DEDUP_REMOVED lines=8> */
[----:B------:R-:W3:Y:S01]  /*0960*/  I2F R7, R7 ;  /* 0x0000000700077306 */ /* 0x000ee20000201400 */
[----:B0-----:R-:W-:Y:S01]  /*0970*/  FFMA.FTZ R13, R12, R14, -0.5 ;  /* 0xbf0000000c0d7423 */ /* 0x001fe2000001000e */
[----:B------:R-:W-:Y:S06]  /*0980*/  @!P0 EXIT ;  /* 0x000000000000894d */ /* 0x000fec0003800000 */
[----:B-1----:R-:W-:Y:S01]  /*0990*/  FFMA.FTZ R12, R11, R14, -0.5 ;  /* 0xbf0000000b0c7423 */ /* 0x002fe2000001000e */
[----:B------:R-:W0:Y:S01]  /*09a0*/  F2I.FTZ.CEIL.NTZ R13, R13 ;  /* 0x0000000d000d7305 */ /* 0x000e22000021b100 */
[----:B------:R-:W-:Y:S01]  /*09b0*/  IMAD.MOV.U32 R4, RZ, RZ, c[0x0][0x1a0] ;  /* 0x00006800ff047624 */ /* 0x000fe200078e00ff */
[----:B------:R-:W-:-:S03]  /*09c0*/  ULDC.64 UR4, c[0x0][0x118] ;  /* 0x0000460000047ab9 */ /* 0x000fc60000000a00 */
[-C--:B--2---:R-:W-:Y:S02]  /*09d0*/  FFMA.FTZ R6, R6, R4.reuse, -0.5 ;  /* 0xbf00000006067423 */ /* 0x084fe40000010004 */
[----:B---3--:R-:W-:Y:S01]  /*09e0*/  FFMA.FTZ R7, R7, R4, -0.5 ;  /* 0xbf00000007077423 */ /* 0x008fe20000010004 */
[----:B------:R-:W1:Y:S08]  /*09f0*/  F2I.FTZ.CEIL.NTZ R12, R12 ;  /* 0x0000000c000c7305 */ /* 0x000e70000021b100 */
[----:B------:R-:W2:Y:S01]  /*0a00*/  F2I.FTZ.CEIL.NTZ R6, R6 ;  /* 0x0000000600067305 */ /* 0x000ea2000021b100 */
[----:B0-----:R-:W-:-:S02]  /*0a10*/  IMNMX R11, R13, c[0x0][0x180], PT ;  /* 0x000060000d0b7a17 */ /* 0x001fc40003800200 */
[----:B------:R-:W-:Y:S02]  /*0a20*/  SHF.R.S32.HI R13, RZ, 0x1f, R10 ;  /* 0x0000001fff0d7819 */ /* 0x000fe4000001140a */
[----:B------:R-:W-:-:S03]  /*0a30*/  LOP3.LUT R5, RZ, R11, RZ, 0x33, !PT ;  /* 0x0000000bff057212 */ /* 0x000fc600078e33ff */
[----:B------:R-:W0:Y:S01]  /*0a40*/  F2I.FTZ.CEIL.NTZ R7, R7 ;  /* 0x0000000700077305 */ /* 0x000e22000021b100 */
[----:B-1----:R-:W-:Y:S01]  /*0a50*/  IMNMX R4, R12, c[0x0][0x180], PT ;  /* 0x000060000c047a17 */ /* 0x002fe20003800200 */
[----:B------:R-:W-:-:S03]  /*0a60*/  HFMA2.MMA R12, -RZ, RZ, 0, 0 ;  /* 0x00000000ff0c7435 */ /* 0x000fc600000001ff */
[--C-:B------:R-:W-:Y:S01]  /*0a70*/  IADD3 R5, -R5, -0x2, -R4.reuse ;  /* 0xfffffffe05057810 */ /* 0x100fe20007ffe904 */
[--C-:B------:R-:W-:Y:S01]  /*0a80*/  IMAD.IADD R18, R11, 0x1, -R4.reuse ;  /* 0x000000010b127824 */ /* 0x100fe200078e0a04 */
[----:B------:R-:W-:Y:S02]  /*0a90*/  IADD3 R16, R4, 0x1, RZ ;  /* 0x0000000104107810 */ /* 0x000fe40007ffe0ff */
[----:B------:R-:W-:Y:S02]  /*0aa0*/  ISETP.GE.U32.AND P1, PT, R5, 0x3, PT ;  /* 0x000000030500780c */ /* 0x000fe40003f26070 */
[----:B--2---:R-:W-:Y:S02]  /*0ab0*/  IMNMX R14, R6, c[0x0][0x178], PT ;  /* 0x00005e00060e7a17 */ /* 0x004fe40003800200 */
[----:B------:R-:W-:Y:S02]  /*0ac0*/  SHF.R.S32.HI R5, RZ, 0x1f, R4 ;  /* 0x0000001fff057819 */ /* 0x000fe40000011404 */
[----:B------:R-:W-:-:S02]  /*0ad0*/  IADD3 R17, R4, 0x2, RZ ;  /* 0x0000000204117810 */ /* 0x000fc40007ffe0ff */
[----:B0-----:R-:W-:Y:S02]  /*0ae0*/  IMNMX R15, R7, c[0x0][0x178], PT ;  /* 0x00005e00070f7a17 */ /* 0x001fe40003800200 */
[----:B------:R-:W-:Y:S02]  /*0af0*/  IADD3 R37, R4, 0x3, RZ ;  /* 0x0000000304257810 */ /* 0x000fe40007ffe0ff */
[----:B------:R-:W-:Y:S02]  /*0b00*/  LOP3.LUT R18, R18, 0x3, RZ, 0xc0, !PT ;  /* 0x0000000312127812 */ /* 0x000fe400078ec0ff */
.L_x_104:
[----:B------:R-:W-:Y:S01]  /*0b10*/  ISETP.GE.AND P0, PT, R14, R15, PT ;  /* 0x0000000f0e00720c */ /* 0x000fe20003f06270 */
[----:B------:R-:W-:Y:S01]  /*0b20*/  BSSY B1, `(.L_x_92) ;  /* 0x00000b6000017945 */ /* 0x000fe20003800000 */
[----:B------:R-:W-:-:S11]  /*0b30*/  IMAD.MOV.U32 R19, RZ, RZ, RZ ;  /* 0x000000ffff137224 */ /* 0x000fd600078e00ff */
[----:B------:R-:W-:Y:S05]  /*0b40*/  @P0 BRA `(.L_x_93) ;  /* 0x00000b3000000947 */ /* 0x000fea0003800000 */
[----:B------:R-:W-:Y:S01]  /*0b50*/  HFMA2.MMA R19, -RZ, RZ, 0, 0 ;  /* 0x00000000ff137435 */ /* 0x000fe200000001ff */
[----:B------:R-:W-:Y:S02]  /*0b60*/  IMAD.MOV.U32 R20, RZ, RZ, R14 ;  /* 0x000000ffff147224 */ /* 0x000fe400078e000e */
.L_x_103:
        /* <DEDUP_REMOVED lines=8> */
[----:B------:R-:W-:-:S04]  /*0bf0*/  IMAD.MOV.U32 R7, RZ, RZ, R13 ;  /* 0x000000ffff077224 */ /* 0x000fc800078e000d */
        /* <DEDUP_REMOVED lines=8> */
[----:B------:R-:W-:-:S05]  /*0c80*/  IMAD R7, R6, c[0x0][0x17c], R7 ;  /* 0x00005f0006077a24 */ /* 0x000fca00078e0207 */
[----:B------:R-:W-:-:S05]  /*0c90*/  IADD3 R6, R23, R7, RZ ;  /* 0x0000000717067210 */ /* 0x000fca0007ffe0ff */
[----:B------:R-:W-:Y:S02]  /*0ca0*/  IMAD R21, R6, c[0x0][0x180], RZ ;  /* 0x0000600006157a24 */ /* 0x000fe400078e02ff */
[----:B------:R-:W-:-:S04]  /*0cb0*/  IMAD.WIDE.U32 R6, R22, c[0x0][0x180], R4 ;  /* 0x0000600016067a25 */ /* 0x000fc800078e0004 */
[----:B------:R-:W-:Y:S01]  /*0cc0*/  IMAD R21, R22, c[0x0][0x184], R21 ;  /* 0x0000610016157a24 */ /* 0x000fe200078e0215 */
[----:B------:R-:W-:-:S03]  /*0cd0*/  LEA R22, P0, R6, c[0x0][0x160], 0x2 ;  /* 0x0000580006167a11 */ /* 0x000fc600078010ff */
[----:B------:R-:W-:-:S05]  /*0ce0*/  IMAD.IADD R7, R7, 0x1, R21 ;  /* 0x0000000107077824 */ /* 0x000fca00078e0215 */
[----:B------:R-:W-:-:S05]  /*0cf0*/  LEA.HI.X R23, R6, c[0x0][0x164], R7, 0x2, P0 ;  /* 0x0000590006177a11 */ /* 0x000fca00000f1407 */
[----:B------:R-:W2:Y:S01]  /*0d00*/  LDG.E R6, [R22.64] ;  /* 0x0000000416067981 */ /* 0x000ea2000c1e1900 */
[----:B------:R-:W-:Y:S01]  /*0d10*/  ISETP.NE.AND P0, PT, R18, 0x1, PT ;  /* 0x000000011200780c */ /* 0x000fe20003f05270 */
[----:B------:R-:W-:Y:S02]  /*0d20*/  IMAD.MOV.U32 R24, RZ, RZ, R16 ;  /* 0x000000ffff187224 */ /* 0x000fe400078e0010 */
[----:B--2---:R-:W-:-:S10]  /*0d30*/  FADD.FTZ R19, R19, R6 ;  /* 0x0000000613137221 */ /* 0x004fd40000010000 */
[----:B------:R-:W-:Y:S05]  /*0d40*/  @!P0 BRA `(.L_x_97) ;  /* 0x0000007000008947 */ /* 0x000fea0003800000 */
[----:B------:R-:W-:Y:S01]  /*0d50*/  ISETP.NE.AND P0, PT, R18, 0x2, PT ;  /* 0x000000021200780c */ /* 0x000fe20003f05270 */
[----:B------:R-:W2:-:S12]  /*0d60*/  LDG.E R6, [R22.64+0x4] ;  /* 0x0000040416067981 */ /* 0x000e98000c1e1900 */
[----:B------:R-:W3:Y:S01]  /*0d70*/  @P0 LDG.E R26, [R22.64+0x8] ;  /* 0x00000804161a0981 */ /* 0x000ee2000c1e1900 */
[----:B------:R-:W-:Y:S01]  /*0d80*/  MOV R24, R17 ;  /* 0x0000001100187202 */ /* 0x000fe20000000f00 */
[----:B------:R-:W-:Y:S02]  /*0d90*/  @P0 IMAD.MOV.U32 R24, RZ, RZ, R37 ;  /* 0x000000ffff180224 */ /* 0x000fe400078e0025 */
[----:B--2---:R-:W-:-:S04]  /*0da0*/  FADD.FTZ R19, R19, R6 ;  /* 0x0000000613137221 */ /* 0x004fc80000010000 */
[----:B---3--:R-:W-:Y:S02]  /*0db0*/  @P0 FADD.FTZ R19, R19, R26 ;  /* 0x0000001a13130221 */ /* 0x008fe40000010000 */
.L_x_97:
[----:B------:R-:W-:Y:S05]  /*0dc0*/  BSYNC B2 ;  /* 0x0000000000027941 */ /* 0x000fea0003800000 */
.L_x_96:
[----:B------:R-:W-:Y:S05]  /*0dd0*/  @!P1 BRA `(.L_x_95) ;  /* 0x0000086000009947 */ /* 0x000fea0003800000 */
[----:B------:R-:W-:Y:S01]  /*0de0*/  SHF.R.S32.HI R6, RZ, 0x1f, R12 ;  /* 0x0000001fff067819 */ /* 0x000fe2000001140c */
[----:B------:R-:W-:Y:S01]  /*0df0*/  BSSY B2, `(.L_x_98) ;  /* 0x000004f000027945 */ /* 0x000fe20003800000 */
[----:B------:R-:W-:Y:S02]  /*0e00*/  MOV R7, R13 ;  /* 0x0000000d00077202 */ /* 0x000fe40000000f00 */
[----:B------:R-:W-:Y:S01]  /*0e10*/  PLOP3.LUT P0, PT, PT, PT, PT, 0x80, 0x0 ;  /* 0x000000000000781c */ /* 0x000fe20003f0f070 */
[----:B------:R-:W-:Y:S02]  /*0e20*/  IMAD R21, R6, c[0x0][0x170], RZ ;  /* 0x00005c0006157a24 */ /* 0x000fe400078e02ff */
[----:B------:R-:W-:Y:S02]  /*0e30*/  IMAD.MOV.U32 R6, RZ, RZ, R10 ;  /* 0x000000ffff067224 */ /* 0x000fe400078e000a */
[C---:B------:R-:W-:Y:S02]  /*0e40*/  IMAD R21, R12.reuse, c[0x0][0x174], R21 ;  /* 0x00005d000c157a24 */ /* 0x040fe400078e0215 */
[----:B------:R-:W-:-:S04]  /*0e50*/  IMAD.WIDE.U32 R22, R12, c[0x0][0x170], R6 ;  /* 0x00005c000c167a25 */ /* 0x000fc800078e0006 */
[----:B------:R-:W-:Y:S02]  /*0e60*/  IMAD.IADD R7, R11, 0x1, -R24 ;  /* 0x000000010b077824 */ /* 0x000fe400078e0a18 */
[----:B------:R-:W-:Y:S01]  /*0e70*/  IMAD.IADD R6, R23, 0x1, R21 ;  /* 0x0000000117067824 */ /* 0x000fe200078e0215 */
[--C-:B------:R-:W-:Y:S02]  /*0e80*/  SHF.R.S32.HI R21, RZ, 0x1f, R20.reuse ;  /* 0x0000001fff157819 */ /* 0x100fe40000011414 */
        /* <DEDUP_REMOVED lines=8> */
.L_x_100:
[--C-:B------:R-:W-:Y:S01]  /*0f10*/  SHF.R.S32.HI R23, RZ, 0x1f, R24.reuse ;  /* 0x0000001fff177819 */ /* 0x100fe20000011418 */
[----:B------:R-:W-:Y:S01]  /*0f20*/  IMAD R27, R21, c[0x0][0x180], RZ ;  /* 0x00006000151b7a24 */ /* 0x000fe200078e02ff */
[----:B------:R-:W-:Y:S01]  /*0f30*/  IADD3 R26, R24, 0x4, RZ ;  /* 0x00000004181a7810 */ /* 0x000fe20007ffe0ff */
[----:B------:R-:W-:Y:S02]  /*0f40*/  IMAD.MOV.U32 R22, RZ, RZ, R24 ;  /* 0x000000ffff167224 */ /* 0x000fe400078e0018 */
[C---:B------:R-:W-:Y:S01]  /*0f50*/  IMAD R51, R6.reuse, c[0x0][0x184], R27 ;  /* 0x0000610006337a24 */ /* 0x040fe200078e021b */
[----:B------:R-:W-:Y:S01]  /*0f60*/  SHF.R.S32.HI R27, RZ, 0x1f, R26 ;  /* 0x0000001fff1b7819 */ /* 0x000fe2000001141a */
[----:B------:R-:W-:-:S04]  /*0f70*/  IMAD.WIDE.U32 R22, R6, c[0x0][0x180], R22 ;  /* 0x0000600006167a25 */ /* 0x000fc800078e0016 */
[----:B------:R-:W-:Y:S01]  /*0f80*/  IMAD.IADD R23, R23, 0x1, R51 ;  /* 0x0000000117177824 */ /* 0x000fe200078e0233 */
[----:B------:R-:W-:Y:S01]  /*0f90*/  LEA R34, P2, R22, c[0x0][0x160], 0x2 ;  /* 0x0000580016227a11 */ /* 0x000fe200078410ff */
[----:B------:R-:W-:-:S03]  /*0fa0*/  IMAD.WIDE.U32 R26, R6, c[0x0][0x180], R26 ;  /* 0x00006000061a7a25 */ /* 0x000fc600078e001a */
[----:B------:R-:W-:-:S05]  /*0fb0*/  LEA.HI.X R35, R22, c[0x0][0x164], R23, 0x2, P2 ;  /* 0x0000590016237a11 */ /* 0x000fca00010f1417 */
[----:B------:R0:W2:Y:S01]  /*0fc0*/  LDG.E R36, [R34.64] ;  /* 0x0000000422247981 */ /* 0x0000a2000c1e1900 */
[----:B------:R-:W-:Y:S02]  /*0fd0*/  IADD3 R23, R51, R27, RZ ;  /* 0x0000001b33177210 */ /* 0x000fe40007ffe0ff */
[----:B------:R-:W-:Y:S01]  /*0fe0*/  IADD3 R30, R24, 0x8, RZ ;  /* 0x00000008181e7810 */ /* 0x000fe20007ffe0ff */
[----:B------:R0:W3:Y:S01]  /*0ff0*/  LDG.E R33, [R34.64+0x4] ;  /* 0x0000040422217981 */ /* 0x0000e2000c1e1900 */
[C---:B------:R-:W-:Y:S02]  /*1000*/  LEA R22, P2, R26.reuse, c[0x0][0x160], 0x2 ;  /* 0x000058001a167a11 */ /* 0x040fe400078410ff */
[----:B------:R-:W-:Y:S01]  /*1010*/  SHF.R.S32.HI R31, RZ, 0x1f, R30 ;  /* 0x0000001fff1f7819 */ /* 0x000fe2000001141e */
[----:B------:R0:W4:Y:S01]  /*1020*/  LDG.E R32, [R34.64+0x8] ;  /* 0x0000080422207981 */ /* 0x000122000c1e1900 */
[----:B------:R-:W-:-:S03]  /*1030*/  LEA.HI.X R23, R26, c[0x0][0x164], R23, 0x2, P2 ;  /* 0x000059001a177a11 */ /* 0x000fc600010f1417 */
[----:B------:R0:W5:Y:S01]  /*1040*/  LDG.E R39, [R34.64+0xc] ;  /* 0x00000c0422277981 */ /* 0x000162000c1e1900 */
[----:B------:R-:W-:-:S03]  /*1050*/  IMAD.WIDE.U32 R30, R6, c[0x0][0x180], R30 ;  /* 0x00006000061e7a25 */ /* 0x000fc600078e001e */
[----:B------:R1:W5:Y:S01]  /*1060*/  LDG.E R41, [R22.64] ;  /* 0x0000000416297981 */ /* 0x000362000c1e1900 */
[----:B------:R-:W-:Y:S01]  /*1070*/  IMAD.IADD R27, R51, 0x1, R31 ;  /* 0x00000001331b7824 */ /* 0x000fe200078e021f */
[----:B------:R-:W-:Y:S02]  /*1080*/  IADD3 R28, R24, 0xc, RZ ;  /* 0x0000000c181c7810 */ /* 0x000fe40007ffe0ff */
[----:B------:R1:W5:Y:S01]  /*1090*/  LDG.E R43, [R22.64+0x4] ;  /* 0x00000404162b7981 */ /* 0x000362000c1e1900 */
[C---:B------:R-:W-:Y:S02]  /*10a0*/  LEA R26, P2, R30.reuse, c[0x0][0x160], 0x2 ;  /* 0x000058001e1a7a11 */ /* 0x040fe400078410ff */
[----:B------:R-:W-:Y:S01]  /*10b0*/  SHF.R.S32.HI R29, RZ, 0x1f, R28 ;  /* 0x0000001fff1d7819 */ /* 0x000fe2000001141c */
[----:B------:R1:W5:Y:S01]  /*10c0*/  LDG.E R45, [R22.64+0x8] ;  /* 0x00000804162d7981 */ /* 0x000362000c1e1900 */
[----:B------:R-:W-:-:S03]  /*10d0*/  LEA.HI.X R27, R30, c[0x0][0x164], R27, 0x2, P2 ;  /* 0x000059001e1b7a11 */ /* 0x000fc600010f141b */
[----:B------:R1:W5:Y:S01]  /*10e0*/  LDG.E R47, [R22.64+0xc] ;  /* 0x00000c04162f7981 */ /* 0x000362000c1e1900 */
[----:B------:R-:W-:-:S03]  /*10f0*/  IMAD.WIDE.U32 R28, R6, c[0x0][0x180], R28 ;  /* 0x00006000061c7a25 */ /* 0x000fc600078e001c */
[----:B0-----:R-:W5:Y:S01]  /*1100*/  LDG.E R35, [R26.64] ;  /* 0x000000041a237981 */ /* 0x001f62000c1e1900 */
[----:B------:R-:W-:-:S03]  /*1110*/  IMAD.IADD R31, R51, 0x1, R29 ;  /* 0x00000001331f7824 */ /* 0x000fc600078e021d */
[----:B------:R-:W5:Y:S01]  /*1120*/  LDG.E R49, [R26.64+0x4] ;  /* 0x000004041a317981 */ /* 0x000f62000c1e1900 */
[----:B------:R-:W-:-:S03]  /*1130*/  LEA R30, P2, R28, c[0x0][0x160], 0x2 ;  /* 0x000058001c1e7a11 */ /* 0x000fc600078410ff */
[----:B------:R-:W5:Y:S01]  /*1140*/  LDG.E R29, [R26.64+0x8] ;  /* 0x000008041a1d7981 */ /* 0x000f62000c1e1900 */
[----:B------:R-:W-:-:S03]  /*1150*/  LEA.HI.X R31, R28, c[0x0][0x164], R31, 0x2, P2 ;  /* 0x000059001c1f7a11 */ /* 0x000fc600010f141f */
[----:B------:R-:W5:Y:S04]  /*1160*/  LDG.E R28, [R26.64+0xc] ;  /* 0x00000c041a1c7981 */ /* 0x000f68000c1e1900 */
[----:B------:R-:W5:Y:S04]  /*1170*/  LDG.E R51, [R30.64] ;  /* 0x000000041e337981 */ /* 0x000f68000c1e1900 */
[----:B------:R-:W5:Y:S04]  /*1180*/  LDG.E R53, [R30.64+0x4] ;  /* 0x000004041e357981 */ /* 0x000f68000c1e1900 */
[----:B-1----:R-:W5:Y:S04]  /*1190*/  LDG.E R23, [R30.64+0x8] ;  /* 0x000008041e177981 */ /* 0x002f68000c1e1900 */
[----:B------:R-:W5:Y:S01]  /*11a0*/  LDG.E R22, [R30.64+0xc] ;  /* 0x00000c041e167981 */ /* 0x000f62000c1e1900 */
[----:B------:R-:W-:-:S04]  /*11b0*/  IADD3 R24, R24, 0x10, RZ ;  /* 0x0000001018187810 */ /* 0x000fc80007ffe0ff */
[----:B------:R-:W-:Y:S01]  /*11c0*/  ISETP.GE.AND P2, PT, R24, R25, PT ;  /* 0x000000191800720c */ /* 0x000fe20003f46270 */
[----:B--2---:R-:W-:-:S04]  /*11d0*/  FADD.FTZ R36, R36, R19 ;  /* 0x0000001324247221 */ /* 0x004fc80000010000 */
[----:B---3--:R-:W-:-:S04]  /*11e0*/  FADD.FTZ R33, R36, R33 ;  /* 0x0000002124217221 */ /* 0x008fc80000010000 */
[----:B----4-:R-:W-:-:S04]  /*11f0*/  FADD.FTZ R32, R33, R32 ;  /* 0x0000002021207221 */ /* 0x010fc80000010000 */
[----:B-----5:R-:W-:-:S04]  /*1200*/  FADD.FTZ R32, R32, R39 ;  /* 0x0000002720207221 */ /* 0x020fc80000010000 */
[----:B------:R-:W-:-:S04]  /*1210*/  FADD.FTZ R32, R32, R41 ;  /* 0x0000002920207221 */ /* 0x000fc80000010000 */
        /* <DEDUP_REMOVED lines=10> */
[----:B------:R-:W-:Y:S01]  /*12c0*/  FADD.FTZ R19, R23, R22 ;  /* 0x0000001617137221 */ /* 0x000fe20000010000 */
[----:B------:R-:W-:Y:S05]  /*12d0*/  @!P2 BRA `(.L_x_100) ;  /* 0xfffffc300000a947 */ /* 0x000fea000383ffff */
.L_x_99:
[----:B------:R-:W-:Y:S05]  /*12e0*/  BSYNC B2 ;  /* 0x0000000000027941 */ /* 0x000fea0003800000 */
.L_x_98:
[----:B------:R-:W-:Y:S01]  /*12f0*/  IADD3 R22, R11, -R24, RZ ;  /* 0x800000180b167210 */ /* 0x000fe20007ffe0ff */
[----:B------:R-:W-:Y:S03]  /*1300*/  BSSY B2, `(.L_x_101) ;  /* 0x0000022000027945 */ /* 0x000fe60003800000 */
[----:B------:R-:W-:-:S13]  /*1310*/  ISETP.GT.AND P2, PT, R22, 0x4, PT ;  /* 0x000000041600780c */ /* 0x000fda0003f44270 */
[----:B------:R-:W-:Y:S05]  /*1320*/  @!P2 BRA `(.L_x_102) ;  /* 0x000001f00000a947 */ /* 0x000fea0003800000 */
[----:B------:R-:W-:Y:S01]  /*1330*/  SHF.R.S32.HI R25, RZ, 0x1f, R24 ;  /* 0x0000001fff197819 */ /* 0x000fe20000011418 */
[----:B------:R-:W-:Y:S01]  /*1340*/  IMAD R27, R21, c[0x0][0x180], RZ ;  /* 0x00006000151b7a24 */ /* 0x000fe200078e02ff */
[----:B------:R-:W-:-:S03]  /*1350*/  IADD3 R28, R24, 0x4, RZ ;  /* 0x00000004181c7810 */ /* 0x000fc60007ffe0ff */
[----:B------:R-:W-:Y:S01]  /*1360*/  IMAD.WIDE.U32 R22, R6, c[0x0][0x180], R24 ;  /* 0x0000600006167a25 */ /* 0x000fe200078e0018 */
[----:B------:R-:W-:-:S03]  /*1370*/  SHF.R.S32.HI R29, RZ, 0x1f, R28 ;  /* 0x0000001fff1d7819 */ /* 0x000fc6000001141c */
[----:B------:R-:W-:Y:S01]  /*1380*/  IMAD R31, R6, c[0x0][0x184], R27 ;  /* 0x00006100061f7a24 */ /* 0x000fe200078e021b */
[----:B------:R-:W-:Y:S01]  /*1390*/  LEA R26, P0, R22, c[0x0][0x160], 0x2 ;  /* 0x00005800161a7a11 */ /* 0x000fe200078010ff */
[----:B------:R-:W-:-:S04]  /*13a0*/  IMAD.WIDE.U32 R28, R6, c[0x0][0x180], R28 ;  /* 0x00006000061c7a25 */ /* 0x000fc800078e001c */
[----:B------:R-:W-:-:S05]  /*13b0*/  IMAD.IADD R23, R31, 0x1, R23 ;  /* 0x000000011f177824 */ /* 0x000fca00078e0217 */
[----:B------:R-:W-:-:S05]  /*13c0*/  LEA.HI.X R27, R22, c[0x0][0x164], R23, 0x2, P0 ;  /* 0x00005900161b7a11 */ /* 0x000fca00000f1417 */
[----:B------:R-:W2:Y:S01]  /*13d0*/  LDG.E R30, [R26.64] ;  /* 0x000000041a1e7981 */ /* 0x000ea2000c1e1900 */
[----:B------:R-:W-:-:S03]  /*13e0*/  IMAD.IADD R23, R31, 0x1, R29 ;  /* 0x000000011f177824 */ /* 0x000fc600078e021d */
[----:B------:R-:W3:Y:S01]  /*13f0*/  LDG.E R25, [R26.64+0x4] ;  /* 0x000004041a197981 */ /* 0x000ee2000c1e1900 */
[----:B------:R-:W-:-:S03]  /*1400*/  LEA R22, P0, R28, c[0x0][0x160], 0x2 ;  /* 0x000058001c167a11 */ /* 0x000fc600078010ff */
[----:B------:R-:W4:Y:S01]  /*1410*/  LDG.E R32, [R26.64+0x8] ;  /* 0x000008041a207981 */ /* 0x000f22000c1e1900 */
[----:B------:R-:W-:-:S03]  /*1420*/  LEA.HI.X R23, R28, c[0x0][0x164], R23, 0x2, P0 ;  /* 0x000059001c177a11 */ /* 0x000fc600000f1417 */
[----:B------:R-:W5:Y:S04]  /*1430*/  LDG.E R28, [R26.64+0xc] ;  /* 0x00000c041a1c7981 */ /* 0x000f68000c1e1900 */
[----:B------:R-:W5:Y:S04]  /*1440*/  LDG.E R34, [R22.64] ;  /* 0x0000000416227981 */ /* 0x000f68000c1e1900 */
[----:B------:R-:W5:Y:S04]  /*1450*/  LDG.E R36, [R22.64+0x4] ;  /* 0x0000040416247981 */ /* 0x000f68000c1e1900 */
[----:B------:R-:W5:Y:S04]  /*1460*/  LDG.E R38, [R22.64+0x8] ;  /* 0x0000080416267981 */ /* 0x000f68000c1e1900 */
[----:B------:R-:W5:Y:S01]  /*1470*/  LDG.E R40, [R22.64+0xc] ;  /* 0x00000c0416287981 */ /* 0x000f62000c1e1900 */
[----:B------:R-:W-:-:S02]  /*1480*/  PLOP3.LUT P0, PT, PT, PT, PT, 0x8, 0x0 ;  /* 0x000000000000781c */ /* 0x000fc40003f0e170 */
[----:B------:R-:W-:Y:S01]  /*1490*/  IADD3 R24, R24, 0x8, RZ ;  /* 0x0000000818187810 */ /* 0x000fe20007ffe0ff */
[----:B--2---:R-:W-:-:S04]  /*14a0*/  FADD.FTZ R30, R19, R30 ;  /* 0x0000001e131e7221 */ /* 0x004fc80000010000 */
[----:B---3--:R-:W-:-:S04]  /*14b0*/  FADD.FTZ R25, R30, R25 ;  /* 0x000000191e197221 */ /* 0x008fc80000010000 */
[----:B----4-:R-:W-:-:S04]  /*14c0*/  FADD.FTZ R25, R25, R32 ;  /* 0x0000002019197221 */ /* 0x010fc80000010000 */
[----:B-----5:R-:W-:-:S04]  /*14d0*/  FADD.FTZ R25, R25, R28 ;  /* 0x0000001c19197221 */ /* 0x020fc80000010000 */
[----:B------:R-:W-:-:S04]  /*14e0*/  FADD.FTZ R25, R25, R34 ;  /* 0x0000002219197221 */ /* 0x000fc80000010000 */
[----:B------:R-:W-:-:S04]  /*14f0*/  FADD.FTZ R25, R25, R36 ;  /* 0x0000002419197221 */ /* 0x000fc80000010000 */
[----:B------:R-:W-:-:S04]  /*1500*/  FADD.FTZ R25, R25, R38 ;  /* 0x0000002619197221 */ /* 0x000fc80000010000 */
[----:B------:R-:W-:Y:S02]  /*1510*/  FADD.FTZ R19, R25, R40 ;  /* 0x0000002819137221 */ /* 0x000fe40000010000 */
.L_x_102:
[----:B------:R-:W-:Y:S05]  /*1520*/  BSYNC B2 ;  /* 0x0000000000027941 */ /* 0x000fea0003800000 */
.L_x_101:
        /* <DEDUP_REMOVED lines=9> */
[----:B------:R-:W2:Y:S04]  /*15c0*/  LDG.E R22, [R6.64] ;  /* 0x0000000406167981 */ /* 0x000ea8000c1e1900 */
[----:B------:R-:W3:Y:S04]  /*15d0*/  LDG.E R21, [R6.64+0x4] ;  /* 0x0000040406157981 */ /* 0x000ee8000c1e1900 */
[----:B------:R-:W4:Y:S04]  /*15e0*/  LDG.E R24, [R6.64+0x8] ;  /* 0x0000080406187981 */ /* 0x000f28000c1e1900 */
[----:B------:R-:W5:Y:S01]  /*15f0*/  LDG.E R26, [R6.64+0xc] ;  /* 0x00000c04061a7981 */ /* 0x000f62000c1e1900 */
[----:B--2---:R-:W-:-:S04]  /*1600*/  FADD.FTZ R22, R19, R22 ;  /* 0x0000001613167221 */ /* 0x004fc80000010000 */
[----:B---3--:R-:W-:-:S04]  /*1610*/  FADD.FTZ R21, R22, R21 ;  /* 0x0000001516157221 */ /* 0x008fc80000010000 */
[----:B----4-:R-:W-:-:S04]  /*1620*/  FADD.FTZ R21, R21, R24 ;  /* 0x0000001815157221 */ /* 0x010fc80000010000 */
[----:B-----5:R-:W-:Y:S02]  /*1630*/  FADD.FTZ R19, R21, R26 ;  /* 0x0000001a15137221 */ /* 0x020fe40000010000 */
.L_x_95:
[----:B------:R-:W-:Y:S05]  /*1640*/  BSYNC B0 ;  /* 0x0000000000007941 */ /* 0x000fea0003800000 */
.L_x_94:
[----:B------:R-:W-:-:S04]  /*1650*/  IADD3 R20, R20, 0x1, RZ ;  /* 0x0000000114147810 */ /* 0x000fc80007ffe0ff */
[----:B------:R-:W-:-:S13]  /*1660*/  ISETP.GE.AND P0, PT, R20, R15, PT ;  /* 0x0000000f1400720c */ /* 0x000fda0003f06270 */
[----:B------:R-:W-:Y:S05]  /*1670*/  @!P0 BRA `(.L_x_103) ;  /* 0xfffff4f000008947 */ /* 0x000fea000383ffff */
.L_x_93:
[----:B------:R-:W-:Y:S05]  /*1680*/  BSYNC B1 ;  /* 0x0000000000017941 */ /* 0x000fea0003800000 */
.L_x_92:
[----:B------:R-:W-:Y:S01]  /*1690*/  LEA R6, P0, R8, c[0x0][0x198], 0x2 ;  /* 0x0000660008067a11 */ /* 0x000fe200078010ff */
[----:B------:R-:W-:Y:S01]  /*16a0*/  IMAD R21, R0, c[0x0][0x170], RZ ;  /* 0x00005c0000157a24 */ /* 0x000fe200078e02ff */
[----:B------:R-:W-:Y:S02]  /*16b0*/  IADD3 R12, R12, 0x1, RZ ;  /* 0x000000010c0c7810 */ /* 0x000fe40007ffe0ff */
[--C-:B------:R-:W-:Y:S01]  /*16c0*/  LEA.HI.X R7, R8, c[0x0][0x19c], R9.reuse, 0x2, P0 ;  /* 0x0000670008077a11 */ /* 0x100fe200000f1409 */
[----:B------:R-:W-:Y:S01]  /*16d0*/  IMAD.WIDE.U32 R8, R2, c[0x0][0x170], R8 ;  /* 0x00005c0002087a25 */ /* 0x000fe200078e0008 */
[----:B------:R-:W-:-:S03]  /*16e0*/  ISETP.GE.U32.AND P0, PT, R12, c[0x0][0x168], PT ;  /* 0x00005a000c007a0c */ /* 0x000fc60003f06070 */
[----:B------:R0:W-:Y:S01]  /*16f0*/  STG.E [R6.64], R19 ;  /* 0x0000001306007986 */ /* 0x0001e2000c101904 */
[----:B------:R-:W-:Y:S01]  /*1700*/  ISETP.GE.U32.AND.EX P0, PT, RZ, c[0x0][0x16c], PT, P0 ;  /* 0x00005b00ff007a0c */ /* 0x000fe20003f06100 */
[----:B------:R-:W-:-:S04]  /*1710*/  IMAD R21, R2, c[0x0][0x174], R21 ;  /* 0x00005d0002157a24 */ /* 0x000fc800078e0215 */
[----:B------:R-:W-:-:S08]  /*1720*/  IMAD.IADD R9, R9, 0x1, R21 ;  /* 0x0000000109097824 */ /* 0x000fd000078e0215 */
[----:B0-----:R-:W-:Y:S05]  /*1730*/  @!P0 BRA `(.L_x_104) ;  /* 0xfffff3d000008947 */ /* 0x001fea000383ffff */
[----:B------:R-:W-:Y:S05]  /*1740*/  EXIT ;  /* 0x000000000000794d */ /* 0x000fea0003800000 */
        .weak           $__internal_9_$__cuda_sm20_div_s64
        .type           $__internal_9_$__cuda_sm20_div_s64,@function
        .size           $__internal_9_$__cuda_sm20_div_s64,($__internal_10_$__cuda_sm20_div_u64 - $__internal_9_$__cuda_sm20_div_s64)
$__internal_9_$__cuda_sm20_div_s64:
        /* <DEDUP_REMOVED lines=21> */
[----:B------:R-:W-:Y:S02]  /*18a0*/  IADD3 R13, P2, R19, R12, RZ ;  /* 0x0000000c130d7210 */ /* 0x000fe40007f5e0ff */
[----:B------:R-:W-:Y:S01]  /*18b0*/  IADD3 R17, P4, RZ, -R8, RZ ;  /* 0x80000008ff117210 */ /* 0x000fe20007f9e0ff */
[----:B------:R-:W-:Y:S02]  /*18c0*/  IMAD.X R7, R7, 0x1, R11, P0 ;  /* 0x0000000107077824 */ /* 0x000fe400000e060b */
[----:B------:R-:W-:Y:S01]  /*18d0*/  IMAD.WIDE.U32 R10, R13, R4, RZ ;  /* 0x000000040d0a7225 */ /* 0x000fe200078e00ff */
[----:B------:R-:W-:Y:S02]  /*18e0*/  SEL R17, R17, R8, !P3 ;  /* 0x0000000811117207 */ /* 0x000fe40005800000 */
[----:B------:R-:W-:Y:S01]  /*18f0*/  IADD3.X R7, RZ, RZ, R7, P2, P1 ;  /* 0x000000ffff077210 */ /* 0x000fe200017e2407 */
[----:B------:R-:W-:Y:S01]  /*1900*/  IMAD R11, R13, R5, R11 ;  /* 0x000000050d0b7224 */ /* 0x000fe200078e020b */
[----:B------:R-:W-:-:S03]  /*1910*/  IADD3 R15, P0, RZ, -R10, RZ ;  /* 0x8000000aff0f7210 */ /* 0x000fc60007f1e0ff */
[----:B------:R-:W-:Y:S02]  /*1920*/  IMAD R11, R7, R4, R11 ;  /* 0x00000004070b7224 */ /* 0x000fe400078e020b */
[----:B------:R-:W-:-:S03]  /*1930*/  IMAD.HI.U32 R12, R13, R15, RZ ;  /* 0x0000000f0d0c7227 */ /* 0x000fc600078e00ff */
[----:B------:R-:W-:Y:S01]  /*1940*/  IADD3.X R10, RZ, ~R11, RZ, P0, !PT ;  /* 0x8000000bff0a7210 */ /* 0x000fe200007fe4ff */
[----:B------:R-:W-:-:S04]  /*1950*/  HFMA2.MMA R11, -RZ, RZ, 0, 0 ;  /* 0x00000000ff0b7435 */ /* 0x000fc800000001ff */
[----:B------:R-:W-:-:S06]  /*1960*/  IMAD.WIDE.U32 R12, P0, R13, R10, R12 ;  /* 0x0000000a0d0c7225 */ /* 0x000fcc000780000c */
[----:B------:R-:W-:-:S04]  /*1970*/  IMAD.HI.U32 R13, P1, R7, R15, R12 ;  /* 0x0000000f070d7227 */ /* 0x000fc8000782000c */
[CC--:B------:R-:W-:Y:S02]  /*1980*/  IMAD R12, R7.reuse, R10.reuse, RZ ;  /* 0x0000000a070c7224 */ /* 0x0c0fe400078e02ff */
[----:B------:R-:W-:-:S03]  /*1990*/  IMAD.HI.U32 R10, R7, R10, RZ ;  /* 0x0000000a070a7227 */ /* 0x000fc600078e00ff */
[----:B------:R-:W-:Y:S01]  /*19a0*/  IADD3 R13, P2, R12, R13, RZ ;  /* 0x0000000d0c0d7210 */ /* 0x000fe20007f5e0ff */
[----:B------:R-:W-:Y:S02]  /*19b0*/  IMAD.X R12, RZ, RZ, ~R9, P4 ;  /* 0x000000ffff0c7224 */ /* 0x000fe400020e0e09 */
[----:B------:R-:W-:Y:S02]  /*19c0*/  IMAD.X R7, R10, 0x1, R7, P0 ;  /* 0x000000010a077824 */ /* 0x000fe400000e0607 */
[----:B------:R-:W-:Y:S01]  /*19d0*/  IMAD.HI.U32 R10, R13, R17, RZ ;  /* 0x000000110d0a7227 */ /* 0x000fe200078e00ff */
[----:B------:R-:W-:Y:S02]  /*19e0*/  SEL R12, R12, R9, !P3 ;  /* 0x000000090c0c7207 */ /* 0x000fe40005800000 */
[----:B------:R-:W-:-:S03]  /*19f0*/  IADD3.X R7, RZ, RZ, R7, P2, P1 ;  /* 0x000000ffff077210 */ /* 0x000fc600017e2407 */
[----:B------:R-:W-:-:S04]  /*1a00*/  IMAD.WIDE.U32 R10, R13, R12, R10 ;  /* 0x0000000c0d0a7225 */ /* 0x000fc800078e000a */
[C---:B------:R-:W-:Y:S02]  /*1a10*/  IMAD R13, R7.reuse, R12, RZ ;  /* 0x0000000c070d7224 */ /* 0x040fe400078e02ff */
[----:B------:R-:W-:-:S04]  /*1a20*/  IMAD.HI.U32 R10, P0, R7, R17, R10 ;  /* 0x00000011070a7227 */ /* 0x000fc8000780000a */
[----:B------:R-:W-:Y:S01]  /*1a30*/  IMAD.HI.U32 R7, R7, R12, RZ ;  /* 0x0000000c07077227 */ /* 0x000fe200078e00ff */
[----:B------:R-:W-:-:S03]  /*1a40*/  IADD3 R13, P1, R13, R10, RZ ;  /* 0x0000000a0d0d7210 */ /* 0x000fc60007f3e0ff */
[----:B------:R-:W-:Y:S02]  /*1a50*/  IMAD.X R7, RZ, RZ, R7, P0 ;  /* 0x000000ffff077224 */ /* 0x000fe400000e0607 */
[----:B------:R-:W-:-:S04]  /*1a60*/  IMAD.WIDE.U32 R10, R13, R4, RZ ;  /* 0x000000040d0a7225 */ /* 0x000fc800078e00ff */
[----:B------:R-:W-:Y:S01]  /*1a70*/  IMAD.X R7, RZ, RZ, R7, P1 ;  /* 0x000000ffff077224 */ /* 0x000fe200008e0607 */
[----:B------:R-:W-:Y:S01]  /*1a80*/  IADD3 R17, P1, -R10, R17, RZ ;  /* 0x000000110a117210 */ /* 0x000fe20007f3e1ff */
[C---:B------:R-:W-:Y:S01]  /*1a90*/  IMAD R11, R13.reuse, R5, R11 ;  /* 0x000000050d0b7224 */ /* 0x040fe200078e020b */
[----:B------:R-:W-:Y:S02]  /*1aa0*/  IADD3 R10, P2, R13, 0x1, RZ ;  /* 0x000000010d0a7810 */ /* 0x000fe40007f5e0ff */
[-C--:B------:R-:W-:Y:S01]  /*1ab0*/  ISETP.GE.U32.AND P0, PT, R17, R4.reuse, PT ;  /* 0x000000041100720c */ /* 0x080fe20003f06070 */
[----:B------:R-:W-:-:S05]  /*1ac0*/  IMAD R11, R7, R4, R11 ;  /* 0x00000004070b7224 */ /* 0x000fca00078e020b */
[----:B------:R-:W-:Y:S01]  /*1ad0*/  IADD3.X R19, ~R11, R12, RZ, P1, !PT ;  /* 0x0000000c0b137210 */ /* 0x000fe20000ffe5ff */
[----:B------:R-:W-:Y:S01]  /*1ae0*/  IMAD.X R12, RZ, RZ, R7, P2 ;  /* 0x000000ffff0c7224 */ /* 0x000fe200010e0607 */
[----:B------:R-:W-:Y:S02]  /*1af0*/  IADD3 R11, P1, R17, -R4, RZ ;  /* 0x80000004110b7210 */ /* 0x000fe40007f3e0ff */
[----:B------:R-:W-:-:S03]  /*1b00*/  ISETP.GE.U32.AND.EX P0, PT, R19, R5, PT, P0 ;  /* 0x000000051300720c */ /* 0x000fc60003f06100 */
[----:B------:R-:W-:Y:S01]  /*1b10*/  IMAD.X R15, R19, 0x1, ~R5, P1 ;  /* 0x00000001130f7824 */ /* 0x000fe200008e0e05 */
[----:B------:R-:W-:Y:S02]  /*1b20*/  SEL R11, R11, R17, P0 ;  /* 0x000000110b0b7207 */ /* 0x000fe40000000000 */
[----:B------:R-:W-:Y:S02]  /*1b30*/  SEL R13, R10, R13, P0 ;  /* 0x0000000d0a0d7207 */ /* 0x000fe40000000000 */
[----:B------:R-:W-:Y:S02]  /*1b40*/  SEL R15, R15, R19, P0 ;  /* 0x000000130f0f7207 */ /* 0x000fe40000000000 */
[----:B------:R-:W-:Y:S02]  /*1b50*/  ISETP.GE.U32.AND P1, PT, R11, R4, PT ;  /* 0x000000040b00720c */ /* 0x000fe40003f26070 */
[----:B------:R-:W-:Y:S02]  /*1b60*/  SEL R10, R12, R7, P0 ;  /* 0x000000070c0a7207 */ /* 0x000fe40000000000 */
[----:B------:R-:W-:-:S02]  /*1b70*/  IADD3 R4, P2, R13, 0x1, RZ ;  /* 0x000000010d047810 */ /* 0x000fc40007f5e0ff */
[----:B------:R-:W-:Y:S02]  /*1b80*/  ISETP.GE.U32.AND.EX P0, PT, R15, R5, PT, P1 ;  /* 0x000000050f00720c */ /* 0x000fe40003f06110 */
[-C--:B------:R-:W-:Y:S02]  /*1b90*/  IADD3.X R5, RZ, R10.reuse, RZ, P2, !PT ;  /* 0x0000000aff057210 */ /* 0x080fe400017fe4ff */
[----:B------:R-:W-:Y:S02]  /*1ba0*/  SEL R4, R4, R13, P0 ;  /* 0x0000000d04047207 */ /* 0x000fe40000000000 */
[----:B------:R-:W-:Y:S02]  /*1bb0*/  LOP3.LUT R11, R0, R9, RZ, 0x3c, !PT ;  /* 0x00000009000b7212 */ /* 0x000fe400078e3cff */
[----:B------:R-:W-:Y:S02]  /*1bc0*/  SEL R5, R5, R10, P0 ;  /* 0x0000000a05057207 */ /* 0x000fe40000000000 */
[----:B------:R-:W-:-:S02]  /*1bd0*/  IADD3 R7, P2, RZ, -R4, RZ ;  /* 0x80000004ff077210 */ /* 0x000fc40007f5e0ff */
[----:B------:R-:W-:Y:S02]  /*1be0*/  ISETP.GE.AND P1, PT, R11, RZ, PT ;  /* 0x000000ff0b00720c */ /* 0x000fe40003f26270 */
[----:B------:R-:W-:Y:S01]  /*1bf0*/  ISETP.NE.U32.AND P0, PT, R2, RZ, PT ;  /* 0x000000ff0200720c */ /* 0x000fe20003f05070 */
[----:B------:R-:W-:Y:S01]  /*1c00*/  IMAD.X R10, RZ, RZ, ~R5, P2 ;  /* 0x000000ffff0a7224 */ /* 0x000fe200010e0e05 */
[----:B------:R-:W-:Y:S01]  /*1c10*/  SEL R4, R7, R4, !P1 ;  /* 0x0000000407047207 */ /* 0x000fe20004800000 */
[----:B------:R-:W-:Y:S01]  /*1c20*/  IMAD.MOV.U32 R7, RZ, RZ, 0x0 ;  /* 0x00000000ff077424 */ /* 0x000fe200078e00ff */
[----:B------:R-:W-:Y:S02]  /*1c30*/  ISETP.NE.AND.EX P0, PT, R0, RZ, PT, P0 ;  /* 0x000000ff0000720c */ /* 0x000fe40003f05300 */
[----:B------:R-:W-:Y:S02]  /*1c40*/  SEL R5, R10, R5, !P1 ;  /* 0x000000050a057207 */ /* 0x000fe40004800000 */
[----:B------:R-:W-:-:S02]  /*1c50*/  SEL R4, R4, 0xffffffff, P0 ;  /* 0xffffffff04047807 */ /* 0x000fc40000000000 */
[----:B------:R-:W-:Y:S01]  /*1c60*/  SEL R5, R5, 0xffffffff, P0 ;  /* 0xffffffff05057807 */ /* 0x000fe20000000000 */
[----:B------:R-:W-:Y:S06]  /*1c70*/  RET.REL.NODEC R6 `(_ZN2at6native53_GLOBAL__N__3bfe7fd5_20_UpSampleNearest2d_cu_198c5ce237upsample_nearest2d_backward_out_frameIffXadL_ZNS0_46nearest_neighbor_exact_bw_compute_source_indexEfiiEEEEvPKT_mmmmmmPS3_ff) ;  /* 0xffffe38006007950 */ /* 0x000fec0003c3ffff */
        .weak           $__internal_10_$__cuda_sm20_div_u64
        .type           $__internal_10_$__cuda_sm20_div_u64,@function
        .size           $__internal_10_$__cuda_sm20_div_u64,($__internal_11_$__cuda_sm20_rem_u64 - $__internal_10_$__cuda_sm20_div_u64)
$__internal_10_$__cuda_sm20_div_u64:
        /* <DEDUP_REMOVED lines=37> */
[----:B------:R-:W-:-:S04]  /*1ed0*/  IADD3 R11, P1, R11, R6, RZ ;  /* 0x000000060b0b7210 */ /* 0x000fc80007f3e0ff */
[----:B------:R-:W-:Y:S01]  /*1ee0*/  IADD3.X R5, R5, RZ, RZ, P0, !PT ;  /* 0x000000ff05057210 */ /* 0x000fe200007fe4ff */
[----:B------:R-:W-:-:S04]  /*1ef0*/  IMAD.WIDE.U32 R6, R11, c[0x0][0x190], RZ ;  /* 0x000064000b067a25 */ /* 0x000fc800078e00ff */
[----:B------:R-:W-:Y:S01]  /*1f00*/  IMAD.X R5, RZ, RZ, R5, P1 ;  /* 0x000000ffff057224 */ /* 0x000fe200008e0605 */
[----:B------:R-:W-:Y:S01]  /*1f10*/  IADD3 R14, P1, -R6, R8, RZ ;  /* 0x00000008060e7210 */ /* 0x000fe20007f3e1ff */
[C---:B------:R-:W-:Y:S01]  /*1f20*/  IMAD R12, R11.reuse, c[0x0][0x194], R7 ;  /* 0x000065000b0c7a24 */ /* 0x040fe200078e0207 */
[----:B------:R-:W-:Y:S02]  /*1f30*/  IADD3 R6, P2, R11, 0x1, RZ ;  /* 0x000000010b067810 */ /* 0x000fe40007f5e0ff */
[----:B------:R-:W-:Y:S01]  /*1f40*/  ISETP.GE.U32.AND P0, PT, R14, c[0x0][0x190], PT ;  /* 0x000064000e007a0c */ /* 0x000fe20003f06070 */
[----:B------:R-:W-:-:S05]  /*1f50*/  IMAD R12, R5, c[0x0][0x190], R12 ;  /* 0x00006400050c7a24 */ /* 0x000fca00078e020c */
[----:B------:R-:W-:Y:S01]  /*1f60*/  IADD3.X R16, ~R12, R9, RZ, P1, !PT ;  /* 0x000000090c107210 */ /* 0x000fe20000ffe5ff */
[----:B------:R-:W-:Y:S01]  /*1f70*/  IMAD.X R12, RZ, RZ, R5, P2 ;  /* 0x000000ffff0c7224 */ /* 0x000fe200010e0605 */
[----:B------:R-:W-:Y:S02]  /*1f80*/  IADD3 R7, P1, R14, -c[0x0][0x190], RZ ;  /* 0x800064000e077a10 */ /* 0x000fe40007f3e0ff */
[C---:B------:R-:W-:Y:S02]  /*1f90*/  ISETP.GE.U32.AND.EX P0, PT, R16.reuse, c[0x0][0x194], PT, P0 ;  /* 0x0000650010007a0c */ /* 0x040fe40003f06100 */
[----:B------:R-:W-:Y:S02]  /*1fa0*/  IADD3.X R13, R16, ~c[0x0][0x194], RZ, P1, !PT ;  /* 0x80006500100d7a10 */ /* 0x000fe40000ffe4ff */
[----:B------:R-:W-:Y:S02]  /*1fb0*/  SEL R7, R7, R14, P0 ;  /* 0x0000000e07077207 */ /* 0x000fe40000000000 */
[----:B------:R-:W-:-:S02]  /*1fc0*/  SEL R11, R6, R11, P0 ;  /* 0x0000000b060b7207 */ /* 0x000fc40000000000 */
[----:B------:R-:W-:Y:S02]  /*1fd0*/  SEL R13, R13, R16, P0 ;  /* 0x000000100d0d7207 */ /* 0x000fe40000000000 */
[----:B------:R-:W-:Y:S01]  /*1fe0*/  SEL R12, R12, R5, P0 ;  /* 0x000000050c0c7207 */ /* 0x000fe20000000000 */
[----:B------:R-:W-:Y:S01]  /*1ff0*/  IMAD.MOV.U32 R5, RZ, RZ, 0x0 ;  /* 0x00000000ff057424 */ /* 0x000fe200078e00ff */
[----:B------:R-:W-:Y:S02]  /*2000*/  ISETP.GE.U32.AND P0, PT, R7, c[0x0][0x190], PT ;  /* 0x0000640007007a0c */ /* 0x000fe40003f06070 */
[----:B------:R-:W-:Y:S02]  /*2010*/  IADD3 R6, P2, R11, 0x1, RZ ;  /* 0x000000010b067810 */ /* 0x000fe40007f5e0ff */
[----:B------:R-:W-:Y:S02]  /*2020*/  ISETP.NE.U32.AND P1, PT, RZ, c[0x0][0x190], PT ;  /* 0x00006400ff007a0c */ /* 0x000fe40003f25070 */
[----:B------:R-:W-:-:S02]  /*2030*/  ISETP.GE.U32.AND.EX P0, PT, R13, c[0x0][0x194], PT, P0 ;  /* 0x000065000d007a0c */ /* 0x000fc40003f06100 */
[-C--:B------:R-:W-:Y:S02]  /*2040*/  IADD3.X R7, RZ, R12.reuse, RZ, P2, !PT ;  /* 0x0000000cff077210 */ /* 0x080fe400017fe4ff */
[----:B------:R-:W-:Y:S02]  /*2050*/  ISETP.NE.AND.EX P1, PT, RZ, c[0x0][0x194], PT, P1 ;  /* 0x00006500ff007a0c */ /* 0x000fe40003f25310 */
[----:B------:R-:W-:Y:S02]  /*2060*/  SEL R6, R6, R11, P0 ;  /* 0x0000000b06067207 */ /* 0x000fe40000000000 */
[----:B------:R-:W-:Y:S02]  /*2070*/  SEL R7, R7, R12, P0 ;  /* 0x0000000c07077207 */ /* 0x000fe40000000000 */
[----:B------:R-:W-:Y:S02]  /*2080*/  SEL R6, R6, 0xffffffff, P1 ;  /* 0xffffffff06067807 */ /* 0x000fe40000800000 */
[----:B------:R-:W-:Y:S01]  /*2090*/  SEL R7, R7, 0xffffffff, P1 ;  /* 0xffffffff07077807 */ /* 0x000fe20000800000 */
[----:B------:R-:W-:Y:S06]  /*20a0*/  RET.REL.NODEC R4 `(_ZN2at6native53_GLOBAL__N__3bfe7fd5_20_UpSampleNearest2d_cu_198c5ce237upsample_nearest2d_backward_out_frameIffXadL_ZNS0_46nearest_neighbor_exact_bw_compute_source_indexEfiiEEEEvPKT_mmmmmmPS3_ff) ;  /* 0xffffdf5004007950 */ /* 0x000fec0003c3ffff */
        .weak           $__internal_11_$__cuda_sm20_rem_u64
        .type           $__internal_11_$__cuda_sm20_rem_u64,@function
        .size           $__internal_11_$__cuda_sm20_rem_u64,(.L_x_646 - $__internal_11_$__cuda_sm20_rem_u64)
$__internal_11_$__cuda_sm20_rem_u64:
[----:B------:R-:W-:-:S04]  /*20b0*/  MOV R13, R5 ;  /* 0x00000005000d7202 */ /* 0x000fc80000000f00 */
[----:B------:R-:W0:Y:S08]  /*20c0*/  I2F.U64.RP R11, R12 ;  /* 0x0000000c000b7312 */ /* 0x000e300000309000 */
[----:B0-----:R-:W0:Y:S02]  /*20d0*/  MUFU.RCP R11, R11 ;  /* 0x0000000b000b7308 */ /* 0x001e240000001000 */
[----:B0-----:R-:W-:-:S06]  /*20e0*/  IADD3 R16, R11, 0x1ffffffe, RZ ;  /* 0x1ffffffe0b107810 */ /* 0x001fcc0007ffe0ff */
[----:B------:R-:W0:Y:S02]  /*20f0*/  F2I.U64.TRUNC R16, R16 ;  /* 0x0000001000107311 */ /* 0x000e24000020d800 */
[----:B0-----:R-:W-:-:S04]  /*2100*/  IMAD.WIDE.U32 R18, R16, R12, RZ ;  /* 0x0000000c10127225 */ /* 0x001fc800078e00ff */
[C---:B------:R-:W-:Y:S01]  /*2110*/  IMAD R15, R16.reuse, R5, R19 ;  /* 0x00000005100f7224 */ /* 0x040fe200078e0213 */
[----:B------:R-:W-:Y:S02]  /*2120*/  IADD3 R21, P0, RZ, -R18, RZ ;  /* 0x80000012ff157210 */ /* 0x000fe40007f1e0ff */
[----:B------:R-:W-:Y:S01]  /*2130*/  MOV R19, R16 ;  /* 0x0000001000137202 */ /* 0x000fe20000000f00 */
        /* <DEDUP_REMOVED lines=14> */
[----:B------:R-:W-:-:S03]  /*2220*/  IMAD.HI.U32 R18, R19, R17, RZ ;  /* 0x0000001113127227 */ /* 0x000fc600078e00ff */
[----:B------:R-:W-:-:S05]  /*2230*/  IADD3.X R16, RZ, ~R13, RZ, P0, !PT ;  /* 0x8000000dff107210 */ /* 0x000fca00007fe4ff */
[----:B------:R-:W-:-:S04]  /*2240*/  IMAD.WIDE.U32 R18, P0, R19, R16, R18 ;  /* 0x0000001013127225 */ /* 0x000fc80007800012 */
[C---:B------:R-:W-:Y:S02]  /*2250*/  IMAD R20, R11.reuse, R16, RZ ;  /* 0x000000100b147224 */ /* 0x040fe400078e02ff */
[----:B------:R-:W-:Y:S01]  /*2260*/  IMAD.HI.U32 R13, P1, R11, R17, R18 ;  /* 0x000000110b0d7227 */ /* 0x000fe20007820012 */
[----:B------:R-:W-:-:S03]  /*2270*/  HFMA2.MMA R17, -RZ, RZ, 0, 0 ;  /* 0x00000000ff117435 */ /* 0x000fc600000001ff */
        /* <DEDUP_REMOVED lines=19> */
[----:B------:R-:W-:Y:S02]  /*23b0*/  ISETP.GE.U32.AND.EX P0, PT, R16, R5, PT, P0 ;  /* 0x000000051000720c */ /* 0x000fe40003f06100 */
[-C--:B------:R-:W-:Y:S02]  /*23c0*/  IADD3.X R14, ~R5, R16.reuse, RZ, P1, !PT ;  /* 0x00000010050e7210 */ /* 0x080fe40000ffe5ff */
[----:B------:R-:W-:Y:S02]  /*23d0*/  SEL R7, R7, R17, P0 ;  /* 0x0000001107077207 */ /* 0x000fe40000000000 */
[----:B------:R-:W-:Y:S02]  /*23e0*/  SEL R14, R14, R16, P0 ;  /* 0x000000100e0e7207 */ /* 0x000fe40000000000 */
[C---:B------:R-:W-:Y:S02]  /*23f0*/  ISETP.GE.U32.AND P0, PT, R7.reuse, R12, PT ;  /* 0x0000000c0700720c */ /* 0x040fe40003f06070 */
[----:B------:R-:W-:Y:S01]  /*2400*/  ISETP.NE.U32.AND P1, PT, R12, RZ, PT ;  /* 0x000000ff0c00720c */ /* 0x000fe20003f25070 */
[----:B------:R-:W-:Y:S01]  /*2410*/  IMAD.IADD R12, R7, 0x1, -R12 ;  /* 0x00000001070c7824 */ /* 0x000fe200078e0a0c */
[----:B------:R-:W-:-:S02]  /*2420*/  ISETP.GE.U32.AND.EX P0, PT, R14, R5, PT, P0 ;  /* 0x000000050e00720c */ /* 0x000fc40003f06100 */
[----:B------:R-:W-:Y:S02]  /*2430*/  ISETP.NE.AND.EX P1, PT, R5, RZ, PT, P1 ;  /* 0x000000ff0500720c */ /* 0x000fe40003f25310 */
[----:B------:R-:W-:Y:S02]  /*2440*/  SEL R5, R12, R7, P0 ;  /* 0x000000070c057207 */ /* 0x000fe40000000000 */
[----:B------:R-:W-:Y:S02]  /*2450*/  MOV R7, 0x0 ;  /* 0x0000000000077802 */ /* 0x000fe40000000f00 */
[----:B------:R-:W-:Y:S02]  /*2460*/  SEL R5, R5, 0xffffffff, P1 ;  /* 0xffffffff05057807 */ /* 0x000fe40000800000 */
[----:B------:R-:W-:Y:S05]  /*2470*/  RET.REL.NODEC R6 `(_ZN2at6native53_GLOBAL__N__3bfe7fd5_20_UpSampleNearest2d_cu_198c5ce237upsample_nearest2d_backward_out_frameIffXadL_ZNS0_46nearest_neighbor_exact_bw_compute_source_indexEfiiEEEEvPKT_mmmmmmPS3_ff) ;  /* 0xffffdb8006007950 */ /* 0x000fea0003c3ffff */
.L_x_105:
        /* <DEDUP_REMOVED lines=16> */
.L_x_646:


//--------------------- .text._ZN2at6native53_GLOBAL__N__3bfe7fd5_20_UpSampleNearest2d_cu_198c5ce237upsample_nearest2d_backward_out_frameIddXadL_ZNS0_46nearest_neighbor_exact_bw_compute_source_indexEfiiEEEEvPKT_mmmmmmPS3_ff --------------------------
	.section	.text._ZN2at6native53_GLOBAL__N__3bfe7fd5_20_UpSampleNearest2d_cu_198c5ce237upsample_nearest2d_backward_out_frameIddXadL_ZNS0_46nearest_neighbor_exact_bw_compute_source_indexEfiiEEEEvPKT_mmmmmmPS3_ff,"ax",@progbits
	.sectioninfo	@"SHI_REGISTERS=32"
	.align	128
.text._ZN2at6native53_GLOBAL__N__3bfe7fd5_20_UpSampleNearest2d_cu_198c5ce237upsample_nearest2d_backward_out_frameIddXadL_ZNS0_46nearest_neighbor_exact_bw_compute_source_indexEfiiEEEEvPKT_mmmmmmPS3_ff:
        .type           _ZN2at6native53_GLOBAL__N__3bfe7fd5_20_UpSampleNearest2d_cu_198c5ce237upsample_nearest2d_backward_out_frameIddXadL_ZNS0_46nearest_neighbor_exact_bw_compute_source_indexEfiiEEEEvPKT_mmmmmmPS3_ff,@function
        .size           _ZN2at6native53_GLOBAL__N__3bfe7fd5_20_UpSampleNearest2d_cu_198c5ce237upsample_nearest2d_backward_out_frameIddXadL_ZNS0_46nearest_neighbor_exact_bw_compute_source_indexEfiiEEEEvPKT_mmmmmmPS3_ff,(.L_x_650 - _ZN2at6native53_GLOBAL__N__3bfe7fd5_20_UpSampleNearest2d_cu_198c5ce237upsample_nearest2d_backward_out_frameIddXadL_ZNS0_46nearest_neighbor_exact_bw_compute_source_indexEfiiEEEEvPKT_mmmmmmPS3_ff)
        .other          _ZN2at6native53_GLOBAL__N__3bfe7fd5_20_UpSampleNearest2d_cu_198c5ce237upsample_nearest2d_backward_out_frameIddXadL_ZNS0_46nearest_neighbor_exact_bw_compute_source_indexEfiiEEEEvPKT_mmmmmmPS3_ff,@"STO_CUDA_ENTRY STV_DEFAULT"
_ZN2at6native53_GLOBAL__N__3bfe7fd5_20_UpSampleNearest2d_cu_198c5ce237upsample_nearest2d_backward_out_frameIddXadL_ZNS0_46nearest_neighbor_exact_bw_compute_source_indexEfiiEEEEvPKT_mmmmmmPS3_ff:
        /* <DEDUP_REMOVED lines=16> */
[----:B------:R-:W-:Y:S01]  /*0100*/  ISETP.GE.U32.AND P0, PT, R24, UR6, PT ;  /* 0x0000000618007c0c */ /* 0x000fe2000bf06070 */
[----:B------:R-:W-:-:S03]  /*0110*/  UMOV UR6, UR10 ;  /* 0x0000000a00067c82 */ /* 0x000fc60008000000 */
[----:B------:R-:W-:-:S13]  /*0120*/  ISETP.GE.U32.AND.EX P0, PT, R25, UR4, PT, P0 ;  /* 0x0000000419007c0c */ /* 0x000fda000bf06100 */
[----:B------:R-:W-:Y:S05]  /*0130*/  @P0 EXIT ;  /* 0x000000000000094d */ /* 0x000fea0003800000 */
[----:B------:R-:W-:Y:S01]  /*0140*/  ULDC.64 UR8, c[0x0][0x190] ;  /* 0x0000640000087ab9 */ /* 0x000fe20000000a00 */
[----:B------:R-:W-:Y:S01]  /*0150*/  BSSY B0, `(.L_x_106) ;  /* 0x0000022000007945 */ /* 0x000fe20003800000 */
[----:B------:R-:W-:Y:S01]  /*0160*/  UIMAD UR4, UR6, UR9, URZ ;  /* 0x00000009060472a4 */ /* 0x000fe2000f8e023f */
[----:B------:R-:W-:Y:S01]  /*0170*/  IMAD.MOV.U32 R23, RZ, RZ, R24 ;  /* 0x000000ffff177224 */ /* 0x000fe200078e0018 */
        /* <DEDUP_REMOVED lines=8> */
[----:B------:R-:W-:Y:S05]  /*0200*/  CALL.REL.NOINC `($__internal_12_$__cuda_sm20_div_s64) ;  /* 0x0000165000007944 */ /* 0x000fea0003c00000 */
[----:B------:R-:W-:Y:S02]  /*0210*/  IMAD.MOV.U32 R2, RZ, RZ, R4 ;  /* 0x000000ffff027224 */ /* 0x000fe400078e0004 */
[----:B------:R-:W-:Y:S01]  /*0220*/  IMAD.MOV.U32 R3, RZ, RZ, R5 ;  /* 0x000000ffff037224 */ /* 0x000fe200078e0005 */
[----:B------:R-:W-:Y:S05]  /*0230*/  BRA `(.L_x_108) ;  /* 0x0000013000007947 */ /* 0x000fea0003800000 */
.L_x_107:
        /* <DEDUP_REMOVED lines=9> */
[----:B------:R-:W-:-:S05]  /*02d0*/  IMAD.HI.U32 R2, R4, R23, RZ ;  /* 0x0000001704027227 */ /* 0x000fca00078e00ff */
[----:B------:R-:W-:-:S05]  /*02e0*/  IADD3 R4, -R2, RZ, RZ ;  /* 0x000000ff02047210 */ /* 0x000fca0007ffe1ff */
[----:B------:R-:W-:-:S05]  /*02f0*/  IMAD R3, R4, UR6, R23 ;  /* 0x0000000604037c24 */ /* 0x000fca000f8e0217 */
[----:B------:R-:W-:-:S13]  /*0300*/  ISETP.GE.U32.AND P0, PT, R3, UR6, PT ;  /* 0x0000000603007c0c */ /* 0x000fda000bf06070 */
[----:B------:R-:W-:Y:S02]  /*0310*/  @P0 IADD3 R3, R3, -UR6, RZ ;  /* 0x8000000603030c10 */ /* 0x000fe4000fffe0ff */
[----:B------:R-:W-:Y:S02]  /*0320*/  @P0 IADD3 R2, R2, 0x1, RZ ;  /* 0x0000000102020810 */ /* 0x000fe40007ffe0ff */
[----:B------:R-:W-:Y:S01]  /*0330*/  ISETP.GE.U32.AND P1, PT, R3, UR6, PT ;  /* 0x0000000603007c0c */ /* 0x000fe2000bf26070 */
[----:B------:R-:W-:-:S12]  /*0340*/  IMAD.MOV.U32 R3, RZ, RZ, RZ ;  /* 0x000000ffff037224 */ /* 0x000fd800078e00ff */
[----:B------:R-:W-:Y:S02]  /*0350*/  @P1 IADD3 R2, R2, 0x1, RZ ;  /* 0x0000000102021810 */ /* 0x000fe40007ffe0ff */
[----:B------:R-:W-:Y:S02]  /*0360*/  @!P2 LOP3.LUT R2, RZ, UR6, RZ, 0x33, !PT ;  /* 0x00000006ff02ac12 */ /* 0x000fe4000f8e33ff */
.L_x_108:
[----:B------:R-:W-:Y:S05]  /*0370*/  BSYNC B0 ;  /* 0x0000000000007941 */ /* 0x000fea0003800000 */
.L_x_106:
        /* <DEDUP_REMOVED lines=8> */
[----:B------:R-:W-:Y:S05]  /*0400*/  CALL.REL.NOINC `($__internal_14_$__cuda_sm20_rem_u64) ;  /* 0x00001dc000007944 */ /* 0x000fea0003c00000 */
[----:B------:R-:W-:Y:S01]  /*0410*/  IMAD.MOV.U32 R0, RZ, RZ, R2 ;  /* 0x000000ffff007224 */ /* 0x000fe200078e0002 */
[----:B------:R-:W-:Y:S05]  /*0420*/  BRA `(.L_x_111) ;  /* 0x0000011000007947 */ /* 0x000fea0003800000 */
.L_x_110:
[----:B------:R-:W0:Y:S01]  /*0430*/  I2F.U32.RP R0, c[0x0][0x170] ;  /* 0x00005c0000007b06 */ /* 0x000e220000209000 */
[----:B------:R-:W-:-:S07]  /*0440*/  ISETP.NE.U32.AND P1, PT, RZ, c[0x0][0x170], PT ;  /* 0x00005c00ff007a0c */ /* 0x000fce0003f25070 */
[----:B0-----:R-:W0:Y:S02]  /*0450*/  MUFU.RCP R0, R0 ;  /* 0x0000000000007308 */ /* 0x001e240000001000 */
[----:B0-----:R-:W-:-:S06]  /*0460*/  IADD3 R4, R0, 0xffffffe, RZ ;  /* 0x0ffffffe00047810 */ /* 0x001fcc0007ffe0ff */
[----:B------:R0:W1:Y:S02]  /*0470*/  F2I.FTZ.U32.TRUNC.NTZ R5, R4 ;  /* 0x0000000400057305 */ /* 0x000064000021f000 */
[----:B0-----:R-:W-:Y:S01]  /*0480*/  HFMA2.MMA R4, -RZ, RZ, 0, 0 ;  /* 0x00000000ff047435 */ /* 0x001fe200000001ff */
[----:B-1----:R-:W-:-:S04]  /*0490*/  IMAD.MOV R3, RZ, RZ, -R5 ;  /* 0x000000ffff037224 */ /* 0x002fc800078e0a05 */
[----:B------:R-:W-:-:S05]  /*04a0*/  IMAD R3, R3, c[0x0][0x170], RZ ;  /* 0x00005c0003037a24 */ /* 0x000fca00078e02ff */
        /* <DEDUP_REMOVED lines=9> */
.L_x_111:
[----:B------:R-:W-:Y:S05]  /*0540*/  BSYNC B0 ;  /* 0x0000000000007941 */ /* 0x000fea0003800000 */
.L_x_109:
[----:B------:R-:W-:Y:S01]  /*0550*/  LOP3.LUT R2, R25, c[0x0][0x194], RZ, 0xfc, !PT ;  /* 0x0000650019027a12 */ /* 0x000fe200078efcff */
[----:B------:R-:W-:Y:S03]  /*0560*/  BSSY B0, `(.L_x_112) ;  /* 0x000001d000007945 */ /* 0x000fe60003800000 */
[----:B------:R-:W-:-:S13]  /*0570*/  ISETP.NE.U32.AND P0, PT, R2, RZ, PT ;  /* 0x000000ff0200720c */ /* 0x000fda0003f05070 */
[----:B------:R-:W-:Y:S05]  /*0580*/  @!P0 BRA `(.L_x_113) ;  /* 0x0000005000008947 */ /* 0x000fea0003800000 */
[----:B------:R-:W-:Y:S02]  /*0590*/  MOV R2, 0x5b0 ;  /* 0x000005b000027802 */ /* 0x000fe40000000f00 */
[----:B------:R-:W-:Y:S05]  /*05a0*/  CALL.REL.NOINC `($__internal_13_$__cuda_sm20_div_u64) ;  /* 0x000017f000007944 */ /* 0x000fea0003c00000 */
[----:B------:R-:W-:-:S04]  /*05b0*/  IMAD.MOV R2, RZ, RZ, -R4 ;  /* 0x000000ffff027224 */ /* 0x000fc800078e0a04 */
[----:B------:R-:W-:Y:S01]  /*05c0*/  IMAD R3, R2, c[0x0][0x190], R23 ;  /* 0x0000640002037a24 */ /* 0x000fe200078e0217 */
[----:B------:R-:W-:Y:S05]  /*05d0*/  BRA `(.L_x_114) ;  /* 0x0000015000007947 */ /* 0x000fea0003800000 */
.L_x_113:
        /* <DEDUP_REMOVED lines=8> */
[----:B------:R-:W-:Y:S01]  /*0660*/  IMAD.HI.U32 R6, R3, R5, R2 ;  /* 0x0000000503067227 */ /* 0x000fe200078e0002 */
[----:B------:R-:W-:-:S05]  /*0670*/  MOV R5, RZ ;  /* 0x000000ff00057202 */ /* 0x000fca0000000f00 */
        /* <DEDUP_REMOVED lines=11> */
.L_x_114:
[----:B------:R-:W-:Y:S05]  /*0730*/  BSYNC B0 ;  /* 0x0000000000007941 */ /* 0x000fea0003800000 */
.L_x_112:
        /* <DEDUP_REMOVED lines=9> */
[----:B------:R-:W-:Y:S05]  /*07d0*/  BRA `(.L_x_117) ;  /* 0x0000011000007947 */ /* 0x000fea0003800000 */
.L_x_116:
        /* <DEDUP_REMOVED lines=17> */
.L_x_117:
[----:B------:R-:W-:Y:S05]  /*08f0*/  BSYNC B0 ;  /* 0x0000000000007941 */ /* 0x000fea0003800000 */
.L_x_115:
        /* <DEDUP_REMOVED lines=14> */
[----:B------:R-:W-:Y:S01]  /*09e0*/  SHF.R.S32.HI R22, RZ, 0x1f, R0 ;  /* 0x0000001fff167819 */ /* 0x000fe20000011400 */
[----:B------:R-:W-:-:S02]  /*09f0*/  UMOV UR4, URZ ;  /* 0x0000003f00047c82 */ /* 0x000fc40008000000 */
[-C--:B--2---:R-:W-:Y:S01]  /*0a00*/  FFMA.FTZ R4, R4, R3.reuse, -0.5 ;  /* 0xbf00000004047423 */ /* 0x084fe20000010003 */
[----:B------:R-:W-:Y:S01]  /*0a10*/  ULDC.64 UR12, c[0x0][0x118] ;  /* 0x00004600000c7ab9 */ /* 0x000fe20000000a00 */
[----:B---3--:R-:W-:Y:S01]  /*0a20*/  FFMA.FTZ R5, R5, R3, -0.5 ;  /* 0xbf00000005057423 */ /* 0x008fe20000010003 */
[----:B------:R-:W1:Y:S01]  /*0a30*/  F2I.FTZ.CEIL.NTZ R6, R6 ;  /* 0x0000000600067305 */ /* 0x000e62000021b100 */
[----:B0-----:R-:W-:-:S07]  /*0a40*/  IMNMX R2, R2, c[0x0][0x180], PT ;  /* 0x0000600002027a17 */ /* 0x001fce0003800200 */
[----:B------:R-:W0:Y:S01]  /*0a50*/  F2I.FTZ.CEIL.NTZ R4, R4 ;  /* 0x0000000400047305 */ /* 0x000e22000021b100 */
[----:B------:R-:W-:Y:S02]  /*0a60*/  LOP3.LUT R3, RZ, R2, RZ, 0x33, !PT ;  /* 0x00000002ff037212 */ /* 0x000fe400078e33ff */
[----:B-1----:R-:W-:-:S05]  /*0a70*/  IMNMX R10, R6, c[0x0][0x180], PT ;  /* 0x00006000060a7a17 */ /* 0x002fca0003800200 */
[----:B------:R-:W1:Y:S01]  /*0a80*/  F2I.FTZ.CEIL.NTZ R5, R5 ;  /* 0x0000000500057305 */ /* 0x000e62000021b100 */
[--C-:B------:R-:W-:Y:S02]  /*0a90*/  IADD3 R3, -R3, -0x2, -R10.reuse ;  /* 0xfffffffe03037810 */ /* 0x100fe40007ffe90a */
[--C-:B------:R-:W-:Y:S02]  /*0aa0*/  SHF.R.S32.HI R11, RZ, 0x1f, R10.reuse ;  /* 0x0000001fff0b7819 */ /* 0x100fe4000001140a */
[----:B------:R-:W-:Y:S01]  /*0ab0*/  ISETP.GE.U32.AND P1, PT, R3, 0x3, PT ;  /* 0x000000030300780c */ /* 0x000fe20003f26070 */
[----:B------:R-:W-:Y:S01]  /*0ac0*/  IMAD.IADD R3, R2, 0x1, -R10 ;  /* 0x0000000102037824 */ /* 0x000fe200078e0a0a */
[----:B0-----:R-:W-:Y:S02]  /*0ad0*/  IMNMX R29, R4, c[0x0][0x178], PT ;  /* 0x00005e00041d7a17 */ /* 0x001fe40003800200 */
[C---:B------:R-:W-:Y:S02]  /*0ae0*/  IADD3 R28, R10.reuse, 0x1, RZ ;  /* 0x000000010a1c7810 */ /* 0x040fe40007ffe0ff */
[----:B------:R-:W-:-:S02]  /*0af0*/  IADD3 R27, R10, 0x2, RZ ;  /* 0x000000020a1b7810 */ /* 0x000fc40007ffe0ff */
[----:B------:R-:W-:Y:S02]  /*0b00*/  IADD3 R26, R10, 0x3, RZ ;  /* 0x000000030a1a7810 */ /* 0x000fe40007ffe0ff */
[----:B-1----:R-:W-:Y:S02]  /*0b10*/  IMNMX R24, R5, c[0x0][0x178], PT ;  /* 0x00005e0005187a17 */ /* 0x002fe40003800200 */
[----:B------:R-:W-:Y:S02]  /*0b20*/  LOP3.LUT R3, R3, 0x3, RZ, 0xc0, !PT ;  /* 0x0000000303037812 */ /* 0x000fe400078ec0ff */
.L_x_130:
[----:B------:R-:W-:Y:S01]  /*0b30*/  ISETP.GE.AND P0, PT, R29, R24, PT ;  /* 0x000000181d00720c */ /* 0x000fe20003f06270 */
[----:B------:R-:W-:Y:S01]  /*0b40*/  BSSY B1, `(.L_x_118) ;  /* 0x00000be000017945 */ /* 0x000fe20003800000 */
[----:B------:R-:W-:-:S11]  /*0b50*/  CS2R R16, SRZ ;  /* 0x0000000000107805 */ /* 0x000fd6000001ff00 */
[----:B------:R-:W-:Y:S05]  /*0b60*/  @P0 BRA `(.L_x_119) ;  /* 0x00000bb000000947 */ /* 0x000fea0003800000 */
[----:B------:R-:W-:Y:S01]  /*0b70*/  IMAD.MOV.U32 R5, RZ, RZ, R29 ;  /* 0x000000ffff057224 */ /* 0x000fe200078e001d */
[----:B------:R-:W-:Y:S02]  /*0b80*/  CS2R R16, SRZ ;  /* 0x0000000000107805 */ /* 0x000fe4000001ff00 */
.L_x_129:
[----:B------:R-:W-:Y:S01]  /*0b90*/  ISETP.GT.AND P0, PT, R2, R10, PT ;  /* 0x0000000a0200720c */ /* 0x000fe20003f04270 */
[----:B------:R-:W-:-:S12]  /*0ba0*/  BSSY B0, `(.L_x_120) ;  /* 0x00000b4000007945 */ /* 0x000fd80003800000 */
[----:B01----:R-:W-:Y:S05]  /*0bb0*/  @!P0 BRA `(.L_x_121) ;  /* 0x00000b2000008947 */ /* 0x003fea0003800000 */
[----:B------:R-:W-:Y:S01]  /*0bc0*/  ISETP.NE.AND P0, PT, R3, RZ, PT ;  /* 0x000000ff0300720c */ /* 0x000fe20003f05270 */
[----:B------:R-:W-:Y:S01]  /*0bd0*/  BSSY B2, `(.L_x_122) ;  /* 0x0000024000027945 */ /* 0x000fe20003800000 */
[----:B------:R-:W-:-:S11]  /*0be0*/  IMAD.MOV.U32 R7, RZ, RZ, R10 ;  /* 0x000000ffff077224 */ /* 0x000fd600078e000a */
[----:B------:R-:W-:Y:S05]  /*0bf0*/  @!P0 BRA `(.L_x_123) ;  /* 0x0000021000008947 */ /* 0x000fea0003800000 */
[----:B------:R-:W-:Y:S01]  /*0c00*/  USHF.R.S32.HI UR5, URZ, 0x1f, UR4 ;  /* 0x0000001f3f057899 */ /* 0x000fe20008011404 */
[----:B------:R-:W-:Y:S01]  /*0c10*/  MOV R7, R22 ;  /* 0x0000001600077202 */ /* 0x000fe20000000f00 */
[----:B------:R-:W-:Y:S01]  /*0c20*/  ULDC.64 UR10, c[0x0][0x170] ;  /* 0x00005c00000a7ab9 */ /* 0x000fe20000000a00 */
[----:B------:R-:W-:Y:S01]  /*0c30*/  IMAD.U32 R9, RZ, RZ, UR4 ;  /* 0x00000004ff097e24 */ /* 0x000fe2000f8e00ff */
[----:B------:R-:W-:Y:S01]  /*0c40*/  UIMAD UR5, UR5, UR10, URZ ;  /* 0x0000000a050572a4 */ /* 0x000fe2000f8e023f */
[----:B------:R-:W-:Y:S02]  /*0c50*/  IMAD.MOV.U32 R6, RZ, RZ, R0 ;  /* 0x000000ffff067224 */ /* 0x000fe400078e0000 */
[----:B------:R-:W-:Y:S01]  /*0c60*/  IMAD.MOV.U32 R8, RZ, RZ, R5 ;  /* 0x000000ffff087224 */ /* 0x000fe200078e0005 */
[----:B------:R-:W-:Y:S01]  /*0c70*/  UIMAD UR5, UR4, UR11, UR5 ;  /* 0x0000000b040572a4 */ /* 0x000fe2000f8e0205 */
[----:B------:R-:W-:Y:S01]  /*0c80*/  IMAD.WIDE.U32 R6, R9, c[0x0][0x170], R6 ;  /* 0x00005c0009067a25 */ /* 0x000fe200078e0006 */
[----:B------:R-:W-:-:S04]  /*0c90*/  SHF.R.S32.HI R9, RZ, 0x1f, R5 ;  /* 0x0000001fff097819 */ /* 0x000fc80000011405 */
[----:B------:R-:W-:Y:S01]  /*0ca0*/  IADD3 R4, R7, UR5, RZ ;  /* 0x0000000507047c10 */ /* 0x000fe2000fffe0ff */
[----:B------:R-:W-:-:S04]  /*0cb0*/  IMAD.WIDE.U32 R8, R6, c[0x0][0x178], R8 ;  /* 0x00005e0006087a25 */ /* 0x000fc800078e0008 */
[----:B------:R-:W-:-:S04]  /*0cc0*/  IMAD R7, R4, c[0x0][0x178], RZ ;  /* 0x00005e0004077a24 */ /* 0x000fc800078e02ff */
        /* <DEDUP_REMOVED lines=8> */
[----:B------:R-:W2:Y:S01]  /*0d50*/  LDG.E.64 R6, [R8.64] ;  /* 0x0000000c08067981 */ /* 0x000ea2000c1e1b00 */
[----:B------:R-:W-:Y:S01]  /*0d60*/  ISETP.NE.AND P0, PT, R3, 0x1, PT ;  /* 0x000000010300780c */ /* 0x000fe20003f05270 */
[----:B--2---:R0:W1:Y:S02]  /*0d70*/  DADD R16, R16, R6 ;  /* 0x0000000010107229 */ /* 0x0040640000000006 */
[----:B0-----:R-:W-:-:S10]  /*0d80*/  IMAD.MOV.U32 R7, RZ, RZ, R28 ;  /* 0x000000ffff077224 */ /* 0x001fd400078e001c */
[----:B------:R-:W-:Y:S05]  /*0d90*/  @!P0 BRA `(.L_x_123) ;  /* 0x0000007000008947 */ /* 0x000fea0003800000 */
[----:B-1----:R-:W-:Y:S01]  /*0da0*/  ISETP.NE.AND P0, PT, R3, 0x2, PT ;  /* 0x000000020300780c */ /* 0x002fe20003f05270 */
[----:B------:R0:W2:-:S12]  /*0db0*/  LDG.E.64 R6, [R8.64+0x8] ;  /* 0x0000080c08067981 */ /* 0x000098000c1e1b00 */
[----:B0-----:R-:W3:Y:S01]  /*0dc0*/  @P0 LDG.E.64 R8, [R8.64+0x10] ;  /* 0x0000100c08080981 */ /* 0x001ee2000c1e1b00 */
[----:B--2---:R0:W3:Y:S02]  /*0dd0*/  DADD R16, R16, R6 ;  /* 0x0000000010107229 */ /* 0x0040e40000000006 */
[----:B0-----:R-:W-:Y:S02]  /*0de0*/  IMAD.MOV.U32 R7, RZ, RZ, R27 ;  /* 0x000000ffff077224 */ /* 0x001fe400078e001b */
[----:B------:R-:W-:Y:S02]  /*0df0*/  @P0 IMAD.MOV.U32 R7, RZ, RZ, R26 ;  /* 0x000000ffff070224 */ /* 0x000fe400078e001a */
[----:B---3--:R0:W1:-:S06]  /*0e00*/  @P0 DADD R16, R16, R8 ;  /* 0x0000000010100229 */ /* 0x00804c0000000008 */
.L_x_123:
[----:B-1----:R-:W-:Y:S05]  /*0e10*/  BSYNC B2 ;  /* 0x0000000000027941 */ /* 0x002fea0003800000 */
.L_x_122:
[----:B------:R-:W-:Y:S05]  /*0e20*/  @!P1 BRA `(.L_x_121) ;  /* 0x000008b000009947 */ /* 0x000fea0003800000 */
[----:B------:R-:W-:Y:S01]  /*0e30*/  USHF.R.S32.HI UR5, URZ, 0x1f, UR4 ;  /* 0x0000001f3f057899 */ /* 0x000fe20008011404 */
[----:B------:R-:W-:Y:S01]  /*0e40*/  MOV R13, UR4 ;  /* 0x00000004000d7c02 */ /* 0x000fe20008000f00 */
[----:B------:R-:W-:Y:S01]  /*0e50*/  ULDC.64 UR10, c[0x0][0x170] ;  /* 0x00005c00000a7ab9 */ /* 0x000fe20000000a00 */
[----:B0-----:R-:W-:Y:S01]  /*0e60*/  IMAD.MOV.U32 R8, RZ, RZ, R0 ;  /* 0x000000ffff087224 */ /* 0x001fe200078e0000 */
[----:B------:R-:W-:Y:S01]  /*0e70*/  UIMAD UR5, UR5, UR10, URZ ;  /* 0x0000000a050572a4 */ /* 0x000fe2000f8e023f */
[----:B------:R-:W-:Y:S01]  /*0e80*/  IMAD.MOV.U32 R9, RZ, RZ, R22 ;  /* 0x000000ffff097224 */ /* 0x000fe200078e0016 */
[----:B------:R-:W-:Y:S01]  /*0e90*/  BSSY B2, `(.L_x_124) ;  /* 0x000004d000027945 */ /* 0x000fe20003800000 */
[----:B------:R-:W-:Y:S01]  /*0ea0*/  IMAD.IADD R6, R2, 0x1, -R7 ;  /* 0x0000000102067824 */ /* 0x000fe200078e0a07 */
[----:B------:R-:W-:Y:S01]  /*0eb0*/  UIMAD UR5, UR4, UR11, UR5 ;  /* 0x0000000b040572a4 */ /* 0x000fe2000f8e0205 */
[----:B------:R-:W-:Y:S01]  /*0ec0*/  IMAD.WIDE.U32 R8, R13, c[0x0][0x170], R8 ;  /* 0x00005c000d087a25 */ /* 0x000fe200078e0008 */
[----:B------:R-:W-:-:S02]  /*0ed0*/  SHF.R.S32.HI R13, RZ, 0x1f, R5 ;  /* 0x0000001fff0d7819 */ /* 0x000fc40000011405 */
[----:B------:R-:W-:Y:S01]  /*0ee0*/  ISETP.GT.AND P2, PT, R6, 0xc, PT ;  /* 0x0000000c0600780c */ /* 0x000fe20003f44270 */
[----:B------:R-:W-:Y:S01]  /*0ef0*/  IMAD.MOV.U32 R12, RZ, RZ, R5 ;  /* 0x000000ffff0c7224 */ /* 0x000fe200078e0005 */
[----:B------:R-:W-:Y:S02]  /*0f00*/  IADD3 R4, R9, UR5, RZ ;  /* 0x0000000509047c10 */ /* 0x000fe4000fffe0ff */
[----:B------:R-:W-:Y:S01]  /*0f10*/  PLOP3.LUT P0, PT, PT, PT, PT, 0x80, 0x0 ;  /* 0x000000000000781c */ /* 0x000fe20003f0f070 */
[----:B------:R-:W-:-:S04]  /*0f20*/  IMAD.WIDE.U32 R12, R8, c[0x0][0x178], R12 ;  /* 0x00005e00080c7a25 */ /* 0x000fc800078e000c */
[----:B------:R-:W-:-:S04]  /*0f30*/  IMAD R9, R4, c[0x0][0x178], RZ ;  /* 0x00005e0004097a24 */ /* 0x000fc800078e02ff */
[----:B------:R-:W-:-:S04]  /*0f40*/  IMAD R9, R8, c[0x0][0x17c], R9 ;  /* 0x00005f0008097a24 */ /* 0x000fc800078e0209 */
[----:B------:R-:W-:Y:S01]  /*0f50*/  IMAD.IADD R6, R9, 0x1, R13 ;  /* 0x0000000109067824 */ /* 0x000fe200078e020d */
[----:B------:R-:W-:Y:S05]  /*0f60*/  @!P2 BRA `(.L_x_125) ;  /* 0x000003f00000a947 */ /* 0x000fea0003800000 */
[----:B------:R-:W-:Y:S02]  /*0f70*/  PLOP3.LUT P0, PT, PT, PT, PT, 0x8, 0x0 ;  /* 0x000000000000781c */ /* 0x000fe40003f0e170 */
[----:B------:R-:W-:Y:S02]  /*0f80*/  IADD3 R4, R2, -0xc, RZ ;  /* 0xfffffff402047810 */ /* 0x000fe40007ffe0ff */
.L_x_126:
[--C-:B0-----:R-:W-:Y:S01]  /*0f90*/  SHF.R.S32.HI R9, RZ, 0x1f, R7.reuse ;  /* 0x0000001fff097819 */ /* 0x101fe20000011407 */
[----:B------:R-:W-:Y:S02]  /*0fa0*/  IMAD.MOV.U32 R8, RZ, RZ, R7 ;  /* 0x000000ffff087224 */ /* 0x000fe400078e0007 */
[----:B------:R-:W-:Y:S02]  /*0fb0*/  IMAD R15, R6, c[0x0][0x180], RZ ;  /* 0x00006000060f7a24 */ /* 0x000fe400078e02ff */
[----:B------:R-:W-:-:S04]  /*0fc0*/  IMAD.WIDE.U32 R18, R12, c[0x0][0x180], R8 ;  /* 0x000060000c127a25 */ /* 0x000fc800078e0008 */
[----:B------:R-:W-:Y:S01]  /*0fd0*/  IMAD R8, R12, c[0x0][0x184], R15 ;  /* 0x000061000c087a24 */ /* 0x000fe200078e020f */
[----:B------:R-:W-:-:S04]  /*0fe0*/  LEA R14, P2, R18, c[0x0][0x160], 0x3 ;  /* 0x00005800120e7a11 */ /* 0x000fc800078418ff */
[----:B------:R-:W-:-:S04]  /*0ff0*/  IADD3 R9, R19, R8, RZ ;  /* 0x0000000813097210 */ /* 0x000fc80007ffe0ff */
[----:B------:R-:W-:-:S05]  /*1000*/  LEA.HI.X R15, R18, c[0x0][0x164], R9, 0x3, P2 ;  /* 0x00005900120f7a11 */ /* 0x000fca00010f1c09 */
[----:B------:R-:W2:Y:S04]  /*1010*/  LDG.E.64 R18, [R14.64] ;  /* 0x0000000c0e127981 */ /* 0x000ea8000c1e1b00 */
[----:B------:R0:W3:Y:S01]  /*1020*/  LDG.E.64 R20, [R14.64+0x10] ;  /* 0x0000100c0e147981 */ /* 0x0000e2000c1e1b00 */
[----:B-12---:R1:W2:-:S03]  /*1030*/  DADD R16, R18, R16 ;  /* 0x0000000012107229 */ /* 0x0062860000000010 */
[----:B-1----:R0:W2:Y:S04]  /*1040*/  LDG.E.64 R18, [R14.64+0x8] ;  /* 0x0000080c0e127981 */ /* 0x0020a8000c1e1b00 */
[----:B0-----:R-:W4:Y:S01]  /*1050*/  LDG.E.64 R14, [R14.64+0x18] ;  /* 0x0000180c0e0e7981 */ /* 0x001f22000c1e1b00 */
[----:B--2---:R0:W3:Y:S02]  /*1060*/  DADD R16, R16, R18 ;  /* 0x0000000010107229 */ /* 0x0040e40000000012 */
[----:B0-----:R-:W-:-:S04]  /*1070*/  IADD3 R18, R7, 0x4, RZ ;  /* 0x0000000407127810 */ /* 0x001fc80007ffe0ff */
[----:B------:R-:W-:Y:S01]  /*1080*/  SHF.R.S32.HI R19, RZ, 0x1f, R18 ;  /* 0x0000001fff137819 */ /* 0x000fe20000011412 */
[----:B---3--:R0:W4:-:S04]  /*1090*/  DADD R20, R16, R20 ;  /* 0x0000000010147229 */ /* 0x0081080000000014 */
[----:B------:R-:W-:-:S04]  /*10a0*/  IMAD.WIDE.U32 R18, R12, c[0x0][0x180], R18 ;  /* 0x000060000c127a25 */ /* 0x000fc800078e0012 */
[----:B------:R-:W-:Y:S01]  /*10b0*/  IMAD.IADD R9, R8, 0x1, R19 ;  /* 0x0000000108097824 */ /* 0x000fe200078e0213 */
[----:B0-----:R-:W-:-:S04]  /*10c0*/  LEA R16, P2, R18, c[0x0][0x160], 0x3 ;  /* 0x0000580012107a11 */ /* 0x001fc800078418ff */
[----:B------:R-:W-:-:S05]  /*10d0*/  LEA.HI.X R17, R18, c[0x0][0x164], R9, 0x3, P2 ;  /* 0x0000590012117a11 */ /* 0x000fca00010f1c09 */
[----:B------:R-:W2:Y:S01]  /*10e0*/  LDG.E.64 R18, [R16.64] ;  /* 0x0000000c10127981 */ /* 0x000ea2000c1e1b00 */
[----:B----4-:R0:W2:-:S03]  /*10f0*/  DADD R14, R20, R14 ;  /* 0x00000000140e7229 */ /* 0x010086000000000e */
[----:B0-----:R0:W3:Y:S03]  /*1100*/  LDG.E.64 R20, [R16.64+0x10] ;  /* 0x0000100c10147981 */ /* 0x0010e6000c1e1b00 */
[----:B--2---:R1:W2:-:S04]  /*1110*/  DADD R18, R14, R18 ;  /* 0x000000000e127229 */ /* 0x0042880000000012 */
        /* <DEDUP_REMOVED lines=13> */
[----:B--2---:R1:W2:Y:S02]  /*11f0*/  DADD R16, R16, R18 ;  /* 0x0000000010107229 */ /* 0x0042a40000000012 */
[----:B-1----:R0:W2:Y:S04]  /*1200*/  LDG.E.64 R18, [R20.64+0x8] ;  /* 0x0000080c14127981 */ /* 0x0020a8000c1e1b00 */
[----:B0-----:R-:W4:Y:S01]  /*1210*/  LDG.E.64 R20, [R20.64+0x18] ;  /* 0x0000180c14147981 */ /* 0x001f22000c1e1b00 */
[----:B--2---:R-:W3:-:S06]  /*1220*/  DADD R16, R16, R18 ;  /* 0x0000000010107229 */ /* 0x004ecc0000000012 */
[----:B---3--:R0:W4:Y:S02]  /*1230*/  DADD R16, R16, R14 ;  /* 0x0000000010107229 */ /* 0x008124000000000e */
[----:B0-----:R-:W-:-:S04]  /*1240*/  IADD3 R14, R7, 0xc, RZ ;  /* 0x0000000c070e7810 */ /* 0x001fc80007ffe0ff */
[----:B------:R-:W-:-:S05]  /*1250*/  SHF.R.S32.HI R15, RZ, 0x1f, R14 ;  /* 0x0000001fff0f7819 */ /* 0x000fca000001140e */
[----:B------:R-:W-:-:S04]  /*1260*/  IMAD.WIDE.U32 R14, R12, c[0x0][0x180], R14 ;  /* 0x000060000c0e7a25 */ /* 0x000fc800078e000e */
[----:B------:R-:W-:Y:S01]  /*1270*/  IMAD.IADD R9, R8, 0x1, R15 ;  /* 0x0000000108097824 */ /* 0x000fe200078e020f */
[----:B------:R-:W-:-:S04]  /*1280*/  LEA R8, P2, R14, c[0x0][0x160], 0x3 ;  /* 0x000058000e087a11 */ /* 0x000fc800078418ff */
[----:B------:R-:W-:-:S05]  /*1290*/  LEA.HI.X R9, R14, c[0x0][0x164], R9, 0x3, P2 ;  /* 0x000059000e097a11 */ /* 0x000fca00010f1c09 */
[----:B------:R0:W2:Y:S01]  /*12a0*/  LDG.E.64 R18, [R8.64] ;  /* 0x0000000c08127981 */ /* 0x0000a2000c1e1b00 */
[----:B----4-:R1:W2:-:S03]  /*12b0*/  DADD R20, R16, R20 ;  /* 0x0000000010147229 */ /* 0x0102860000000014 */
[----:B-1----:R0:W3:Y:S04]  /*12c0*/  LDG.E.64 R16, [R8.64+0x8] ;  /* 0x0000080c08107981 */ /* 0x0020e8000c1e1b00 */
[----:B------:R0:W4:Y:S04]  /*12d0*/  LDG.E.64 R14, [R8.64+0x10] ;  /* 0x0000100c080e7981 */ /* 0x000128000c1e1b00 */
[----:B0-----:R-:W5:Y:S01]  /*12e0*/  LDG.E.64 R8, [R8.64+0x18] ;  /* 0x0000180c08087981 */ /* 0x001f62000c1e1b00 */
[----:B------:R-:W-:-:S04]  /*12f0*/  IADD3 R7, R7, 0x10, RZ ;  /* 0x0000001007077810 */ /* 0x000fc80007ffe0ff */
[----:B------:R-:W-:Y:S01]  /*1300*/  ISETP.GE.AND P2, PT, R7, R4, PT ;  /* 0x000000040700720c */ /* 0x000fe20003f46270 */
[----:B--2---:R-:W3:-:S06]  /*1310*/  DADD R18, R20, R18 ;  /* 0x0000000014127229 */ /* 0x004ecc0000000012 */
[----:B---3--:R-:W4:-:S06]  /*1320*/  DADD R16, R18, R16 ;  /* 0x0000000012107229 */ /* 0x008f0c0000000010 */
[----:B----4-:R-:W5:-:S06]  /*1330*/  DADD R16, R16, R14 ;  /* 0x0000000010107229 */ /* 0x010f4c000000000e */
[----:B-----5:R0:W1:Y:S01]  /*1340*/  DADD R16, R16, R8 ;  /* 0x0000000010107229 */ /* 0x0200620000000008 */
[----:B------:R-:W-:Y:S05]  /*1350*/  @!P2 BRA `(.L_x_126) ;  /* 0xfffffc300000a947 */ /* 0x000fea000383ffff */
.L_x_125:
[----:B------:R-:W-:Y:S05]  /*1360*/  BSYNC B2 ;  /* 0x0000000000027941 */ /* 0x000fea0003800000 */
.L_x_124:
[----:B------:R-:W-:Y:S01]  /*1370*/  IMAD.IADD R4, R2, 0x1, -R7 ;  /* 0x0000000102047824 */ /* 0x000fe200078e0a07 */
[----:B------:R-:W-:Y:S04]  /*1380*/  BSSY B2, `(.L_x_127) ;  /* 0x0000023000027945 */ /* 0x000fe80003800000 */
[----:B------:R-:W-:-:S13]  /*1390*/  ISETP.GT.AND P2, PT, R4, 0x4, PT ;  /* 0x000000040400780c */ /* 0x000fda0003f44270 */
[----:B------:R-:W-:Y:S05]  /*13a0*/  @!P2 BRA `(.L_x_128) ;  /* 0x000002000000a947 */ /* 0x000fea0003800000 */
[--C-:B0-----:R-:W-:Y:S01]  /*13b0*/  SHF.R.S32.HI R9, RZ, 0x1f, R7.reuse ;  /* 0x0000001fff097819 */ /* 0x101fe20000011407 */
[----:B------:R-:W-:Y:S02]  /*13c0*/  IMAD R15, R6, c[0x0][0x180], RZ ;  /* 0x00006000060f7a24 */ /* 0x000fe400078e02ff */
[----:B------:R-:W-:Y:S02]  /*13d0*/  IMAD.MOV.U32 R8, RZ, RZ, R7 ;  /* 0x000000ffff087224 */ /* 0x000fe400078e0007 */
[C---:B------:R-:W-:Y:S02]  /*13e0*/  IMAD R4, R12.reuse, c[0x0][0x184], R15 ;  /* 0x000061000c047a24 */ /* 0x040fe400078e020f */
[----:B------:R-:W-:-:S04]  /*13f0*/  IMAD.WIDE.U32 R8, R12, c[0x0][0x180], R8 ;  /* 0x000060000c087a25 */ /* 0x000fc800078e0008 */
[----:B------:R-:W-:Y:S01]  /*1400*/  IMAD.IADD R9, R4, 0x1, R9 ;  /* 0x0000000104097824 */ /* 0x000fe200078e0209 */
[----:B------:R-:W-:-:S04]  /*1410*/  LEA R20, P0, R8, c[0x0][0x160], 0x3 ;  /* 0x0000580008147a11 */ /* 0x000fc800078018ff */
[----:B------:R-:W-:-:S05]  /*1420*/  LEA.HI.X R21, R8, c[0x0][0x164], R9, 0x3, P0 ;  /* 0x0000590008157a11 */ /* 0x000fca00000f1c09 */
[----:B------:R0:W2:Y:S04]  /*1430*/  LDG.E.64 R18, [R20.64] ;  /* 0x0000000c14127981 */ /* 0x0000a8000c1e1b00 */
[----:B------:R0:W3:Y:S04]  /*1440*/  LDG.E.64 R14, [R20.64+0x8] ;  /* 0x0000080c140e7981 */ /* 0x0000e8000c1e1b00 */
[----:B------:R0:W4:Y:S04]  /*1450*/  LDG.E.64 R8, [R20.64+0x10] ;  /* 0x0000100c14087981 */ /* 0x000128000c1e1b00 */
[----:B0-----:R-:W5:Y:S01]  /*1460*/  LDG.E.64 R20, [R20.64+0x18] ;  /* 0x0000180c14147981 */ /* 0x001f62000c1e1b00 */
[----:B-12---:R-:W3:-:S06]  /*1470*/  DADD R18, R16, R18 ;  /* 0x0000000010127229 */ /* 0x006ecc0000000012 */
[----:B---3--:R-:W4:-:S06]  /*1480*/  DADD R14, R18, R14 ;  /* 0x00000000120e7229 */ /* 0x008f0c000000000e */
[----:B----4-:R0:W5:Y:S02]  /*1490*/  DADD R8, R14, R8 ;  /* 0x000000000e087229 */ /* 0x0101640000000008 */
[----:B0-----:R-:W-:-:S04]  /*14a0*/  IADD3 R14, R7, 0x4, RZ ;  /* 0x00000004070e7810 */ /* 0x001fc80007ffe0ff */
[----:B------:R-:W-:-:S05]  /*14b0*/  SHF.R.S32.HI R15, RZ, 0x1f, R14 ;  /* 0x0000001fff0f7819 */ /* 0x000fca000001140e */
[----:B------:R-:W-:-:S05]  /*14c0*/  IMAD.WIDE.U32 R14, R12, c[0x0][0x180], R14 ;  /* 0x000060000c0e7a25 */ /* 0x000fca00078e000e */
[----:B------:R-:W-:Y:S02]  /*14d0*/  IADD3 R15, R4, R15, RZ ;  /* 0x0000000f040f7210 */ /* 0x000fe40007ffe0ff */
[----:B------:R-:W-:-:S04]  /*14e0*/  LEA R16, P0, R14, c[0x0][0x160], 0x3 ;  /* 0x000058000e107a11 */ /* 0x000fc800078018ff */
[----:B------:R-:W-:-:S05]  /*14f0*/  LEA.HI.X R17, R14, c[0x0][0x164], R15, 0x3, P0 ;  /* 0x000059000e117a11 */ /* 0x000fca00000f1c0f */
[----:B------:R0:W2:Y:S01]  /*1500*/  LDG.E.64 R14, [R16.64] ;  /* 0x0000000c100e7981 */ /* 0x0000a2000c1e1b00 */
[----:B-----5:R1:W2:-:S03]  /*1510*/  DADD R20, R8, R20 ;  /* 0x0000000008147229 */ /* 0x0202860000000014 */
[----:B------:R0:W3:Y:S04]  /*1520*/  LDG.E.64 R18, [R16.64+0x8] ;  /* 0x0000080c10127981 */ /* 0x0000e8000c1e1b00 */
[----:B-1----:R0:W4:Y:S04]  /*1530*/  LDG.E.64 R8, [R16.64+0x10] ;  /* 0x0000100c10087981 */ /* 0x002128000c1e1b00 */
[----:B0-----:R-:W5:Y:S01]  /*1540*/  LDG.E.64 R16, [R16.64+0x18] ;  /* 0x0000180c10107981 */ /* 0x001f62000c1e1b00 */
[----:B------:R-:W-:Y:S02]  /*1550*/  PLOP3.LUT P0, PT, PT, PT, PT, 0x8, 0x0 ;  /* 0x000000000000781c */ /* 0x000fe40003f0e170 */
[----:B------:R-:W-:Y:S01]  /*1560*/  IADD3 R7, R7, 0x8, RZ ;  /* 0x0000000807077810 */ /* 0x000fe20007ffe0ff */
[----:B--2---:R-:W3:-:S06]  /*1570*/  DADD R14, R20, R14 ;  /* 0x00000000140e7229 */ /* 0x004ecc000000000e */
[----:B---3--:R-:W4:-:S06]  /*1580*/  DADD R14, R14, R18 ;  /* 0x000000000e0e7229 */ /* 0x008f0c0000000012 */
[----:B----4-:R-:W5:-:S06]  /*1590*/  DADD R8, R14, R8 ;  /* 0x000000000e087229 */ /* 0x010f4c0000000008 */
[----:B-----5:R0:W1:-:S06]  /*15a0*/  DADD R16, R8, R16 ;  /* 0x0000000008107229 */ /* 0x02004c0000000010 */
.L_x_128:
[----:B------:R-:W-:Y:S05]  /*15b0*/  BSYNC B2 ;  /* 0x0000000000027941 */ /* 0x000fea0003800000 */
.L_x_127:
[----:B------:R-:W-:-:S13]  /*15c0*/  ISETP.LT.OR P0, PT, R7, R2, P0 ;  /* 0x000000020700720c */ /* 0x000fda0000701670 */
        /* <DEDUP_REMOVED lines=15> */
[----:B----4-:R-:W5:-:S06]  /*16c0*/  DADD R6, R8, R6 ;  /* 0x0000000008067229 */ /* 0x010f4c0000000006 */
[----:B-----5:R0:W1:-:S06]  /*16d0*/  DADD R16, R6, R14 ;  /* 0x0000000006107229 */ /* 0x02004c000000000e */
.L_x_121:
[----:B------:R-:W-:Y:S05]  /*16e0*/  BSYNC B0 ;  /* 0x0000000000007941 */ /* 0x000fea0003800000 */
.L_x_120:
[----:B------:R-:W-:-:S04]  /*16f0*/  IADD3 R5, R5, 0x1, RZ ;  /* 0x0000000105057810 */ /* 0x000fc80007ffe0ff */
[----:B------:R-:W-:-:S13]  /*1700*/  ISETP.GE.AND P0, PT, R5, R24, PT ;  /* 0x000000180500720c */ /* 0x000fda0003f06270 */
[----:B------:R-:W-:Y:S05]  /*1710*/  @!P0 BRA `(.L_x_129) ;  /* 0xfffff47000008947 */ /* 0x000fea000383ffff */
.L_x_119:
[----:B------:R-:W-:Y:S05]  /*1720*/  BSYNC B1 ;  /* 0x0000000000017941 */ /* 0x000fea0003800000 */
.L_x_118:
[C---:B------:R-:W-:Y:S01]  /*1730*/  LEA R4, P0, R23.reuse, c[0x0][0x198], 0x3 ;  /* 0x0000660017047a11 */ /* 0x040fe200078018ff */
[----:B------:R-:W-:Y:S01]  /*1740*/  UIADD3 UR4, UR4, 0x1, URZ ;  /* 0x0000000104047890 */ /* 0x000fe2000fffe03f */
[----:B0-----:R-:W-:Y:S01]  /*1750*/  IMAD.U32 R9, RZ, RZ, UR6 ;  /* 0x00000006ff097e24 */ /* 0x001fe2000f8e00ff */
[----:B------:R-:W-:Y:S01]  /*1760*/  ULDC.64 UR10, c[0x0][0x168] ;  /* 0x00005a00000a7ab9 */ /* 0x000fe20000000a00 */
[----:B------:R-:W-:Y:S01]  /*1770*/  LEA.HI.X R5, R23, c[0x0][0x19c], R25, 0x3, P0 ;  /* 0x0000670017057a11 */ /* 0x000fe200000f1c19 */
[----:B------:R-:W-:Y:S01]  /*1780*/  UISETP.GE.U32.AND UP0, UPT, UR4, UR10, UPT ;  /* 0x0000000a0400728c */ /* 0x000fe2000bf06070 */
[----:B------:R-:W-:Y:S02]  /*1790*/  IMAD.MOV.U32 R6, RZ, RZ, R23 ;  /* 0x000000ffff067224 */ /* 0x000fe400078e0017 */
[----:B------:R-:W-:Y:S01]  /*17a0*/  IMAD.MOV.U32 R7, RZ, RZ, R25 ;  /* 0x000000ffff077224 */ /* 0x000fe200078e0019 */
[----:B------:R-:W-:Y:S01]  /*17b0*/  UISETP.GE.U32.AND.EX UP0, UPT, URZ, UR11, UPT, UP0 ;  /* 0x0000000b3f00728c */ /* 0x000fe2000bf06100 */
[----:B-1----:R0:W-:Y:S02]  /*17c0*/  STG.E.64 [R4.64], R16 ;  /* 0x0000001004007986 */ /* 0x0021e4000c101b0c */
[----:B------:R-:W-:Y:S01]  /*17d0*/  ULDC.64 UR10, c[0x0][0x170] ;  /* 0x00005c00000a7ab9 */ /* 0x000fe20000000a00 */
[----:B------:R-:W-:Y:S01]  /*17e0*/  IMAD.WIDE.U32 R6, R9, c[0x0][0x170], R6 ;  /* 0x00005c0009067a25 */ /* 0x000fe200078e0006 */
[----:B------:R-:W-:Y:S01]  /*17f0*/  UIMAD UR5, UR8, UR10, URZ ;  /* 0x0000000a080572a4 */ /* 0x000fe2000f8e023f */
[----:B------:R-:W-:-:S02]  /*1800*/  PLOP3.LUT P0, PT, PT, PT, UP0, 0x80, 0x0 ;  /* 0x000000000000781c */ /* 0x000fc40003f0f008 */
[----:B------:R-:W-:Y:S01]  /*1810*/  IMAD.MOV.U32 R23, RZ, RZ, R6 ;  /* 0x000000ffff177224 */ /* 0x000fe200078e0006 */
[----:B------:R-:W-:-:S06]  /*1820*/  UIMAD UR5, UR6, UR11, UR5 ;  /* 0x0000000b060572a4 */ /* 0x000fcc000f8e0205 */
[----:B------:R-:W-:-:S04]  /*1830*/  IADD3 R25, R7, UR5, RZ ;  /* 0x0000000507197c10 */ /* 0x000fc8000fffe0ff */
[----:B0-----:R-:W-:Y:S05]  /*1840*/  @!P0 BRA `(.L_x_130) ;  /* 0xfffff2e000008947 */ /* 0x001fea000383ffff */
[----:B------:R-:W-:Y:S05]  /*1850*/  EXIT ;  /* 0x000000000000794d */ /* 0x000fea0003800000 */
        .weak           $__internal_12_$__cuda_sm20_div_s64
        .type           $__internal_12_$__cuda_sm20_div_s64,@function
        .size           $__internal_12_$__cuda_sm20_div_s64,($__internal_13_$__cuda_sm20_div_u64 - $__internal_12_$__cuda_sm20_div_s64)
$__internal_12_$__cuda_sm20_div_s64:
        /* <DEDUP_REMOVED lines=8> */
[----:B0-----:R-:W-:-:S02]  /*18e0*/  IADD3 R2, R6, 0x1ffffffe, RZ ;  /* 0x1ffffffe06027810 */ /* 0x001fc40007ffe0ff */
[----:B------:R-:W-:-:S04]  /*18f0*/  IADD3 R6, P4, RZ, -R23, RZ ;  /* 0x80000017ff067210 */ /* 0x000fc80007f9e0ff */
[----:B------:R-:W0:Y:S01]  /*1900*/  F2I.U64.TRUNC R2, R2 ;  /* 0x0000000200027311 */ /* 0x000e22000020d800 */
[----:B------:R-:W-:Y:S01]  /*1910*/  SEL R6, R6, R23, !P3 ;  /* 0x0000001706067207 */ /* 0x000fe20005800000 */
[----:B------:R-:W-:-:S05]  /*1920*/  IMAD.X R8, RZ, RZ, ~R25, P4 ;  /* 0x000000ffff087224 */ /* 0x000fca00020e0e19 */
[----:B------:R-:W-:Y:S01]  /*1930*/  SEL R8, R8, R25, !P3 ;  /* 0x0000001908087207 */ /* 0x000fe20005800000 */
[----:B0-----:R-:W-:-:S04]  /*1940*/  IMAD.WIDE.U32 R4, R2, UR4, RZ ;  /* 0x0000000402047c25 */ /* 0x001fc8000f8e00ff */
[----:B------:R-:W-:Y:S01]  /*1950*/  IMAD R5, R2, UR5, R5 ;  /* 0x0000000502057c24 */ /* 0x000fe2000f8e0205 */
[----:B------:R-:W-:-:S03]  /*1960*/  IADD3 R7, P0, RZ, -R4, RZ ;  /* 0x80000004ff077210 */ /* 0x000fc60007f1e0ff */
[----:B------:R-:W-:Y:S02]  /*1970*/  IMAD R5, R3, UR4, R5 ;  /* 0x0000000403057c24 */ /* 0x000fe4000f8e0205 */
        /* <DEDUP_REMOVED lines=9> */
[----:B------:R-:W-:-:S03]  /*1a10*/  IMAD.WIDE.U32 R2, R5, UR4, RZ ;  /* 0x0000000405027c25 */ /* 0x000fc6000f8e00ff */
[----:B------:R-:W-:Y:S01]  /*1a20*/  IADD3.X R7, RZ, RZ, R4, P2, P1 ;  /* 0x000000ffff077210 */ /* 0x000fe200017e2404 */
[----:B------:R-:W-:Y:S01]  /*1a30*/  IMAD R4, R5, UR5, R3 ;  /* 0x0000000505047c24 */ /* 0x000fe2000f8e0203 */
[----:B------:R-:W-:-:S03]  /*1a40*/  IADD3 R3, P0, RZ, -R2, RZ ;  /* 0x80000002ff037210 */ /* 0x000fc60007f1e0ff */
[----:B------:R-:W-:Y:S02]  /*1a50*/  IMAD R2, R7, UR4, R4 ;  /* 0x0000000407027c24 */ /* 0x000fe4000f8e0204 */
[----:B------:R-:W-:-:S04]  /*1a60*/  IMAD.HI.U32 R4, R5, R3, RZ ;  /* 0x0000000305047227 */ /* 0x000fc800078e00ff */
[----:B------:R-:W-:-:S04]  /*1a70*/  IMAD.X R2, RZ, RZ, ~R2, P0 ;  /* 0x000000ffff027224 */ /* 0x000fc800000e0e02 */
[----:B------:R-:W-:-:S06]  /*1a80*/  IMAD.WIDE.U32 R4, P0, R5, R2, R4 ;  /* 0x0000000205047225 */ /* 0x000fcc0007800004 */
[----:B------:R-:W-:-:S04]  /*1a90*/  IMAD.HI.U32 R5, P1, R7, R3, R4 ;  /* 0x0000000307057227 */ /* 0x000fc80007820004 */
        /* <DEDUP_REMOVED lines=24> */
[----:B------:R-:W-:Y:S01]  /*1c20*/  SEL R6, R6, R7, P0 ;  /* 0x0000000706067207 */ /* 0x000fe20000000000 */
[----:B------:R-:W-:Y:S01]  /*1c30*/  IMAD.X R7, RZ, RZ, R4, P2 ;  /* 0x000000ffff077224 */ /* 0x000fe200010e0604 */
[----:B------:R-:W-:Y:S02]  /*1c40*/  SEL R8, R8, R3, P0 ;  /* 0x0000000308087207 */ /* 0x000fe40000000000 */
[----:B------:R-:W-:Y:S02]  /*1c50*/  SEL R3, R2, R5, P0 ;  /* 0x0000000502037207 */ /* 0x000fe40000000000 */
[----:B------:R-:W-:-:S02]  /*1c60*/  ISETP.GE.U32.AND P1, PT, R6, UR4, PT ;  /* 0x0000000406007c0c */ /* 0x000fc4000bf26070 */
[----:B------:R-:W-:Y:S02]  /*1c70*/  SEL R2, R7, R4, P0 ;  /* 0x0000000407027207 */ /* 0x000fe40000000000 */
[----:B------:R-:W-:Y:S02]  /*1c80*/  IADD3 R4, P2, R3, 0x1, RZ ;  /* 0x0000000103047810 */ /* 0x000fe40007f5e0ff */
[----:B------:R-:W-:Y:S02]  /*1c90*/  ISETP.GE.U32.AND.EX P0, PT, R8, UR5, PT, P1 ;  /* 0x0000000508007c0c */ /* 0x000fe4000bf06110 */
[----:B------:R-:W-:Y:S01]  /*1ca0*/  LOP3.LUT R6, R25, UR8, RZ, 0x3c, !PT ;  /* 0x0000000819067c12 */ /* 0x000fe2000f8e3cff */
[----:B------:R-:W-:Y:S01]  /*1cb0*/  IMAD.X R5, RZ, RZ, R2, P2 ;  /* 0x000000ffff057224 */ /* 0x000fe200010e0602 */
[----:B------:R-:W-:Y:S02]  /*1cc0*/  SEL R4, R4, R3, P0 ;  /* 0x0000000304047207 */ /* 0x000fe40000000000 */
[----:B------:R-:W-:-:S02]  /*1cd0*/  ISETP.GE.AND P1, PT, R6, RZ, PT ;  /* 0x000000ff0600720c */ /* 0x000fc40003f26270 */
[----:B------:R-:W-:Y:S02]  /*1ce0*/  SEL R5, R5, R2, P0 ;  /* 0x0000000205057207 */ /* 0x000fe40000000000 */
[-C--:B------:R-:W-:Y:S02]  /*1cf0*/  IADD3 R3, P2, RZ, -R4.reuse, RZ ;  /* 0x80000004ff037210 */ /* 0x080fe40007f5e0ff */
[----:B------:R-:W-:Y:S02]  /*1d00*/  ISETP.NE.U32.AND P0, PT, RZ, UR6, PT ;  /* 0x00000006ff007c0c */ /* 0x000fe4000bf05070 */
[----:B------:R-:W-:Y:S01]  /*1d10*/  SEL R4, R3, R4, !P1 ;  /* 0x0000000403047207 */ /* 0x000fe20004800000 */
[----:B------:R-:W-:Y:S01]  /*1d20*/  IMAD.X R2, RZ, RZ, ~R5, P2 ;  /* 0x000000ffff027224 */ /* 0x000fe200010e0e05 */
[----:B------:R-:W-:Y:S02]  /*1d30*/  MOV R3, 0x0 ;  /* 0x0000000000037802 */ /* 0x000fe40000000f00 */
[----:B------:R-:W-:-:S02]  /*1d40*/  ISETP.NE.AND.EX P0, PT, RZ, UR8, PT, P0 ;  /* 0x00000008ff007c0c */ /* 0x000fc4000bf05300 */
[----:B------:R-:W-:Y:S01]  /*1d50*/  SEL R5, R2, R5, !P1 ;  /* 0x0000000502057207 */ /* 0x000fe20004800000 */
[----:B------:R-:W-:Y:S01]  /*1d60*/  IMAD.MOV.U32 R2, RZ, RZ, R0 ;  /* 0x000000ffff027224 */ /* 0x000fe200078e0000 */
[----:B------:R-:W-:Y:S02]  /*1d70*/  SEL R4, R4, 0xffffffff, P0 ;  /* 0xffffffff04047807 */ /* 0x000fe40000000000 */
[----:B------:R-:W-:Y:S01]  /*1d80*/  SEL R5, R5, 0xffffffff, P0 ;  /* 0xffffffff05057807 */ /* 0x000fe20000000000 */
[----:B------:R-:W-:Y:S06]  /*1d90*/  RET.REL.NODEC R2 `(_ZN2at6native53_GLOBAL__N__3bfe7fd5_20_UpSampleNearest2d_cu_198c5ce237upsample_nearest2d_backward_out_frameIddXadL_ZNS0_46nearest_neighbor_exact_bw_compute_source_indexEfiiEEEEvPKT_mmmmmmPS3_ff) ;  /* 0xffffe26002007950 */ /* 0x000fec0003c3ffff */
        .weak           $__internal_13_$__cuda_sm20_div_u64
        .type           $__internal_13_$__cuda_sm20_div_u64,@function
        .size           $__internal_13_$__cuda_sm20_div_u64,($__internal_14_$__cuda_sm20_rem_u64 - $__internal_13_$__cuda_sm20_div_u64)
$__internal_13_$__cuda_sm20_div_u64:
        /* <DEDUP_REMOVED lines=9> */
[----:B------:R-:W-:Y:S02]  /*1e30*/  IMAD.X R11, RZ, RZ, ~R7, P0 ;  /* 0x000000ffff0b7224 */ /* 0x000fe400000e0e07 */
[----:B------:R-:W-:Y:S02]  /*1e40*/  IMAD.MOV.U32 R7, RZ, RZ, R4 ;  /* 0x000000ffff077224 */ /* 0x000fe400078e0004 */
        /* <DEDUP_REMOVED lines=34> */
[----:B------:R-:W-:-:S04]  /*2070*/  IMAD R6, R3, c[0x0][0x190], R6 ;  /* 0x0000640003067a24 */ /* 0x000fc800078e0206 */
        /* <DEDUP_REMOVED lines=20> */
[----:B------:R-:W-:Y:S06]  /*21c0*/  RET.REL.NODEC R2 `(_ZN2at6native53_GLOBAL__N__3bfe7fd5_20_UpSampleNearest2d_cu_198c5ce237upsample_nearest2d_backward_out_frameIddXadL_ZNS0_46nearest_neighbor_exact_bw_compute_source_indexEfiiEEEEvPKT_mmmmmmPS3_ff) ;  /* 0xffffde3002007950 */ /* 0x000fec0003c3ffff */
        .weak           $__internal_14_$__cuda_sm20_rem_u64
        .type           $__internal_14_$__cuda_sm20_rem_u64,@function
        .size           $__internal_14_$__cuda_sm20_rem_u64,(.L_x_650 - $__internal_14_$__cuda_sm20_rem_u64)
$__internal_14_$__cuda_sm20_rem_u64:
        /* <DEDUP_REMOVED lines=59> */
[----:B------:R-:W-:Y:S06]  /*2580*/  RET.REL.NODEC R4 `(_ZN2at6native53_GLOBAL__N__3bfe7fd5_20_UpSampleNearest2d_cu_198c5ce237upsample_nearest2d_backward_out_frameIddXadL_ZNS0_46nearest_neighbor_exact_bw_compute_source_indexEfiiEEEEvPKT_mmmmmmPS3_ff) ;  /* 0xffffda7004007950 */ /* 0x000fec0003c3ffff */
.L_x_131:
        /* <DEDUP_REMOVED lines=15> */
.L_x_650:


//--------------------- .text._ZN2at6native53_GLOBAL__N__3bfe7fd5_20_UpSampleNearest2d_cu_198c5ce242upsample_nearest2d_backward_nhwc_out_frameIhlXadL_ZNS0_46nearest_neighbor_exact_bw_compute_source_indexEfiiEEEEvPKT_PS3_mmmmmffm --------------------------
	.section	.text._ZN2at6native53_GLOBAL__N__3bfe7fd5_20_UpSampleNearest2d_cu_198c5ce242upsample_nearest2d_backward_nhwc_out_frameIhlXadL_ZNS0_46nearest_neighbor_exact_bw_compute_source_indexEfiiEEEEvPKT_PS3_mmmmmffm,"ax",@progbits
	.sectioninfo	@"SHI_REGISTERS=42"
	.align	128
.text._ZN2at6native53_GLOBAL__N__3bfe7fd5_20_UpSampleNearest2d_cu_198c5ce242upsample_nearest2d_backward_nhwc_out_frameIhlXadL_ZNS0_46nearest_neighbor_exact_bw_compute_source_indexEfiiEEEEvPKT_PS3_mmmmmffm:
        .type           _ZN2at6native53_GLOBAL__N__3bfe7fd5_20_UpSampleNearest2d_cu_198c5ce242upsample_nearest2d_backward_nhwc_out_frameIhlXadL_ZNS0_46nearest_neighbor_exact_bw_compute_source_indexEfiiEEEEvPKT_PS3_mmmmmffm,@function
        .size           _ZN2at6native53_GLOBAL__N__3bfe7fd5_20_UpSampleNearest2d_cu_198c5ce242upsample_nearest2d_backward_nhwc_out_frameIhlXadL_ZNS0_46nearest_neighbor_exact_bw_compute_source_indexEfiiEEEEvPKT_PS3_mmmmmffm,(.L_x_654 - _ZN2at6native53_GLOBAL__N__3bfe7fd5_20_UpSampleNearest2d_cu_198c5ce242upsample_nearest2d_backward_nhwc_out_frameIhlXadL_ZNS0_46nearest_neighbor_exact_bw_compute_source_indexEfiiEEEEvPKT_PS3_mmmmmffm)
        .other          _ZN2at6native53_GLOBAL__N__3bfe7fd5_20_UpSampleNearest2d_cu_198c5ce242upsample_nearest2d_backward_nhwc_out_frameIhlXadL_ZNS0_46nearest_neighbor_exact_bw_compute_source_indexEfiiEEEEvPKT_PS3_mmmmmffm,@"STO_CUDA_ENTRY STV_DEFAULT"
_ZN2at6native53_GLOBAL__N__3bfe7fd5_20_UpSampleNearest2d_cu_198c5ce242upsample_nearest2d_backward_nhwc_out_frameIhlXadL_ZNS0_46nearest_neighbor_exact_bw_compute_source_indexEfiiEEEEvPKT_PS3_mmmmmffm:
[----:B------:R-:W-:Y:S02]  /*0000*/  IMAD.MOV.U32 R1, RZ, RZ, c[0x0][0x28] ;  /* 0x00000a00ff017624 */ /* 0x000fe400078e00ff */
[----:B------:R-:W0:Y:S01]  /*0010*/  S2R R2, SR_TID.X ;  /* 0x0000000000027919 */ /* 0x000e220000002100 */
[----:B------:R-:W-:-:S03]  /*0020*/  IMAD.MOV.U32 R3, RZ, RZ, RZ ;  /* 0x000000ffff037224 */ /* 0x000fc600078e00ff */
[----:B------:R-:W0:Y:S02]  /*0030*/  S2R R5, SR_CTAID.X ;  /* 0x0000000000057919 */ /* 0x000e240000002500 */
[----:B0-----:R-:W-:-:S05]  /*0040*/  IMAD.WIDE.U32 R2, R5, c[0x0][0x0], R2 ;  /* 0x0000000005027a25 */ /* 0x001fca00078e0002 */
[----:B------:R-:W-:-:S04]  /*0050*/  ISETP.GE.U32.AND P0, PT, R2, c[0x0][0x1a0], PT ;  /* 0x0000680002007a0c */ /* 0x000fc80003f06070 */
[----:B------:R-:W-:-:S13]  /*0060*/  ISETP.GE.U32.AND.EX P0, PT, R3, c[0x0][0x1a4], PT, P0 ;  /* 0x0000690003007a0c */ /* 0x000fda0003f06100 */
[----:B------:R-:W-:Y:S05]  /*0070*/  @P0 EXIT ;  /* 0x000000000000094d */ /* 0x000fea0003800000 */
[----:B------:R-:W-:Y:S01]  /*0080*/  LOP3.LUT R0, R3, c[0x0][0x194], RZ, 0xfc, !PT ;  /* 0x0000650003007a12 */ /* 0x000fe200078efcff */
[----:B------:R-:W-:Y:S03]  /*0090*/  BSSY B0, `(.L_x_132) ;  /* 0x0000023000007945 */ /* 0x000fe60003800000 */
[----:B------:R-:W-:-:S13]  /*00a0*/  ISETP.NE.U32.AND P0, PT, R0, RZ, PT ;  /* 0x000000ff0000720c */ /* 0x000fda0003f05070 */
[----:B------:R-:W-:Y:S05]  /*00b0*/  @!P0 BRA `(.L_x_133) ;  /* 0x000000b000008947 */ /* 0x000fea0003800000 */
[----:B------:R-:W-:Y:S01]  /*00c0*/  IMAD.MOV.U32 R11, RZ, RZ, R2 ;  /* 0x000000ffff0b7224 */ /* 0x000fe200078e0002 */
[----:B------:R-:W-:Y:S01]  /*00d0*/  MOV R9, R3 ;  /* 0x0000000300097202 */ /* 0x000fe20000000f00 */
[----:B------:R-:W-:Y:S01]  /*00e0*/  IMAD.MOV.U32 R10, RZ, RZ, c[0x0][0x190] ;  /* 0x00006400ff0a7624 */ /* 0x000fe200078e00ff */
[----:B------:R-:W-:Y:S01]  /*00f0*/  MOV R8, 0x120 ;  /* 0x0000012000087802 */ /* 0x000fe20000000f00 */
[----:B------:R-:W-:Y:S02]  /*0100*/  IMAD.MOV.U32 R7, RZ, RZ, c[0x0][0x194] ;  /* 0x00006500ff077624 */ /* 0x000fe400078e00ff */
[----:B------:R-:W-:Y:S05]  /*0110*/  CALL.REL.NOINC `($__internal_15_$__cuda_sm20_div_u64) ;  /* 0x000020f000007944 */ /* 0x000fea0003c00000 */
[----:B------:R-:W-:Y:S01]  /*0120*/  IMAD.MOV R5, RZ, RZ, -R12 ;  /* 0x000000ffff057224 */ /* 0x000fe200078e0a0c */
[----:B------:R-:W-:-:S03]  /*0130*/  MOV R4, R12 ;  /* 0x0000000c00047202 */ /* 0x000fc60000000f00 */
[----:B------:R-:W-:Y:S02]  /*0140*/  IMAD R0, R5, c[0x0][0x190], R2 ;  /* 0x0000640005007a24 */ /* 0x000fe400078e0202 */
[----:B------:R-:W-:Y:S01]  /*0150*/  IMAD.MOV.U32 R5, RZ, RZ, R13 ;  /* 0x000000ffff057224 */ /* 0x000fe200078e000d */
[----:B------:R-:W-:Y:S05]  /*0160*/  BRA `(.L_x_134) ;  /* 0x0000015000007947 */ /* 0x000fea0003800000 */
.L_x_133:
        /* <DEDUP_REMOVED lines=20> */
[----:B------:R-:W-:Y:S02]  /*02b0*/  IMAD.MOV.U32 R5, RZ, RZ, RZ ;  /* 0x000000ffff057224 */ /* 0x000fe400078e00ff */
.L_x_134:
[----:B------:R-:W-:Y:S05]  /*02c0*/  BSYNC B0 ;  /* 0x0000000000007941 */ /* 0x000fea0003800000 */
.L_x_132:
        /* <DEDUP_REMOVED lines=10> */
[----:B------:R-:W-:-:S04]  /*0370*/  IMAD.MOV R5, RZ, RZ, -R12 ;  /* 0x000000ffff057224 */ /* 0x000fc800078e0a0c */
[----:B------:R-:W-:Y:S01]  /*0380*/  IMAD R6, R5, c[0x0][0x188], R4 ;  /* 0x0000620005067a24 */ /* 0x000fe200078e0204 */
[----:B------:R-:W-:Y:S01]  /*0390*/  MOV R4, R12 ;  /* 0x0000000c00047202 */ /* 0x000fe20000000f00 */
[----:B------:R-:W-:Y:S01]  /*03a0*/  IMAD.MOV.U32 R5, RZ, RZ, R13 ;  /* 0x000000ffff057224 */ /* 0x000fe200078e000d */
[----:B------:R-:W-:Y:S05]  /*03b0*/  BRA `(.L_x_137) ;  /* 0x0000016000007947 */ /* 0x000fea0003800000 */
.L_x_136:
        /* <DEDUP_REMOVED lines=20> */
[----:B------:R-:W-:Y:S02]  /*0500*/  IMAD.MOV.U32 R4, RZ, RZ, R7 ;  /* 0x000000ffff047224 */ /* 0x000fe400078e0007 */
[----:B------:R-:W-:Y:S02]  /*0510*/  IMAD.MOV.U32 R5, RZ, RZ, RZ ;  /* 0x000000ffff057224 */ /* 0x000fe400078e00ff */
.L_x_137:
[----:B------:R-:W-:Y:S05]  /*0520*/  BSYNC B0 ;  /* 0x0000000000007941 */ /* 0x000fea0003800000 */
.L_x_135:
[----:B------:R-:W-:Y:S01]  /*0530*/  LOP3.LUT R7, R5, c[0x0][0x184], RZ, 0xfc, !PT ;  /* 0x0000610005077a12 */ /* 0x000fe200078efcff */
[----:B------:R-:W-:Y:S03]  /*0540*/  BSSY B0, `(.L_x_138) ;  /* 0x0000020000007945 */ /* 0x000fe60003800000 */
[----:B------:R-:W-:-:S13]  /*0550*/  ISETP.NE.U32.AND P0, PT, R7, RZ, PT ;  /* 0x000000ff0700720c */ /* 0x000fda0003f05070 */
[----:B------:R-:W-:Y:S05]  /*0560*/  @!P0 BRA `(.L_x_139) ;  /* 0x0000009000008947 */ /* 0x000fea0003800000 */
[----:B------:R-:W-:Y:S01]  /*0570*/  MOV R11, R4 ;  /* 0x00000004000b7202 */ /* 0x000fe20000000f00 */
[----:B------:R-:W-:Y:S01]  /*0580*/  IMAD.MOV.U32 R9, RZ, RZ, R5 ;  /* 0x000000ffff097224 */ /* 0x000fe200078e0005 */
[----:B------:R-:W-:Y:S01]  /*0590*/  MOV R8, 0x5d0 ;  /* 0x000005d000087802 */ /* 0x000fe20000000f00 */
[----:B------:R-:W-:Y:S02]  /*05a0*/  IMAD.MOV.U32 R10, RZ, RZ, c[0x0][0x180] ;  /* 0x00006000ff0a7624 */ /* 0x000fe400078e00ff */
[----:B------:R-:W-:Y:S02]  /*05b0*/  IMAD.MOV.U32 R7, RZ, RZ, c[0x0][0x184] ;  /* 0x00006100ff077624 */ /* 0x000fe400078e00ff */
[----:B------:R-:W-:Y:S05]  /*05c0*/  CALL.REL.NOINC `($__internal_15_$__cuda_sm20_div_u64) ;  /* 0x00001c4000007944 */ /* 0x000fea0003c00000 */
[----:B------:R-:W-:-:S05]  /*05d0*/  IADD3 R5, -R12, RZ, RZ ;  /* 0x000000ff0c057210 */ /* 0x000fca0007ffe1ff */
[----:B------:R-:W-:Y:S01]  /*05e0*/  IMAD R10, R5, c[0x0][0x180], R4 ;  /* 0x00006000050a7a24 */ /* 0x000fe200078e0204 */
[----:B------:R-:W-:Y:S05]  /*05f0*/  BRA `(.L_x_140) ;  /* 0x0000014000007947 */ /* 0x000fea0003800000 */
.L_x_139:
        /* <DEDUP_REMOVED lines=20> */
.L_x_140:
[----:B------:R-:W-:Y:S05]  /*0740*/  BSYNC B0 ;  /* 0x0000000000007941 */ /* 0x000fea0003800000 */
.L_x_138:
[----:B------:R-:W-:Y:S01]  /*0750*/  IADD3 R5, R10, 0x1, RZ ;  /* 0x000000010a057810 */ /* 0x000fe20007ffe0ff */
[----:B------:R0:W1:Y:S01]  /*0760*/  I2F R4, R10 ;  /* 0x0000000a00047306 */ /* 0x0000620000201400 */
[----:B------:R-:W-:Y:S01]  /*0770*/  IMAD.MOV.U32 R7, RZ, RZ, c[0x0][0x198] ;  /* 0x00006600ff077624 */ /* 0x000fe200078e00ff */
[----:B------:R-:W-:Y:S01]  /*0780*/  IADD3 R9, R6, 0x1, RZ ;  /* 0x0000000106097810 */ /* 0x000fe20007ffe0ff */
[----:B------:R-:W-:Y:S01]  /*0790*/  ULDC.64 UR4, c[0x0][0x118] ;  /* 0x0000460000047ab9 */ /* 0x000fe20000000a00 */
[----:B------:R-:W-:Y:S01]  /*07a0*/  BSSY B1, `(.L_x_141) ;  /* 0x00001a2000017945 */ /* 0x000fe20003800000 */
[----:B------:R-:W-:-:S03]  /*07b0*/  HFMA2.MMA R21, -RZ, RZ, 0, 0 ;  /* 0x00000000ff157435 */ /* 0x000fc600000001ff */
[----:B------:R-:W2:Y:S01]  /*07c0*/  I2F R5, R5 ;  /* 0x0000000500057306 */ /* 0x000ea20000201400 */
[----:B0-----:R-:W-:Y:S02]  /*07d0*/  IMAD.MOV.U32 R10, RZ, RZ, c[0x0][0x19c] ;  /* 0x00006700ff0a7624 */ /* 0x001fe400078e00ff */
[----:B-1----:R-:W-:-:S05]  /*07e0*/  FFMA.FTZ R4, R4, R7, -0.5 ;  /* 0xbf00000004047423 */ /* 0x002fca0000010007 */
[----:B------:R-:W0:Y:S01]  /*07f0*/  I2F R8, R6 ;  /* 0x0000000600087306 */ /* 0x000e220000201400 */
[----:B--2---:R-:W-:-:S07]  /*0800*/  FFMA.FTZ R7, R5, R7, -0.5 ;  /* 0xbf00000005077423 */ /* 0x004fce0000010007 */
[----:B------:R-:W1:Y:S08]  /*0810*/  F2I.FTZ.CEIL.NTZ R4, R4 ;  /* 0x0000000400047305 */ /* 0x000e70000021b100 */
[----:B------:R-:W2:Y:S01]  /*0820*/  F2I.FTZ.CEIL.NTZ R7, R7 ;  /* 0x0000000700077305 */ /* 0x000ea2000021b100 */
[----:B0-----:R-:W-:Y:S01]  /*0830*/  FFMA.FTZ R8, R8, R10, -0.5 ;  /* 0xbf00000008087423 */ /* 0x001fe2000001000a */
[----:B-1----:R-:W-:-:S06]  /*0840*/  IMNMX R18, R4, c[0x0][0x170], PT ;  /* 0x00005c0004127a17 */ /* 0x002fcc0003800200 */
[----:B------:R-:W0:Y:S01]  /*0850*/  I2F R9, R9 ;  /* 0x0000000900097306 */ /* 0x000e220000201400 */
[----:B--2---:R-:W-:-:S04]  /*0860*/  IMNMX R13, R7, c[0x0][0x170], PT ;  /* 0x00005c00070d7a17 */ /* 0x004fc80003800200 */
[----:B------:R-:W-:Y:S01]  /*0870*/  ISETP.GE.AND P0, PT, R18, R13, PT ;  /* 0x0000000d1200720c */ /* 0x000fe20003f06270 */
[----:B0-----:R-:W-:-:S12]  /*0880*/  FFMA.FTZ R10, R9, R10, -0.5 ;  /* 0xbf000000090a7423 */ /* 0x001fd8000001000a */
[----:B------:R-:W-:Y:S05]  /*0890*/  @P0 BRA `(.L_x_142) ;  /* 0x0000192000000947 */ /* 0x000fea0003800000 */
[----:B------:R-:W0:Y:S01]  /*08a0*/  F2I.FTZ.CEIL.NTZ R10, R10 ;  /* 0x0000000a000a7305 */ /* 0x000e22000021b100 */
[----:B------:R-:W-:Y:S01]  /*08b0*/  SHF.R.S32.HI R19, RZ, 0x1f, R12 ;  /* 0x0000001fff137819 */ /* 0x000fe2000001140c */
[----:B------:R-:W-:Y:S01]  /*08c0*/  IMAD.MOV.U32 R21, RZ, RZ, RZ ;  /* 0x000000ffff157224 */ /* 0x000fe200078e00ff */
[----:B------:R-:W-:-:S05]  /*08d0*/  SHF.R.S32.HI R15, RZ, 0x1f, R0 ;  /* 0x0000001fff0f7819 */ /* 0x000fca0000011400 */
[----:B------:R-:W1:Y:S01]  /*08e0*/  F2I.FTZ.CEIL.NTZ R8, R8 ;  /* 0x0000000800087305 */ /* 0x000e62000021b100 */
[----:B0-----:R-:W-:-:S04]  /*08f0*/  IMNMX R17, R10, c[0x0][0x178], PT ;  /* 0x00005e000a117a17 */ /* 0x001fc80003800200 */
[----:B------:R-:W-:Y:S02]  /*0900*/  LOP3.LUT R5, RZ, R17, RZ, 0x33, !PT ;  /* 0x00000011ff057212 */ /* 0x000fe400078e33ff */
[----:B-1----:R-:W-:-:S04]  /*0910*/  IMNMX R4, R8, c[0x0][0x178], PT ;  /* 0x00005e0008047a17 */ /* 0x002fc80003800200 */
[--C-:B------:R-:W-:Y:S01]  /*0920*/  IADD3 R5, -R5, -0x2, -R4.reuse ;  /* 0xfffffffe05057810 */ /* 0x100fe20007ffe904 */
[--C-:B------:R-:W-:Y:S01]  /*0930*/  IMAD.IADD R20, R17, 0x1, -R4.reuse ;  /* 0x0000000111147824 */ /* 0x100fe200078e0a04 */
[C---:B------:R-:W-:Y:S02]  /*0940*/  IADD3 R6, R4.reuse, 0x1, RZ ;  /* 0x0000000104067810 */ /* 0x040fe40007ffe0ff */
[----:B------:R-:W-:Y:S02]  /*0950*/  ISETP.GE.U32.AND P1, PT, R5, 0x3, PT ;  /* 0x000000030500780c */ /* 0x000fe40003f26070 */
[----:B------:R-:W-:Y:S02]  /*0960*/  SHF.R.S32.HI R5, RZ, 0x1f, R4 ;  /* 0x0000001fff057819 */ /* 0x000fe40000011404 */
[C---:B------:R-:W-:Y:S02]  /*0970*/  IADD3 R8, R4.reuse, 0x2, RZ ;  /* 0x0000000204087810 */ /* 0x040fe40007ffe0ff */
[----:B------:R-:W-:-:S02]  /*0980*/  IADD3 R34, R4, 0x3, RZ ;  /* 0x0000000304227810 */ /* 0x000fc40007ffe0ff */
[----:B------:R-:W-:Y:S02]  /*0990*/  LOP3.LUT R20, R20, 0x3, RZ, 0xc0, !PT ;  /* 0x0000000314147812 */ /* 0x000fe400078ec0ff */
.L_x_152:
[----:B------:R-:W-:Y:S01]  /*09a0*/  ISETP.GT.AND P0, PT, R17, R4, PT ;  /* 0x000000041100720c */ /* 0x000fe20003f04270 */
[----:B------:R-:W-:-:S12]  /*09b0*/  BSSY B0, `(.L_x_143) ;  /* 0x000017c000007945 */ /* 0x000fd80003800000 */
[----:B------:R-:W-:Y:S05]  /*09c0*/  @!P0 BRA `(.L_x_144) ;  /* 0x000017a000008947 */ /* 0x000fea0003800000 */
[----:B------:R-:W-:Y:S01]  /*09d0*/  ISETP.NE.AND P0, PT, R20, RZ, PT ;  /* 0x000000ff1400720c */ /* 0x000fe20003f05270 */
[----:B------:R-:W-:Y:S01]  /*09e0*/  BSSY B2, `(.L_x_145) ;  /* 0x000002f000027945 */ /* 0x000fe20003800000 */
[----:B------:R-:W-:-:S11]  /*09f0*/  MOV R22, R4 ;  /* 0x0000000400167202 */ /* 0x000fd60000000f00 */
[----:B------:R-:W-:Y:S05]  /*0a00*/  @!P0 BRA `(.L_x_146) ;  /* 0x000002c000008947 */ /* 0x000fea0003800000 */
[--C-:B------:R-:W-:Y:S01]  /*0a10*/  SHF.R.S32.HI R11, RZ, 0x1f, R18.reuse ;  /* 0x0000001fff0b7819 */ /* 0x100fe20000011412 */
[----:B------:R-:W-:Y:S02]  /*0a20*/  IMAD R23, R19, c[0x0][0x170], RZ ;  /* 0x00005c0013177a24 */ /* 0x000fe400078e02ff */
[----:B------:R-:W-:Y:S02]  /*0a30*/  IMAD.MOV.U32 R10, RZ, RZ, R18 ;  /* 0x000000ffff0a7224 */ /* 0x000fe400078e0012 */
[C---:B------:R-:W-:Y:S02]  /*0a40*/  IMAD R23, R12.reuse, c[0x0][0x174], R23 ;  /* 0x00005d000c177a24 */ /* 0x040fe400078e0217 */
[----:B------:R-:W-:-:S04]  /*0a50*/  IMAD.WIDE.U32 R24, R12, c[0x0][0x170], R10 ;  /* 0x00005c000c187a25 */ /* 0x000fc800078e000a */
[----:B------:R-:W-:Y:S02]  /*0a60*/  IMAD.IADD R23, R25, 0x1, R23 ;  /* 0x0000000119177824 */ /* 0x000fe400078e0217 */
[----:B------:R-:W-:-:S04]  /*0a70*/  IMAD.WIDE.U32 R10, R24, c[0x0][0x178], R4 ;  /* 0x00005e00180a7a25 */ /* 0x000fc800078e0004 */
[----:B------:R-:W-:Y:S02]  /*0a80*/  IMAD R23, R23, c[0x0][0x178], RZ ;  /* 0x00005e0017177a24 */ /* 0x000fe400078e02ff */
[----:B------:R-:W-:Y:S02]  /*0a90*/  IMAD.MOV.U32 R14, RZ, RZ, R0 ;  /* 0x000000ffff0e7224 */ /* 0x000fe400078e0000 */
[----:B------:R-:W-:Y:S02]  /*0aa0*/  IMAD R27, R24, c[0x0][0x17c], R23 ;  /* 0x00005f00181b7a24 */ /* 0x000fe400078e0217 */
[----:B------:R-:W-:-:S03]  /*0ab0*/  IMAD.WIDE.U32 R22, R10, c[0x0][0x190], R14 ;  /* 0x000064000a167a25 */ /* 0x000fc600078e000e */
[----:B------:R-:W-:-:S05]  /*0ac0*/  IADD3 R11, R11, R27, RZ ;  /* 0x0000001b0b0b7210 */ /* 0x000fca0007ffe0ff */
[----:B------:R-:W-:-:S04]  /*0ad0*/  IMAD R11, R11, c[0x0][0x190], RZ ;  /* 0x000064000b0b7a24 */ /* 0x000fc800078e02ff */
[----:B------:R-:W-:Y:S01]  /*0ae0*/  IMAD R11, R10, c[0x0][0x194], R11 ;  /* 0x000065000a0b7a24 */ /* 0x000fe200078e020b */
[----:B------:R-:W-:-:S04]  /*0af0*/  IADD3 R10, P0, R22, c[0x0][0x160], RZ ;  /* 0x00005800160a7a10 */ /* 0x000fc80007f1e0ff */
[----:B------:R-:W-:-:S05]  /*0b00*/  IADD3.X R11, R23, c[0x0][0x164], R11, P0, !PT ;  /* 0x00005900170b7a10 */ /* 0x000fca00007fe40b */
[----:B------:R-:W2:Y:S01]  /*0b10*/  LDG.E.U8 R10, [R10.64] ;  /* 0x000000040a0a7981 */ /* 0x000ea2000c1e1100 */
[----:B------:R-:W-:Y:S01]  /*0b20*/  ISETP.NE.AND P0, PT, R20, 0x1, PT ;  /* 0x000000011400780c */ /* 0x000fe20003f05270 */
[----:B------:R-:W-:Y:S01]  /*0b30*/  IMAD.MOV.U32 R22, RZ, RZ, R6 ;  /* 0x000000ffff167224 */ /* 0x000fe200078e0006 */
[----:B--2---:R-:W-:-:S11]  /*0b40*/  IADD3 R21, R10, R21, RZ ;  /* 0x000000150a157210 */ /* 0x004fd60007ffe0ff */
[----:B------:R-:W-:Y:S05]  /*0b50*/  @!P0 BRA `(.L_x_146) ;  /* 0x0000017000008947 */ /* 0x000fea0003800000 */
[----:B------:R-:W-:Y:S02]  /*0b60*/  ISETP.NE.AND P0, PT, R20, 0x2, PT ;  /* 0x000000021400780c */ /* 0x000fe40003f05270 */
[----:B------:R-:W-:-:S05]  /*0b70*/  SHF.R.S32.HI R7, RZ, 0x1f, R6 ;  /* 0x0000001fff077819 */ /* 0x000fca0000011406 */
[----:B------:R-:W-:-:S04]  /*0b80*/  IMAD.WIDE.U32 R10, R24, c[0x0][0x178], R6 ;  /* 0x00005e00180a7a25 */ /* 0x000fc800078e0006 */
[----:B------:R-:W-:Y:S02]  /*0b90*/  IMAD.IADD R16, R27, 0x1, R11 ;  /* 0x000000011b107824 */ /* 0x000fe400078e020b */
[----:B------:R-:W-:Y:S01]  /*0ba0*/  @P0 SHF.R.S32.HI R9, RZ, 0x1f, R8 ;  /* 0x0000001fff090819 */ /* 0x000fe20000011408 */
[----:B------:R-:W-:-:S04]  /*0bb0*/  IMAD.WIDE.U32 R22, R10, c[0x0][0x190], R14 ;  /* 0x000064000a167a25 */ /* 0x000fc800078e000e */
[----:B------:R-:W-:-:S04]  /*0bc0*/  @P0 IMAD.WIDE.U32 R24, R24, c[0x0][0x178], R8 ;  /* 0x00005e0018180a25 */ /* 0x000fc800078e0008 */
[----:B------:R-:W-:Y:S02]  /*0bd0*/  @P0 IMAD.IADD R11, R27, 0x1, R25 ;  /* 0x000000011b0b0824 */ /* 0x000fe400078e0219 */
[----:B------:R-:W-:Y:S02]  /*0be0*/  IMAD R25, R16, c[0x0][0x190], RZ ;  /* 0x0000640010197a24 */ /* 0x000fe400078e02ff */
[----:B------:R-:W-:Y:S02]  /*0bf0*/  @P0 IMAD R11, R11, c[0x0][0x190], RZ ;  /* 0x000064000b0b0a24 */ /* 0x000fe400078e02ff */
[----:B------:R-:W-:Y:S01]  /*0c00*/  IMAD R25, R10, c[0x0][0x194], R25 ;  /* 0x000065000a197a24 */ /* 0x000fe200078e0219 */
[----:B------:R-:W-:Y:S01]  /*0c10*/  IADD3 R10, P2, R22, c[0x0][0x160], RZ ;  /* 0x00005800160a7a10 */ /* 0x000fe20007f5e0ff */
[----:B------:R-:W-:-:S04]  /*0c20*/  @P0 IMAD.WIDE.U32 R26, R24, c[0x0][0x190], R14 ;  /* 0x00006400181a0a25 */ /* 0x000fc800078e000e */
[----:B------:R-:W-:Y:S01]  /*0c30*/  @P0 IMAD R29, R24, c[0x0][0x194], R11 ;  /* 0x00006500181d0a24 */ /* 0x000fe200078e020b */
[----:B------:R-:W-:Y:S02]  /*0c40*/  IADD3.X R11, R23, c[0x0][0x164], R25, P2, !PT ;  /* 0x00005900170b7a10 */ /* 0x000fe400017fe419 */
[----:B------:R-:W-:-:S03]  /*0c50*/  @P0 IADD3 R24, P3, R26, c[0x0][0x160], RZ ;  /* 0x000058001a180a10 */ /* 0x000fc60007f7e0ff */
[----:B------:R-:W2:Y:S01]  /*0c60*/  LDG.E.U8 R10, [R10.64] ;  /* 0x000000040a0a7981 */ /* 0x000ea2000c1e1100 */
[----:B------:R-:W-:-:S05]  /*0c70*/  @P0 IADD3.X R25, R27, c[0x0][0x164], R29, P3, !PT ;  /* 0x000059001b190a10 */ /* 0x000fca0001ffe41d */
[----:B------:R-:W3:Y:S01]  /*0c80*/  @P0 LDG.E.U8 R24, [R24.64] ;  /* 0x0000000418180981 */ /* 0x000ee2000c1e1100 */
[----:B------:R-:W-:Y:S01]  /*0c90*/  MOV R22, R8 ;  /* 0x0000000800167202 */ /* 0x000fe20000000f00 */
[----:B------:R-:W-:Y:S02]  /*0ca0*/  @P0 IMAD.MOV.U32 R22, RZ, RZ, R34 ;  /* 0x000000ffff160224 */ /* 0x000fe400078e0022 */
[----:B--2---:R-:W-:-:S05]  /*0cb0*/  IMAD.IADD R21, R10, 0x1, R21 ;  /* 0x000000010a157824 */ /* 0x004fca00078e0215 */
[----:B---3--:R-:W-:Y:S02]  /*0cc0*/  @P0 IADD3 R21, R24, R21, RZ ;  /* 0x0000001518150210 */ /* 0x008fe40007ffe0ff */
.L_x_146:
[----:B------:R-:W-:Y:S05]  /*0cd0*/  BSYNC B2 ;  /* 0x0000000000027941 */ /* 0x000fea0003800000 */
.L_x_145:
[----:B------:R-:W-:Y:S05]  /*0ce0*/  @!P1 BRA `(.L_x_144) ;  /* 0x0000148000009947 */ /* 0x000fea0003800000 */
[----:B------:R-:W-:Y:S01]  /*0cf0*/  IMAD.IADD R10, R17, 0x1, -R22 ;  /* 0x00000001110a7824 */ /* 0x000fe200078e0a16 */
[--C-:B------:R-:W-:Y:S01]  /*0d00*/  SHF.R.S32.HI R11, RZ, 0x1f, R18.reuse ;  /* 0x0000001fff0b7819 */ /* 0x100fe20000011412 */
[----:B------:R-:W-:Y:S01]  /*0d10*/  IMAD R23, R19, c[0x0][0x170], RZ ;  /* 0x00005c0013177a24 */ /* 0x000fe200078e02ff */
[----:B------:R-:W-:Y:S01]  /*0d20*/  BSSY B2, `(.L_x_147) ;  /* 0x00000b8000027945 */ /* 0x000fe20003800000 */
[----:B------:R-:W-:Y:S02]  /*0d30*/  PLOP3.LUT P0, PT, PT, PT, PT, 0x80, 0x0 ;  /* 0x000000000000781c */ /* 0x000fe40003f0f070 */
[----:B------:R-:W-:Y:S01]  /*0d40*/  ISETP.GT.AND P2, PT, R10, 0xc, PT ;  /* 0x0000000c0a00780c */ /* 0x000fe20003f44270 */
[----:B------:R-:W-:Y:S02]  /*0d50*/  IMAD.MOV.U32 R10, RZ, RZ, R18 ;  /* 0x000000ffff0a7224 */ /* 0x000fe400078e0012 */
[C---:B------:R-:W-:Y:S02]  /*0d60*/  IMAD R23, R12.reuse, c[0x0][0x174], R23 ;  /* 0x00005d000c177a24 */ /* 0x040fe400078e0217 */
[----:B------:R-:W-:-:S05]  /*0d70*/  IMAD.WIDE.U32 R10, R12, c[0x0][0x170], R10 ;  /* 0x00005c000c0a7a25 */ /* 0x000fca00078e000a */
[----:B------:R-:W-:-:S03]  /*0d80*/  IADD3 R16, R23, R11, RZ ;  /* 0x0000000b17107210 */ /* 0x000fc60007ffe0ff */
[----:B------:R-:W-:Y:S05]  /*0d90*/  @!P2 BRA `(.L_x_148) ;  /* 0x00000b000000a947 */ /* 0x000fea0003800000 */
[----:B------:R-:W-:Y:S02]  /*0da0*/  PLOP3.LUT P0, PT, PT, PT, PT, 0x8, 0x0 ;  /* 0x000000000000781c */ /* 0x000fe40003f0e170 */
[----:B------:R-:W-:Y:S02]  /*0db0*/  IADD3 R23, R17, -0xc, RZ ;  /* 0xfffffff411177810 */ /* 0x000fe40007ffe0ff */
.L_x_149:
[----:B------:R-:W-:Y:S01]  /*0dc0*/  IADD3 R30, R22, 0x1, RZ ;  /* 0x00000001161e7810 */ /* 0x000fe20007ffe0ff */
[----:B------:R-:W-:Y:S01]  /*0dd0*/  IMAD R25, R16, c[0x0][0x178], RZ ;  /* 0x00005e0010197a24 */ /* 0x000fe200078e02ff */
[--C-:B------:R-:W-:Y:S01]  /*0de0*/  SHF.R.S32.HI R27, RZ, 0x1f, R22.reuse ;  /* 0x0000001fff1b7819 */ /* 0x100fe20000011416 */
[----:B------:R-:W-:Y:S01]  /*0df0*/  IMAD.MOV.U32 R26, RZ, RZ, R22 ;  /* 0x000000ffff1a7224 */ /* 0x000fe200078e0016 */
[----:B------:R-:W-:Y:S01]  /*0e00*/  SHF.R.S32.HI R31, RZ, 0x1f, R30 ;  /* 0x0000001fff1f7819 */ /* 0x000fe2000001141e */
[----:B------:R-:W-:Y:S01]  /*0e10*/  IMAD R24, R10, c[0x0][0x17c], R25 ;  /* 0x00005f000a187a24 */ /* 0x000fe200078e0219 */
[----:B------:R-:W-:Y:S01]  /*0e20*/  IADD3 R32, R22, 0x2, RZ ;  /* 0x0000000216207810 */ /* 0x000fe20007ffe0ff */
[----:B------:R-:W-:-:S03]  /*0e30*/  IMAD.WIDE.U32 R26, R10, c[0x0][0x178], R26 ;  /* 0x00005e000a1a7a25 */ /* 0x000fc600078e001a */
[----:B------:R-:W-:Y:S01]  /*0e40*/  SHF.R.S32.HI R33, RZ, 0x1f, R32 ;  /* 0x0000001fff217819 */ /* 0x000fe20000011420 */
[----:B------:R-:W-:-:S04]  /*0e50*/  IMAD.WIDE.U32 R30, R10, c[0x0][0x178], R30 ;  /* 0x00005e000a1e7a25 */ /* 0x000fc800078e001e */
[----:B------:R-:W-:Y:S01]  /*0e60*/  IMAD.IADD R27, R27, 0x1, R24 ;  /* 0x000000011b1b7824 */ /* 0x000fe200078e0218 */
[----:B------:R-:W-:Y:S01]  /*0e70*/  IADD3 R25, R24, R31, RZ ;  /* 0x0000001f18197210 */ /* 0x000fe20007ffe0ff */
[----:B------:R-:W-:Y:S02]  /*0e80*/  IMAD.MOV.U32 R14, RZ, RZ, R0 ;  /* 0x000000ffff0e7224 */ /* 0x000fe400078e0000 */
[----:B------:R-:W-:Y:S02]  /*0e90*/  IMAD R27, R27, c[0x0][0x190], RZ ;  /* 0x000064001b1b7a24 */ /* 0x000fe400078e02ff */
[----:B------:R-:W-:Y:S02]  /*0ea0*/  IMAD R25, R25, c[0x0][0x190], RZ ;  /* 0x0000640019197a24 */ /* 0x000fe400078e02ff */
[----:B------:R-:W-:-:S04]  /*0eb0*/  IMAD.WIDE.U32 R28, R26, c[0x0][0x190], R14 ;  /* 0x000064001a1c7a25 */ /* 0x000fc800078e000e */
[----:B------:R-:W-:Y:S01]  /*0ec0*/  IMAD R27, R26, c[0x0][0x194], R27 ;  /* 0x000065001a1b7a24 */ /* 0x000fe200078e021b */
[----:B------:R-:W-:Y:S01]  /*0ed0*/  IADD3 R28, P2, R28, c[0x0][0x160], RZ ;  /* 0x000058001c1c7a10 */ /* 0x000fe20007f5e0ff */
[----:B------:R-:W-:Y:S01]  /*0ee0*/  IMAD R25, R30, c[0x0][0x194], R25 ;  /* 0x000065001e197a24 */ /* 0x000fe200078e0219 */
[----:B------:R-:W-:Y:S01]  /*0ef0*/  IADD3 R26, R22, 0x3, RZ ;  /* 0x00000003161a7810 */ /* 0x000fe20007ffe0ff */
[----:B------:R-:W-:Y:S01]  /*0f00*/  IMAD.WIDE.U32 R30, R30, c[0x0][0x190], R14 ;  /* 0x000064001e1e7a25 */ /* 0x000fe200078e000e */
[----:B------:R-:W-:-:S03]  /*0f10*/  IADD3.X R29, R29, c[0x0][0x164], R27, P2, !PT ;  /* 0x000059001d1d7a10 */ /* 0x000fc600017fe41b */
[----:B------:R-:W-:Y:S01]  /*0f20*/  IMAD.WIDE.U32 R32, R10, c[0x0][0x178], R32 ;  /* 0x00005e000a207a25 */ /* 0x000fe200078e0020 */
[----:B------:R-:W-:Y:S01]  /*0f30*/  IADD3 R30, P2, R30, c[0x0][0x160], RZ ;  /* 0x000058001e1e7a10 */ /* 0x000fe20007f5e0ff */
[----:B------:R0:W2:Y:S03]  /*0f40*/  LDG.E.U8 R28, [R28.64] ;  /* 0x000000041c1c7981 */ /* 0x0000a6000c1e1100 */
[----:B------:R-:W-:-:S05]  /*0f50*/  IADD3.X R31, R31, c[0x0][0x164], R25, P2, !PT ;  /* 0x000059001f1f7a10 */ /* 0x000fca00017fe419 */
[----:B------:R1:W2:Y:S01]  /*0f60*/  LDG.E.U8 R25, [R30.64] ;  /* 0x000000041e197981 */ /* 0x0002a2000c1e1100 */
[----:B------:R-:W-:Y:S01]  /*0f70*/  SHF.R.S32.HI R27, RZ, 0x1f, R26 ;  /* 0x0000001fff1b7819 */ /* 0x000fe2000001141a */
[----:B------:R-:W-:-:S04]  /*0f80*/  IMAD.IADD R33, R24, 0x1, R33 ;  /* 0x0000000118217824 */ /* 0x000fc800078e0221 */
[----:B------:R-:W-:Y:S02]  /*0f90*/  IMAD R33, R33, c[0x0][0x190], RZ ;  /* 0x0000640021217a24 */ /* 0x000fe400078e02ff */
[----:B------:R-:W-:-:S04]  /*0fa0*/  IMAD.WIDE.U32 R26, R10, c[0x0][0x178], R26 ;  /* 0x00005e000a1a7a25 */ /* 0x000fc800078e001a */
[----:B------:R-:W-:Y:S01]  /*0fb0*/  IMAD R35, R32, c[0x0][0x194], R33 ;  /* 0x0000650020237a24 */ /* 0x000fe200078e0221 */
[----:B------:R-:W-:Y:S01]  /*0fc0*/  IADD3 R27, R24, R27, RZ ;  /* 0x0000001b181b7210 */ /* 0x000fe20007ffe0ff */
[----:B------:R-:W-:-:S04]  /*0fd0*/  IMAD.WIDE.U32 R32, R32, c[0x0][0x190], R14 ;  /* 0x0000640020207a25 */ /* 0x000fc800078e000e */
[----:B------:R-:W-:Y:S01]  /*0fe0*/  IMAD R27, R27, c[0x0][0x190], RZ ;  /* 0x000064001b1b7a24 */ /* 0x000fe200078e02ff */
[----:B------:R-:W-:Y:S01]  /*0ff0*/  IADD3 R32, P2, R32, c[0x0][0x160], RZ ;  /* 0x0000580020207a10 */ /* 0x000fe20007f5e0ff */
[----:B------:R-:W-:-:S03]  /*1000*/  IMAD.WIDE.U32 R36, R26, c[0x0][0x190], R14 ;  /* 0x000064001a247a25 */ /* 0x000fc600078e000e */
[----:B------:R-:W-:Y:S01]  /*1010*/  IADD3.X R33, R33, c[0x0][0x164], R35, P2, !PT ;  /* 0x0000590021217a10 */ /* 0x000fe200017fe423 */
[----:B------:R-:W-:Y:S01]  /*1020*/  IMAD R27, R26, c[0x0][0x194], R27 ;  /* 0x000065001a1b7a24 */ /* 0x000fe200078e021b */
[----:B-1----:R-:W-:-:S03]  /*1030*/  IADD3 R30, P2, R36, c[0x0][0x160], RZ ;  /* 0x00005800241e7a10 */ /* 0x002fc60007f5e0ff */
[----:B------:R1:W3:Y:S01]  /*1040*/  LDG.E.U8 R35, [R32.64] ;  /* 0x0000000420237981 */ /* 0x0002e2000c1e1100 */
[----:B------:R-:W-:-:S05]  /*1050*/  IADD3.X R31, R37, c[0x0][0x164], R27, P2, !PT ;  /* 0x00005900251f7a10 */ /* 0x000fca00017fe41b */
[----:B------:R4:W3:Y:S01]  /*1060*/  LDG.E.U8 R38, [R30.64] ;  /* 0x000000041e267981 */ /* 0x0008e2000c1e1100 */
[C---:B-1----:R-:W-:Y:S02]  /*1070*/  IADD3 R32, R22.reuse, 0x5, RZ ;  /* 0x0000000516207810 */ /* 0x042fe40007ffe0ff */
[----:B------:R-:W-:Y:S02]  /*1080*/  IADD3 R26, R22, 0x4, RZ ;  /* 0x00000004161a7810 */ /* 0x000fe40007ffe0ff */
[----:B------:R-:W-:Y:S02]  /*1090*/  SHF.R.S32.HI R33, RZ, 0x1f, R32 ;  /* 0x0000001fff217819 */ /* 0x000fe40000011420 */
[----:B------:R-:W-:-:S03]  /*10a0*/  SHF.R.S32.HI R27, RZ, 0x1f, R26 ;  /* 0x0000001fff1b7819 */ /* 0x000fc6000001141a */
[----:B----4-:R-:W-:-:S04]  /*10b0*/  IMAD.WIDE.U32 R30, R10, c[0x0][0x178], R32 ;  /* 0x00005e000a1e7a25 */ /* 0x010fc800078e0020 */
[----:B------:R-:W-:-:S04]  /*10c0*/  IMAD.WIDE.U32 R26, R10, c[0x0][0x178], R26 ;  /* 0x00005e000a1a7a25 */ /* 0x000fc800078e001a */
[C---:B0-----:R-:W-:Y:S02]  /*10d0*/  IMAD.IADD R29, R24.reuse, 0x1, R31 ;  /* 0x00000001181d7824 */ /* 0x041fe400078e021f */
[----:B------:R-:W-:Y:S02]  /*10e0*/  IMAD.IADD R27, R24, 0x1, R27 ;  /* 0x00000001181b7824 */ /* 0x000fe400078e021b */
[----:B------:R-:W-:-:S04]  /*10f0*/  IMAD.WIDE.U32 R36, R26, c[0x0][0x190], R14 ;  /* 0x000064001a247a25 */ /* 0x000fc800078e000e */
[----:B------:R-:W-:-:S04]  /*1100*/  IMAD R27, R27, c[0x0][0x190], RZ ;  /* 0x000064001b1b7a24 */ /* 0x000fc800078e02ff */
[----:B------:R-:W-:Y:S01]  /*1110*/  IMAD R27, R26, c[0x0][0x194], R27 ;  /* 0x000065001a1b7a24 */ /* 0x000fe200078e021b */
[----:B------:R-:W-:-:S04]  /*1120*/  IADD3 R26, P2, R36, c[0x0][0x160], RZ ;  /* 0x00005800241a7a10 */ /* 0x000fc80007f5e0ff */
[----:B------:R-:W-:Y:S02]  /*1130*/  IADD3.X R27, R37, c[0x0][0x164], R27, P2, !PT ;  /* 0x00005900251b7a10 */ /* 0x000fe400017fe41b */
[----:B------:R-:W-:-:S03]  /*1140*/  IADD3 R36, R22, 0x8, RZ ;  /* 0x0000000816247810 */ /* 0x000fc60007ffe0ff */
[----:B------:R0:W4:Y:S01]  /*1150*/  LDG.E.U8 R26, [R26.64] ;  /* 0x000000041a1a7981 */ /* 0x000122000c1e1100 */
[----:B------:R-:W-:-:S05]  /*1160*/  SHF.R.S32.HI R37, RZ, 0x1f, R36 ;  /* 0x0000001fff257819 */ /* 0x000fca0000011424 */
[----:B------:R-:W-:Y:S01]  /*1170*/  IMAD.WIDE.U32 R36, R10, c[0x0][0x178], R36 ;  /* 0x00005e000a247a25 */ /* 0x000fe200078e0024 */
[----:B--2---:R-:W-:-:S03]  /*1180*/  IADD3 R21, R25, R21, R28 ;  /* 0x0000001519157210 */ /* 0x004fc60007ffe01c */
[----:B------:R-:W-:Y:S02]  /*1190*/  IMAD R25, R29, c[0x0][0x190], RZ ;  /* 0x000064001d197a24 */ /* 0x000fe400078e02ff */
[----:B------:R-:W-:-:S04]  /*11a0*/  IMAD.WIDE.U32 R28, R30, c[0x0][0x190], R14 ;  /* 0x000064001e1c7a25 */ /* 0x000fc800078e000e */
[----:B------:R-:W-:Y:S01]  /*11b0*/  IMAD R25, R30, c[0x0][0x194], R25 ;  /* 0x000065001e197a24 */ /* 0x000fe200078e0219 */
[----:B------:R-:W-:-:S04]  /*11c0*/  IADD3 R30, R22, 0x6, RZ ;  /* 0x00000006161e7810 */ /* 0x000fc80007ffe0ff */
[----:B------:R-:W-:Y:S02]  /*11d0*/  SHF.R.S32.HI R31, RZ, 0x1f, R30 ;  /* 0x0000001fff1f7819 */ /* 0x000fe4000001141e */
[----:B------:R-:W-:-:S03]  /*11e0*/  IADD3 R28, P2, R28, c[0x0][0x160], RZ ;  /* 0x000058001c1c7a10 */ /* 0x000fc60007f5e0ff */
[----:B------:R-:W-:Y:S01]  /*11f0*/  IMAD.WIDE.U32 R30, R10, c[0x0][0x178], R30 ;  /* 0x00005e000a1e7a25 */ /* 0x000fe200078e001e */
[----:B------:R-:W-:-:S04]  /*1200*/  IADD3.X R29, R29, c[0x0][0x164], R25, P2, !PT ;  /* 0x000059001d1d7a10 */ /* 0x000fc800017fe419 */
[----:B------:R-:W-:Y:S01]  /*1210*/  IADD3 R25, R24, R31, RZ ;  /* 0x0000001f18197210 */ /* 0x000fe20007ffe0ff */
[----:B------:R-:W-:-:S04]  /*1220*/  IMAD.WIDE.U32 R32, R30, c[0x0][0x190], R14 ;  /* 0x000064001e207a25 */ /* 0x000fc800078e000e */
[----:B------:R-:W-:-:S04]  /*1230*/  IMAD R25, R25, c[0x0][0x190], RZ ;  /* 0x0000640019197a24 */ /* 0x000fc800078e02ff */
[----:B------:R-:W-:Y:S01]  /*1240*/  IMAD R25, R30, c[0x0][0x194], R25 ;  /* 0x000065001e197a24 */ /* 0x000fe200078e0219 */
[----:B------:R-:W-:Y:S02]  /*1250*/  IADD3 R30, P2, R32, c[0x0][0x160], RZ ;  /* 0x00005800201e7a10 */ /* 0x000fe40007f5e0ff */
[----:B------:R-:W-:Y:S02]  /*1260*/  IADD3 R32, R22, 0x7, RZ ;  /* 0x0000000716207810 */ /* 0x000fe40007ffe0ff */
[----:B------:R-:W-:Y:S02]  /*1270*/  IADD3.X R31, R33, c[0x0][0x164], R25, P2, !PT ;  /* 0x00005900211f7a10 */ /* 0x000fe400017fe419 */
[--C-:B------:R-:W-:Y:S02]  /*1280*/  SHF.R.S32.HI R33, RZ, 0x1f, R32.reuse ;  /* 0x0000001fff217819 */ /* 0x100fe40000011420 */
[----:B---3--:R-:W-:Y:S01]  /*1290*/  IADD3 R21, R38, R21, R35 ;  /* 0x0000001526157210 */ /* 0x008fe20007ffe023 */
[----:B------:R-:W2:Y:S02]  /*12a0*/  LDG.E.U8 R30, [R30.64] ;  /* 0x000000041e1e7981 */ /* 0x000ea4000c1e1100 */
[----:B------:R-:W-:-:S02]  /*12b0*/  IMAD.WIDE.U32 R32, R10, c[0x0][0x178], R32 ;  /* 0x00005e000a207a25 */ /* 0x000fc400078e0020 */
[----:B------:R1:W4:Y:S02]  /*12c0*/  LDG.E.U8 R35, [R28.64] ;  /* 0x000000041c237981 */ /* 0x000324000c1e1100 */
[----:B------:R-:W-:-:S04]  /*12d0*/  IMAD.IADD R25, R24, 0x1, R33 ;  /* 0x0000000118197824 */ /* 0x000fc800078e0221 */
[----:B------:R-:W-:-:S04]  /*12e0*/  IMAD R25, R25, c[0x0][0x190], RZ ;  /* 0x0000640019197a24 */ /* 0x000fc800078e02ff */
[C---:B------:R-:W-:Y:S02]  /*12f0*/  IMAD R25, R32.reuse, c[0x0][0x194], R25 ;  /* 0x0000650020197a24 */ /* 0x040fe400078e0219 */
[----:B------:R-:W-:-:S05]  /*1300*/  IMAD.WIDE.U32 R32, R32, c[0x0][0x190], R14 ;  /* 0x0000640020207a25 */ /* 0x000fca00078e000e */
[----:B------:R-:W-:-:S04]  /*1310*/  IADD3 R32, P2, R32, c[0x0][0x160], RZ ;  /* 0x0000580020207a10 */ /* 0x000fc80007f5e0ff */
[----:B------:R-:W-:Y:S01]  /*1320*/  IADD3.X R33, R33, c[0x0][0x164], R25, P2, !PT ;  /* 0x0000590021217a10 */ /* 0x000fe200017fe419 */
[----:B------:R-:W-:Y:S01]  /*1330*/  IMAD.IADD R25, R24, 0x1, R37 ;  /* 0x0000000118197824 */ /* 0x000fe200078e0225 */
[----:B------:R-:W-:-:S03]  /*1340*/  IADD3 R38, R22, 0x9, RZ ;  /* 0x0000000916267810 */ /* 0x000fc60007ffe0ff */
[----:B------:R-:W-:Y:S01]  /*1350*/  IMAD R25, R25, c[0x0][0x190], RZ ;  /* 0x0000640019197a24 */ /* 0x000fe200078e02ff */
[----:B------:R-:W-:Y:S01]  /*1360*/  SHF.R.S32.HI R39, RZ, 0x1f, R38 ;  /* 0x0000001fff277819 */ /* 0x000fe20000011426 */
[----:B------:R-:W2:Y:S02]  /*1370*/  LDG.E.U8 R33, [R32.64] ;  /* 0x0000000420217981 */ /* 0x000ea4000c1e1100 */
[C---:B------:R-:W-:Y:S02]  /*1380*/  IMAD R25, R36.reuse, c[0x0][0x194], R25 ;  /* 0x0000650024197a24 */ /* 0x040fe400078e0219 */
[----:B------:R-:W-:-:S04]  /*1390*/  IMAD.WIDE.U32 R36, R36, c[0x0][0x190], R14 ;  /* 0x0000640024247a25 */ /* 0x000fc800078e000e */
[----:B-1----:R-:W-:Y:S01]  /*13a0*/  IMAD.WIDE.U32 R28, R10, c[0x0][0x178], R38 ;  /* 0x00005e000a1c7a25 */ /* 0x002fe200078e0026 */
[----:B------:R-:W-:-:S04]  /*13b0*/  IADD3 R36, P2, R36, c[0x0][0x160], RZ ;  /* 0x0000580024247a10 */ /* 0x000fc80007f5e0ff */
[----:B------:R-:W-:Y:S02]  /*13c0*/  IADD3.X R37, R37, c[0x0][0x164], R25, P2, !PT ;  /* 0x0000590025257a10 */ /* 0x000fe400017fe419 */
[----:B------:R-:W-:-:S05]  /*13d0*/  IADD3 R25, R24, R29, RZ ;  /* 0x0000001d18197210 */ /* 0x000fca0007ffe0ff */
[----:B0-----:R-:W-:Y:S02]  /*13e0*/  IMAD R27, R25, c[0x0][0x190], RZ ;  /* 0x00006400191b7a24 */ /* 0x001fe400078e02ff */
[----:B------:R0:W3:Y:S02]  /*13f0*/  LDG.E.U8 R25, [R36.64] ;  /* 0x0000000424197981 */ /* 0x0000e4000c1e1100 */
[C---:B------:R-:W-:Y:S02]  /*1400*/  IMAD R27, R28.reuse, c[0x0][0x194], R27 ;  /* 0x000065001c1b7a24 */ /* 0x040fe400078e021b */
[----:B------:R-:W-:-:S05]  /*1410*/  IMAD.WIDE.U32 R28, R28, c[0x0][0x190], R14 ;  /* 0x000064001c1c7a25 */ /* 0x000fca00078e000e */
[----:B------:R-:W-:-:S04]  /*1420*/  IADD3 R38, P2, R28, c[0x0][0x160], RZ ;  /* 0x000058001c267a10 */ /* 0x000fc80007f5e0ff */
[----:B------:R-:W-:-:S05]  /*1430*/  IADD3.X R39, R29, c[0x0][0x164], R27, P2, !PT ;  /* 0x000059001d277a10 */ /* 0x000fca00017fe41b */
[----:B------:R-:W3:Y:S01]  /*1440*/  LDG.E.U8 R38, [R38.64] ;  /* 0x0000000426267981 */ /* 0x000ee2000c1e1100 */
[----:B------:R-:W-:-:S04]  /*1450*/  IADD3 R28, R22, 0xa, RZ ;  /* 0x0000000a161c7810 */ /* 0x000fc80007ffe0ff */
[----:B------:R-:W-:-:S05]  /*1460*/  SHF.R.S32.HI R29, RZ, 0x1f, R28 ;  /* 0x0000001fff1d7819 */ /* 0x000fca000001141c */
[----:B------:R-:W-:-:S04]  /*1470*/  IMAD.WIDE.U32 R28, R10, c[0x0][0x178], R28 ;  /* 0x00005e000a1c7a25 */ /* 0x000fc800078e001c */
[----:B------:R-:W-:Y:S01]  /*1480*/  IMAD.IADD R27, R24, 0x1, R29 ;  /* 0x00000001181b7824 */ /* 0x000fe200078e021d */
[----:B----4-:R-:W-:-:S03]  /*1490*/  IADD3 R35, R35, R21, R26 ;  /* 0x0000001523237210 */ /* 0x010fc60007ffe01a */
[----:B------:R-:W-:Y:S02]  /*14a0*/  IMAD R21, R27, c[0x0][0x190], RZ ;  /* 0x000064001b157a24 */ /* 0x000fe400078e02ff */
[----:B------:R-:W-:-:S04]  /*14b0*/  IMAD.WIDE.U32 R26, R28, c[0x0][0x190], R14 ;  /* 0x000064001c1a7a25 */ /* 0x000fc800078e000e */
[----:B------:R-:W-:Y:S01]  /*14c0*/  IMAD R21, R28, c[0x0][0x194], R21 ;  /* 0x000065001c157a24 */ /* 0x000fe200078e0215 */
[----:B------:R-:W-:-:S04]  /*14d0*/  IADD3 R28, R22, 0xb, RZ ;  /* 0x0000000b161c7810 */ /* 0x000fc80007ffe0ff */
[----:B------:R-:W-:Y:S02]  /*14e0*/  SHF.R.S32.HI R29, RZ, 0x1f, R28 ;  /* 0x0000001fff1d7819 */ /* 0x000fe4000001141c */
[----:B------:R-:W-:-:S03]  /*14f0*/  IADD3 R26, P2, R26, c[0x0][0x160], RZ ;  /* 0x000058001a1a7a10 */ /* 0x000fc60007f5e0ff */
[----:B------:R-:W-:Y:S01]  /*1500*/  IMAD.WIDE.U32 R28, R10, c[0x0][0x178], R28 ;  /* 0x00005e000a1c7a25 */ /* 0x000fe200078e001c */
[----:B------:R-:W-:-:S03]  /*1510*/  IADD3.X R27, R27, c[0x0][0x164], R21, P2, !PT ;  /* 0x000059001b1b7a10 */ /* 0x000fc600017fe415 */
[----:B------:R-:W-:Y:S02]  /*1520*/  IMAD.IADD R21, R24, 0x1, R29 ;  /* 0x0000000118157824 */ /* 0x000fe400078e021d */
[----:B0-----:R0:W4:Y:S02]  /*1530*/  LDG.E.U8 R36, [R26.64] ;  /* 0x000000041a247981 */ /* 0x001124000c1e1100 */
[----:B------:R-:W-:Y:S01]  /*1540*/  IMAD R21, R21, c[0x0][0x190], RZ ;  /* 0x0000640015157a24 */ /* 0x000fe200078e02ff */
[----:B--2---:R-:W-:Y:S01]  /*1550*/  IADD3 R33, R33, R35, R30 ;  /* 0x0000002321217210 */ /* 0x004fe20007ffe01e */
[----:B------:R-:W-:-:S04]  /*1560*/  IMAD.WIDE.U32 R30, R28, c[0x0][0x190], R14 ;  /* 0x000064001c1e7a25 */ /* 0x000fc800078e000e */
[----:B------:R-:W-:Y:S01]  /*1570*/  IMAD R21, R28, c[0x0][0x194], R21 ;  /* 0x000065001c157a24 */ /* 0x000fe200078e0215 */
[----:B------:R-:W-:Y:S02]  /*1580*/  IADD3 R28, P2, R30, c[0x0][0x160], RZ ;  /* 0x000058001e1c7a10 */ /* 0x000fe40007f5e0ff */
[----:B------:R-:W-:Y:S02]  /*1590*/  IADD3 R30, R22, 0xc, RZ ;  /* 0x0000000c161e7810 */ /* 0x000fe40007ffe0ff */
[----:B------:R-:W-:Y:S02]  /*15a0*/  IADD3.X R29, R31, c[0x0][0x164], R21, P2, !PT ;  /* 0x000059001f1d7a10 */ /* 0x000fe400017fe415 */
[----:B------:R-:W-:-:S03]  /*15b0*/  SHF.R.S32.HI R31, RZ, 0x1f, R30 ;  /* 0x0000001fff1f7819 */ /* 0x000fc6000001141e */
[----:B------:R1:W4:Y:S02]  /*15c0*/  LDG.E.U8 R28, [R28.64] ;  /* 0x000000041c1c7981 */ /* 0x000324000c1e1100 */
[----:B------:R-:W-:-:S05]  /*15d0*/  IMAD.WIDE.U32 R30, R10, c[0x0][0x178], R30 ;  /* 0x00005e000a1e7a25 */ /* 0x000fca00078e001e */
[----:B------:R-:W-:-:S05]  /*15e0*/  IADD3 R31, R24, R31, RZ ;  /* 0x0000001f181f7210 */ /* 0x000fca0007ffe0ff */
[----:B------:R-:W-:-:S04]  /*15f0*/  IMAD R31, R31, c[0x0][0x190], RZ ;  /* 0x000064001f1f7a24 */ /* 0x000fc800078e02ff */
[----:B------:R-:W-:Y:S01]  /*1600*/  IMAD R31, R30, c[0x0][0x194], R31 ;  /* 0x000065001e1f7a24 */ /* 0x000fe200078e021f */
[----:B---3--:R-:W-:Y:S01]  /*1610*/  IADD3 R21, R38, R33, R25 ;  /* 0x0000002126157210 */ /* 0x008fe20007ffe019 */
[----:B------:R-:W-:Y:S01]  /*1620*/  IMAD.WIDE.U32 R32, R30, c[0x0][0x190], R14 ;  /* 0x000064001e207a25 */ /* 0x000fe200078e000e */
[----:B------:R-:W-:-:S04]  /*1630*/  IADD3 R30, R22, 0xd, RZ ;  /* 0x0000000d161e7810 */ /* 0x000fc80007ffe0ff */
[----:B------:R-:W-:-:S04]  /*1640*/  IADD3 R32, P2, R32, c[0x0][0x160], RZ ;  /* 0x0000580020207a10 */ /* 0x000fc80007f5e0ff */
[----:B------:R-:W-:Y:S02]  /*1650*/  IADD3.X R33, R33, c[0x0][0x164], R31, P2, !PT ;  /* 0x0000590021217a10 */ /* 0x000fe400017fe41f */
[--C-:B------:R-:W-:Y:S02]  /*1660*/  SHF.R.S32.HI R31, RZ, 0x1f, R30.reuse ;  /* 0x0000001fff1f7819 */ /* 0x100fe4000001141e */
[----:B------:R-:W-:Y:S01]  /*1670*/  IADD3 R38, R22, 0xe, RZ ;  /* 0x0000000e16267810 */ /* 0x000fe20007ffe0ff */
[----:B------:R-:W2:Y:S02]  /*1680*/  LDG.E.U8 R32, [R32.64] ;  /* 0x0000000420207981 */ /* 0x000ea4000c1e1100 */
[----:B------:R-:W-:-:S04]  /*1690*/  IMAD.WIDE.U32 R30, R10, c[0x0][0x178], R30 ;  /* 0x00005e000a1e7a25 */ /* 0x000fc800078e001e */
[----:B------:R-:W-:-:S04]  /*16a0*/  IMAD.IADD R25, R24, 0x1, R31 ;  /* 0x0000000118197824 */ /* 0x000fc800078e021f */
[----:B------:R-:W-:Y:S01]  /*16b0*/  IMAD R25, R25, c[0x0][0x190], RZ ;  /* 0x0000640019197a24 */ /* 0x000fe200078e02ff */
[----:B------:R-:W-:-:S03]  /*16c0*/  SHF.R.S32.HI R39, RZ, 0x1f, R38 ;  /* 0x0000001fff277819 */ /* 0x000fc60000011426 */
[C---:B------:R-:W-:Y:S02]  /*16d0*/  IMAD R25, R30.reuse, c[0x0][0x194], R25 ;  /* 0x000065001e197a24 */ /* 0x040fe400078e0219 */
[----:B------:R-:W-:-:S04]  /*16e0*/  IMAD.WIDE.U32 R30, R30, c[0x0][0x190], R14 ;  /* 0x000064001e1e7a25 */ /* 0x000fc800078e000e */
[----:B------:R-:W-:Y:S01]  /*16f0*/  IMAD.WIDE.U32 R38, R10, c[0x0][0x178], R38 ;  /* 0x00005e000a267a25 */ /* 0x000fe200078e0026 */
[----:B------:R-:W-:-:S04]  /*1700*/  IADD3 R30, P2, R30, c[0x0][0x160], RZ ;  /* 0x000058001e1e7a10 */ /* 0x000fc80007f5e0ff */
[----:B------:R-:W-:Y:S01]  /*1710*/  IADD3.X R31, R31, c[0x0][0x164], R25, P2, !PT ;  /* 0x000059001f1f7a10 */ /* 0x000fe200017fe419 */
[----:B------:R-:W-:-:S04]  /*1720*/  IMAD.IADD R25, R24, 0x1, R39 ;  /* 0x0000000118197824 */ /* 0x000fc800078e0227 */
[----:B------:R-:W-:Y:S01]  /*1730*/  IMAD R25, R25, c[0x0][0x190], RZ ;  /* 0x0000640019197a24 */ /* 0x000fe200078e02ff */
[----:B------:R-:W2:Y:S03]  /*1740*/  LDG.E.U8 R31, [R30.64] ;  /* 0x000000041e1f7981 */ /* 0x000ea6000c1e1100 */
[C---:B------:R-:W-:Y:S02]  /*1750*/  IMAD R25, R38.reuse, c[0x0][0x194], R25 ;  /* 0x0000650026197a24 */ /* 0x040fe400078e0219 */
[----:B------:R-:W-:-:S05]  /*1760*/  IMAD.WIDE.U32 R38, R38, c[0x0][0x190], R14 ;  /* 0x0000640026267a25 */ /* 0x000fca00078e000e */
[----:B0-----:R-:W-:Y:S02]  /*1770*/  IADD3 R26, P2, R38, c[0x0][0x160], RZ ;  /* 0x00005800261a7a10 */ /* 0x001fe40007f5e0ff */
[----:B------:R-:W-:Y:S02]  /*1780*/  IADD3 R38, R22, 0xf, RZ ;  /* 0x0000000f16267810 */ /* 0x000fe40007ffe0ff */
[----:B------:R-:W-:Y:S02]  /*1790*/  IADD3.X R27, R39, c[0x0][0x164], R25, P2, !PT ;  /* 0x00005900271b7a10 */ /* 0x000fe400017fe419 */
[----:B------:R-:W-:-:S03]  /*17a0*/  SHF.R.S32.HI R39, RZ, 0x1f, R38 ;  /* 0x0000001fff277819 */ /* 0x000fc60000011426 */
[----:B------:R-:W3:Y:S02]  /*17b0*/  LDG.E.U8 R26, [R26.64] ;  /* 0x000000041a1a7981 */ /* 0x000ee4000c1e1100 */
[----:B------:R-:W-:-:S05]  /*17c0*/  IMAD.WIDE.U32 R38, R10, c[0x0][0x178], R38 ;  /* 0x00005e000a267a25 */ /* 0x000fca00078e0026 */
[----:B-1----:R-:W-:Y:S01]  /*17d0*/  IADD3 R29, R24, R39, RZ ;  /* 0x00000027181d7210 */ /* 0x002fe20007ffe0ff */
[----:B------:R-:W-:-:S04]  /*17e0*/  IMAD.WIDE.U32 R24, R38, c[0x0][0x190], R14 ;  /* 0x0000640026187a25 */ /* 0x000fc800078e000e */
[----:B------:R-:W-:Y:S01]  /*17f0*/  IMAD R29, R29, c[0x0][0x190], RZ ;  /* 0x000064001d1d7a24 */ /* 0x000fe200078e02ff */
[----:B------:R-:W-:-:S03]  /*1800*/  IADD3 R24, P2, R24, c[0x0][0x160], RZ ;  /* 0x0000580018187a10 */ /* 0x000fc60007f5e0ff */
[----:B------:R-:W-:-:S05]  /*1810*/  IMAD R29, R38, c[0x0][0x194], R29 ;  /* 0x00006500261d7a24 */ /* 0x000fca00078e021d */
[----:B------:R-:W-:-:S06]  /*1820*/  IADD3.X R25, R25, c[0x0][0x164], R29, P2, !PT ;  /* 0x0000590019197a10 */ /* 0x000fcc00017fe41d */
[----:B------:R-:W3:Y:S01]  /*1830*/  LDG.E.U8 R25, [R24.64] ;  /* 0x0000000418197981 */ /* 0x000ee2000c1e1100 */
[----:B------:R-:W-:-:S04]  /*1840*/  IADD3 R22, R22, 0x10, RZ ;  /* 0x0000001016167810 */ /* 0x000fc80007ffe0ff */
[----:B------:R-:W-:Y:S02]  /*1850*/  ISETP.GE.AND P2, PT, R22, R23, PT ;  /* 0x000000171600720c */ /* 0x000fe40003f46270 */
[----:B----4-:R-:W-:-:S04]  /*1860*/  IADD3 R21, R28, R21, R36 ;  /* 0x000000151c157210 */ /* 0x010fc80007ffe024 */
[----:B--2---:R-:W-:-:S04]  /*1870*/  IADD3 R32, R31, R21, R32 ;  /* 0x000000151f207210 */ /* 0x004fc80007ffe020 */
[----:B---3--:R-:W-:-:S03]  /*1880*/  IADD3 R21, R25, R32, R26 ;  /* 0x0000002019157210 */ /* 0x008fc60007ffe01a */
[----:B------:R-:W-:Y:S05]  /*1890*/  @!P2 BRA `(.L_x_149) ;  /* 0xfffff5200000a947 */ /* 0x000fea000383ffff */
.L_x_148:
[----:B------:R-:W-:Y:S05]  /*18a0*/  BSYNC B2 ;  /* 0x0000000000027941 */ /* 0x000fea0003800000 */
.L_x_147:
[----:B------:R-:W-:Y:S01]  /*18b0*/  IMAD.IADD R14, R17, 0x1, -R22 ;  /* 0x00000001110e7824 */ /* 0x000fe200078e0a16 */
[----:B------:R-:W-:Y:S04]  /*18c0*/  BSSY B2, `(.L_x_150) ;  /* 0x000005c000027945 */ /* 0x000fe80003800000 */
[----:B------:R-:W-:-:S13]  /*18d0*/  ISETP.GT.AND P2, PT, R14, 0x4, PT ;  /* 0x000000040e00780c */ /* 0x000fda0003f44270 */
[----:B------:R-:W-:Y:S05]  /*18e0*/  @!P2 BRA `(.L_x_151) ;  /* 0x000005900000a947 */ /* 0x000fea0003800000 */
[--C-:B------:R-:W-:Y:S01]  /*18f0*/  SHF.R.S32.HI R25, RZ, 0x1f, R22.reuse ;  /* 0x0000001fff197819 */ /* 0x100fe20000011416 */
[----:B------:R-:W-:Y:S01]  /*1900*/  IMAD R23, R16, c[0x0][0x178], RZ ;  /* 0x00005e0010177a24 */ /* 0x000fe200078e02ff */
[C---:B------:R-:W-:Y:S01]  /*1910*/  IADD3 R30, R22.reuse, 0x1, RZ ;  /* 0x00000001161e7810 */ /* 0x040fe20007ffe0ff */
[----:B------:R-:W-:Y:S01]  /*1920*/  IMAD.MOV.U32 R24, RZ, RZ, R22 ;  /* 0x000000ffff187224 */ /* 0x000fe200078e0016 */
[----:B------:R-:W-:Y:S01]  /*1930*/  IADD3 R26, R22, 0x2, RZ ;  /* 0x00000002161a7810 */ /* 0x000fe20007ffe0ff */
[C---:B------:R-:W-:Y:S01]  /*1940*/  IMAD R23, R10.reuse, c[0x0][0x17c], R23 ;  /* 0x00005f000a177a24 */ /* 0x040fe200078e0217 */
[----:B------:R-:W-:Y:S01]  /*1950*/  SHF.R.S32.HI R31, RZ, 0x1f, R30 ;  /* 0x0000001fff1f7819 */ /* 0x000fe2000001141e */
[----:B------:R-:W-:Y:S01]  /*1960*/  IMAD.WIDE.U32 R24, R10, c[0x0][0x178], R24 ;  /* 0x00005e000a187a25 */ /* 0x000fe200078e0018 */
[----:B------:R-:W-:-:S03]  /*1970*/  SHF.R.S32.HI R27, RZ, 0x1f, R26 ;  /* 0x0000001fff1b7819 */ /* 0x000fc6000001141a */
[----:B------:R-:W-:Y:S01]  /*1980*/  IMAD.MOV.U32 R14, RZ, RZ, R0 ;  /* 0x000000ffff0e7224 */ /* 0x000fe200078e0000 */
[----:B------:R-:W-:Y:S01]  /*1990*/  IADD3 R25, R23, R25, RZ ;  /* 0x0000001917197210 */ /* 0x000fe20007ffe0ff */
[----:B------:R-:W-:-:S04]  /*19a0*/  IMAD.WIDE.U32 R30, R10, c[0x0][0x178], R30 ;  /* 0x00005e000a1e7a25 */ /* 0x000fc800078e001e */
[----:B------:R-:W-:Y:S02]  /*19b0*/  IMAD R25, R25, c[0x0][0x190], RZ ;  /* 0x0000640019197a24 */ /* 0x000fe400078e02ff */
[----:B------:R-:W-:-:S04]  /*19c0*/  IMAD.WIDE.U32 R28, R24, c[0x0][0x190], R14 ;  /* 0x00006400181c7a25 */ /* 0x000fc800078e000e */
[----:B------:R-:W-:Y:S01]  /*19d0*/  IMAD R25, R24, c[0x0][0x194], R25 ;  /* 0x0000650018197a24 */ /* 0x000fe200078e0219 */
[----:B------:R-:W-:Y:S01]  /*19e0*/  IADD3 R24, P0, R28, c[0x0][0x160], RZ ;  /* 0x000058001c187a10 */ /* 0x000fe20007f1e0ff */
[----:B------:R-:W-:Y:S02]  /*19f0*/  IMAD.IADD R28, R23, 0x1, R31 ;  /* 0x00000001171c7824 */ /* 0x000fe400078e021f */
[----:B------:R-:W-:Y:S01]  /*1a00*/  IMAD.WIDE.U32 R32, R10, c[0x0][0x178], R26 ;  /* 0x00005e000a207a25 */ /* 0x000fe200078e001a */
[----:B------:R-:W-:-:S03]  /*1a10*/  IADD3.X R25, R29, c[0x0][0x164], R25, P0, !PT ;  /* 0x000059001d197a10 */ /* 0x000fc600007fe419 */
[----:B------:R-:W-:Y:S02]  /*1a20*/  IMAD R31, R28, c[0x0][0x190], RZ ;  /* 0x000064001c1f7a24 */ /* 0x000fe400078e02ff */
[----:B------:R-:W-:Y:S01]  /*1a30*/  IMAD.WIDE.U32 R28, R30, c[0x0][0x190], R14 ;  /* 0x000064001e1c7a25 */ /* 0x000fe200078e000e */
[----:B------:R-:W-:Y:S01]  /*1a40*/  IADD3 R36, R22, 0x5, RZ ;  /* 0x0000000516247810 */ /* 0x000fe20007ffe0ff */
[----:B------:R0:W2:Y:S02]  /*1a50*/  LDG.E.U8 R24, [R24.64] ;  /* 0x0000000418187981 */ /* 0x0000a4000c1e1100 */
[----:B------:R-:W-:Y:S01]  /*1a60*/  IMAD R31, R30, c[0x0][0x194], R31 ;  /* 0x000065001e1f7a24 */ /* 0x000fe200078e021f */
[----:B------:R-:W-:Y:S02]  /*1a70*/  IADD3 R26, P0, R28, c[0x0][0x160], RZ ;  /* 0x000058001c1a7a10 */ /* 0x000fe40007f1e0ff */
[----:B------:R-:W-:Y:S02]  /*1a80*/  IADD3 R30, R22, 0x3, RZ ;  /* 0x00000003161e7810 */ /* 0x000fe40007ffe0ff */
[----:B------:R-:W-:-:S02]  /*1a90*/  IADD3 R28, R23, R33, RZ ;  /* 0x00000021171c7210 */ /* 0x000fc40007ffe0ff */
[----:B------:R-:W-:Y:S02]  /*1aa0*/  IADD3.X R27, R29, c[0x0][0x164], R31, P0, !PT ;  /* 0x000059001d1b7a10 */ /* 0x000fe400007fe41f */
[----:B------:R-:W-:Y:S01]  /*1ab0*/  SHF.R.S32.HI R31, RZ, 0x1f, R30 ;  /* 0x0000001fff1f7819 */ /* 0x000fe2000001141e */
[----:B------:R-:W-:Y:S01]  /*1ac0*/  IMAD R29, R28, c[0x0][0x190], RZ ;  /* 0x000064001c1d7a24 */ /* 0x000fe200078e02ff */
[----:B------:R-:W-:Y:S01]  /*1ad0*/  SHF.R.S32.HI R37, RZ, 0x1f, R36 ;  /* 0x0000001fff257819 */ /* 0x000fe20000011424 */
[----:B------:R1:W2:Y:S02]  /*1ae0*/  LDG.E.U8 R26, [R26.64] ;  /* 0x000000041a1a7981 */ /* 0x0002a4000c1e1100 */
[----:B------:R-:W-:-:S04]  /*1af0*/  IMAD.WIDE.U32 R30, R10, c[0x0][0x178], R30 ;  /* 0x00005e000a1e7a25 */ /* 0x000fc800078e001e */
[C---:B------:R-:W-:Y:S02]  /*1b00*/  IMAD R29, R32.reuse, c[0x0][0x194], R29 ;  /* 0x00006500201d7a24 */ /* 0x040fe400078e021d */
[----:B------:R-:W-:-:S04]  /*1b10*/  IMAD.WIDE.U32 R32, R32, c[0x0][0x190], R14 ;  /* 0x0000640020207a25 */ /* 0x000fc800078e000e */
[----:B------:R-:W-:Y:S01]  /*1b20*/  IMAD.IADD R31, R23, 0x1, R31 ;  /* 0x00000001171f7824 */ /* 0x000fe200078e021f */
[----:B------:R-:W-:Y:S02]  /*1b30*/  IADD3 R28, P0, R32, c[0x0][0x160], RZ ;  /* 0x00005800201c7a10 */ /* 0x000fe40007f1e0ff */
[----:B------:R-:W-:Y:S01]  /*1b40*/  IADD3 R32, R22, 0x4, RZ ;  /* 0x0000000416207810 */ /* 0x000fe20007ffe0ff */
[----:B------:R-:W-:Y:S01]  /*1b50*/  IMAD R31, R31, c[0x0][0x190], RZ ;  /* 0x000064001f1f7a24 */ /* 0x000fe200078e02ff */
[----:B------:R-:W-:-:S03]  /*1b60*/  IADD3.X R29, R33, c[0x0][0x164], R29, P0, !PT ;  /* 0x00005900211d7a10 */ /* 0x000fc600007fe41d */
[C---:B------:R-:W-:Y:S02]  /*1b70*/  IMAD R33, R30.reuse, c[0x0][0x194], R31 ;  /* 0x000065001e217a24 */ /* 0x040fe400078e021f */
[----:B------:R-:W-:Y:S01]  /*1b80*/  IMAD.WIDE.U32 R30, R30, c[0x0][0x190], R14 ;  /* 0x000064001e1e7a25 */ /* 0x000fe200078e000e */
[----:B------:R-:W-:Y:S01]  /*1b90*/  IADD3 R38, R22, 0x6, RZ ;  /* 0x0000000616267810 */ /* 0x000fe20007ffe0ff */
[----:B0-----:R0:W3:Y:S03]  /*1ba0*/  LDG.E.U8 R25, [R28.64] ;  /* 0x000000041c197981 */ /* 0x0010e6000c1e1100 */
[----:B------:R-:W-:-:S04]  /*1bb0*/  IADD3 R30, P0, R30, c[0x0][0x160], RZ ;  /* 0x000058001e1e7a10 */ /* 0x000fc80007f1e0ff */
[----:B------:R-:W-:Y:S02]  /*1bc0*/  IADD3.X R31, R31, c[0x0][0x164], R33, P0, !PT ;  /* 0x000059001f1f7a10 */ /* 0x000fe400007fe421 */
[----:B------:R-:W-:Y:S01]  /*1bd0*/  SHF.R.S32.HI R33, RZ, 0x1f, R32 ;  /* 0x0000001fff217819 */ /* 0x000fe20000011420 */
[C---:B------:R-:W-:Y:S01]  /*1be0*/  IMAD.WIDE.U32 R36, R10.reuse, c[0x0][0x178], R36 ;  /* 0x00005e000a247a25 */ /* 0x040fe200078e0024 */
[----:B------:R-:W-:Y:S01]  /*1bf0*/  SHF.R.S32.HI R39, RZ, 0x1f, R38 ;  /* 0x0000001fff277819 */ /* 0x000fe20000011426 */
[----:B------:R-:W3:Y:S02]  /*1c00*/  LDG.E.U8 R30, [R30.64] ;  /* 0x000000041e1e7981 */ /* 0x000ee4000c1e1100 */
[----:B------:R-:W-:-:S04]  /*1c10*/  IMAD.WIDE.U32 R32, R10, c[0x0][0x178], R32 ;  /* 0x00005e000a207a25 */ /* 0x000fc800078e0020 */
[----:B------:R-:W-:-:S04]  /*1c20*/  IMAD.IADD R33, R23, 0x1, R33 ;  /* 0x0000000117217824 */ /* 0x000fc800078e0221 */
[----:B------:R-:W-:-:S04]  /*1c30*/  IMAD R33, R33, c[0x0][0x190], RZ ;  /* 0x0000640021217a24 */ /* 0x000fc800078e02ff */
[C---:B------:R-:W-:Y:S02]  /*1c40*/  IMAD R35, R32.reuse, c[0x0][0x194], R33 ;  /* 0x0000650020237a24 */ /* 0x040fe400078e0221 */
[----:B------:R-:W-:-:S05]  /*1c50*/  IMAD.WIDE.U32 R32, R32, c[0x0][0x190], R14 ;  /* 0x0000640020207a25 */ /* 0x000fca00078e000e */
[----:B------:R-:W-:Y:S01]  /*1c60*/  IADD3 R32, P0, R32, c[0x0][0x160], RZ ;  /* 0x0000580020207a10 */ /* 0x000fe20007f1e0ff */
[----:B------:R-:W-:-:S03]  /*1c70*/  IMAD.WIDE.U32 R38, R10, c[0x0][0x178], R38 ;  /* 0x00005e000a267a25 */ /* 0x000fc600078e0026 */
[----:B------:R-:W-:Y:S02]  /*1c80*/  IADD3.X R33, R33, c[0x0][0x164], R35, P0, !PT ;  /* 0x0000590021217a10 */ /* 0x000fe400007fe423 */
[C---:B------:R-:W-:Y:S01]  /*1c90*/  IADD3 R35, R23.reuse, R37, RZ ;  /* 0x0000002517237210 */ /* 0x040fe20007ffe0ff */
[----:B0-----:R-:W-:Y:S02]  /*1ca0*/  IMAD.IADD R28, R23, 0x1, R39 ;  /* 0x00000001171c7824 */ /* 0x001fe400078e0227 */
[----:B-1----:R0:W4:Y:S02]  /*1cb0*/  LDG.E.U8 R27, [R32.64] ;  /* 0x00000004201b7981 */ /* 0x002124000c1e1100 */
[----:B------:R-:W-:Y:S02]  /*1cc0*/  IMAD R35, R35, c[0x0][0x190], RZ ;  /* 0x0000640023237a24 */ /* 0x000fe400078e02ff */
[----:B------:R-:W-:Y:S02]  /*1cd0*/  IMAD R29, R28, c[0x0][0x190], RZ ;  /* 0x000064001c1d7a24 */ /* 0x000fe400078e02ff */
[----:B------:R-:W-:-:S02]  /*1ce0*/  IMAD R35, R36, c[0x0][0x194], R35 ;  /* 0x0000650024237a24 */ /* 0x000fc400078e0223 */
[----:B------:R-:W-:-:S04]  /*1cf0*/  IMAD.WIDE.U32 R36, R36, c[0x0][0x190], R14 ;  /* 0x0000640024247a25 */ /* 0x000fc800078e000e */
[----:B------:R-:W-:Y:S01]  /*1d00*/  IMAD R29, R38, c[0x0][0x194], R29 ;  /* 0x00006500261d7a24 */ /* 0x000fe200078e021d */
[----:B------:R-:W-:Y:S01]  /*1d10*/  IADD3 R36, P0, R36, c[0x0][0x160], RZ ;  /* 0x0000580024247a10 */ /* 0x000fe20007f1e0ff */
[----:B------:R-:W-:-:S03]  /*1d20*/  IMAD.WIDE.U32 R38, R38, c[0x0][0x190], R14 ;  /* 0x0000640026267a25 */ /* 0x000fc600078e000e */
[----:B------:R-:W-:Y:S02]  /*1d30*/  IADD3.X R37, R37, c[0x0][0x164], R35, P0, !PT ;  /* 0x0000590025257a10 */ /* 0x000fe400007fe423 */
[----:B------:R-:W-:Y:S02]  /*1d40*/  IADD3 R28, P0, R38, c[0x0][0x160], RZ ;  /* 0x00005800261c7a10 */ /* 0x000fe40007f1e0ff */
[----:B------:R-:W-:Y:S01]  /*1d50*/  IADD3 R38, R22, 0x7, RZ ;  /* 0x0000000716267810 */ /* 0x000fe20007ffe0ff */
[----:B------:R-:W4:Y:S01]  /*1d60*/  LDG.E.U8 R36, [R36.64] ;  /* 0x0000000424247981 */ /* 0x000f22000c1e1100 */
[----:B------:R-:W-:Y:S02]  /*1d70*/  IADD3.X R29, R39, c[0x0][0x164], R29, P0, !PT ;  /* 0x00005900271d7a10 */ /* 0x000fe400007fe41d */
[----:B------:R-:W-:-:S03]  /*1d80*/  SHF.R.S32.HI R39, RZ, 0x1f, R38 ;  /* 0x0000001fff277819 */ /* 0x000fc60000011426 */
[----:B------:R-:W5:Y:S02]  /*1d90*/  LDG.E.U8 R28, [R28.64] ;  /* 0x000000041c1c7981 */ /* 0x000f64000c1e1100 */
[----:B------:R-:W-:-:S04]  /*1da0*/  IMAD.WIDE.U32 R38, R10, c[0x0][0x178], R38 ;  /* 0x00005e000a267a25 */ /* 0x000fc800078e0026 */
[----:B------:R-:W-:Y:S02]  /*1db0*/  IMAD.IADD R23, R23, 0x1, R39 ;  /* 0x0000000117177824 */ /* 0x000fe400078e0227 */
[----:B0-----:R-:W-:-:S04]  /*1dc0*/  IMAD.WIDE.U32 R32, R38, c[0x0][0x190], R14 ;  /* 0x0000640026207a25 */ /* 0x001fc800078e000e */
[----:B------:R-:W-:Y:S01]  /*1dd0*/  IMAD R23, R23, c[0x0][0x190], RZ ;  /* 0x0000640017177a24 */ /* 0x000fe200078e02ff */
[----:B------:R-:W-:-:S03]  /*1de0*/  IADD3 R32, P0, R32, c[0x0][0x160], RZ ;  /* 0x0000580020207a10 */ /* 0x000fc60007f1e0ff */
[----:B------:R-:W-:-:S05]  /*1df0*/  IMAD R23, R38, c[0x0][0x194], R23 ;  /* 0x0000650026177a24 */ /* 0x000fca00078e0217 */
[----:B------:R-:W-:-:S06]  /*1e00*/  IADD3.X R33, R33, c[0x0][0x164], R23, P0, !PT ;  /* 0x0000590021217a10 */ /* 0x000fcc00007fe417 */
[----:B------:R-:W5:Y:S01]  /*1e10*/  LDG.E.U8 R33, [R32.64] ;  /* 0x0000000420217981 */ /* 0x000f62000c1e1100 */
[----:B------:R-:W-:Y:S02]  /*1e20*/  PLOP3.LUT P0, PT, PT, PT, PT, 0x8, 0x0 ;  /* 0x000000000000781c */ /* 0x000fe40003f0e170 */
[----:B------:R-:W-:Y:S02]  /*1e30*/  IADD3 R22, R22, 0x8, RZ ;  /* 0x0000000816167810 */ /* 0x000fe40007ffe0ff */
[----:B--2---:R-:W-:-:S04]  /*1e40*/  IADD3 R24, R26, R21, R24 ;  /* 0x000000151a187210 */ /* 0x004fc80007ffe018 */
[----:B---3--:R-:W-:-:S04]  /*1e50*/  IADD3 R25, R30, R24, R25 ;  /* 0x000000181e197210 */ /* 0x008fc80007ffe019 */
[----:B----4-:R-:W-:-:S04]  /*1e60*/  IADD3 R27, R36, R25, R27 ;  /* 0x00000019241b7210 */ /* 0x010fc80007ffe01b */
[----:B-----5:R-:W-:Y:S02]  /*1e70*/  IADD3 R21, R33, R27, R28 ;  /* 0x0000001b21157210 */ /* 0x020fe40007ffe01c */
.L_x_151:
[----:B------:R-:W-:Y:S05]  /*1e80*/  BSYNC B2 ;  /* 0x0000000000027941 */ /* 0x000fea0003800000 */
.L_x_150:
[----:B------:R-:W-:-:S13]  /*1e90*/  ISETP.LT.OR P0, PT, R22, R17, P0 ;  /* 0x000000111600720c */ /* 0x000fda0000701670 */
[----:B------:R-:W-:Y:S05]  /*1ea0*/  @!P0 BRA `(.L_x_144) ;  /* 0x000002c000008947 */ /* 0x000fea0003800000 */
[----:B------:R-:W-:Y:S01]  /*1eb0*/  SHF.R.S32.HI R23, RZ, 0x1f, R22 ;  /* 0x0000001fff177819 */ /* 0x000fe20000011416 */
[----:B------:R-:W-:Y:S01]  /*1ec0*/  IMAD R11, R16, c[0x0][0x178], RZ ;  /* 0x00005e00100b7a24 */ /* 0x000fe200078e02ff */
[C---:B------:R-:W-:Y:S01]  /*1ed0*/  IADD3 R24, R22.reuse, 0x1, RZ ;  /* 0x0000000116187810 */ /* 0x040fe20007ffe0ff */
[----:B------:R-:W-:Y:S01]  /*1ee0*/  IMAD.MOV.U32 R14, RZ, RZ, R0 ;  /* 0x000000ffff0e7224 */ /* 0x000fe200078e0000 */
[----:B------:R-:W-:Y:S01]  /*1ef0*/  IADD3 R28, R22, 0x2, RZ ;  /* 0x00000002161c7810 */ /* 0x000fe20007ffe0ff */
[C---:B------:R-:W-:Y:S01]  /*1f00*/  IMAD R33, R10.reuse, c[0x0][0x17c], R11 ;  /* 0x00005f000a217a24 */ /* 0x040fe200078e020b */
[----:B------:R-:W-:Y:S01]  /*1f10*/  SHF.R.S32.HI R25, RZ, 0x1f, R24 ;  /* 0x0000001fff197819 */ /* 0x000fe20000011418 */
[----:B------:R-:W-:Y:S01]  /*1f20*/  IMAD.WIDE.U32 R26, R10, c[0x0][0x178], R22 ;  /* 0x00005e000a1a7a25 */ /* 0x000fe200078e0016 */
[----:B------:R-:W-:Y:S02]  /*1f30*/  IADD3 R30, R22, 0x3, RZ ;  /* 0x00000003161e7810 */ /* 0x000fe40007ffe0ff */
[----:B------:R-:W-:Y:S01]  /*1f40*/  SHF.R.S32.HI R29, RZ, 0x1f, R28 ;  /* 0x0000001fff1d7819 */ /* 0x000fe2000001141c */
[----:B------:R-:W-:Y:S01]  /*1f50*/  IMAD.WIDE.U32 R24, R10, c[0x0][0x178], R24 ;  /* 0x00005e000a187a25 */ /* 0x000fe200078e0018 */
[----:B------:R-:W-:-:S02]  /*1f60*/  IADD3 R16, R33, R27, RZ ;  /* 0x0000001b21107210 */ /* 0x000fc40007ffe0ff */
[----:B------:R-:W-:Y:S01]  /*1f70*/  SHF.R.S32.HI R31, RZ, 0x1f, R30 ;  /* 0x0000001fff1f7819 */ /* 0x000fe2000001141e */
[----:B------:R-:W-:-:S04]  /*1f80*/  IMAD.WIDE.U32 R22, R10, c[0x0][0x178], R28 ;  /* 0x00005e000a167a25 */ /* 0x000fc800078e001c */
[----:B------:R-:W-:Y:S02]  /*1f90*/  IMAD R27, R16, c[0x0][0x190], RZ ;  /* 0x00006400101b7a24 */ /* 0x000fe400078e02ff */
[----:B------:R-:W-:Y:S02]  /*1fa0*/  IMAD.IADD R16, R33, 0x1, R25 ;  /* 0x0000000121107824 */ /* 0x000fe400078e0219 */
[----:B------:R-:W-:-:S04]  /*1fb0*/  IMAD.WIDE.U32 R10, R10, c[0x0][0x178], R30 ;  /* 0x00005e000a0a7a25 */ /* 0x000fc800078e001e */
[----:B------:R-:W-:-:S04]  /*1fc0*/  IMAD.WIDE.U32 R28, R26, c[0x0][0x190], R14 ;  /* 0x000064001a1c7a25 */ /* 0x000fc800078e000e */
[----:B------:R-:W-:Y:S01]  /*1fd0*/  IMAD R25, R16, c[0x0][0x190], RZ ;  /* 0x0000640010197a24 */ /* 0x000fe200078e02ff */
[C---:B------:R-:W-:Y:S01]  /*1fe0*/  IADD3 R16, R33.reuse, R23, RZ ;  /* 0x0000001721107210 */ /* 0x040fe20007ffe0ff */
[----:B------:R-:W-:Y:S02]  /*1ff0*/  IMAD.IADD R11, R33, 0x1, R11 ;  /* 0x00000001210b7824 */ /* 0x000fe400078e020b */
[----:B------:R-:W-:Y:S01]  /*2000*/  IMAD R27, R26, c[0x0][0x194], R27 ;  /* 0x000065001a1b7a24 */ /* 0x000fe200078e021b */
[----:B------:R-:W-:Y:S01]  /*2010*/  IADD3 R26, P0, R28, c[0x0][0x160], RZ ;  /* 0x000058001c1a7a10 */ /* 0x000fe20007f1e0ff */
[C---:B------:R-:W-:Y:S02]  /*2020*/  IMAD R23, R24.reuse, c[0x0][0x194], R25 ;  /* 0x0000650018177a24 */ /* 0x040fe400078e0219 */
[----:B------:R-:W-:Y:S01]  /*2030*/  IMAD.WIDE.U32 R24, R24, c[0x0][0x190], R14 ;  /* 0x0000640018187a25 */ /* 0x000fe200078e000e */
[----:B------:R-:W-:-:S03]  /*2040*/  IADD3.X R27, R29, c[0x0][0x164], R27, P0, !PT ;  /* 0x000059001d1b7a10 */ /* 0x000fc600007fe41b */
[----:B------:R-:W-:Y:S02]  /*2050*/  IMAD R11, R11, c[0x0][0x190], RZ ;  /* 0x000064000b0b7a24 */ /* 0x000fe400078e02ff */
[--C-:B------:R-:W-:Y:S01]  /*2060*/  IMAD.WIDE.U32 R30, R10, c[0x0][0x190], R14.reuse ;  /* 0x000064000a1e7a25 */ /* 0x100fe200078e000e */
[----:B------:R-:W2:Y:S03]  /*2070*/  LDG.E.U8 R26, [R26.64] ;  /* 0x000000041a1a7981 */ /* 0x000ea6000c1e1100 */
[----:B------:R-:W-:Y:S02]  /*2080*/  IMAD R33, R16, c[0x0][0x190], RZ ;  /* 0x0000640010217a24 */ /* 0x000fe400078e02ff */
[----:B------:R-:W-:-:S04]  /*2090*/  IMAD.WIDE.U32 R28, R22, c[0x0][0x190], R14 ;  /* 0x00006400161c7a25 */ /* 0x000fc800078e000e */
[----:B------:R-:W-:Y:S01]  /*20a0*/  IMAD R35, R10, c[0x0][0x194], R11 ;  /* 0x000065000a237a24 */ /* 0x000fe200078e020b */
[----:B------:R-:W-:Y:S01]  /*20b0*/  IADD3 R10, P0, R24, c[0x0][0x160], RZ ;  /* 0x00005800180a7a10 */ /* 0x000fe20007f1e0ff */
[----:B------:R-:W-:Y:S01]  /*20c0*/  IMAD R33, R22, c[0x0][0x194], R33 ;  /* 0x0000650016217a24 */ /* 0x000fe200078e0221 */
[----:B------:R-:W-:Y:S02]  /*20d0*/  IADD3 R24, P3, R30, c[0x0][0x160], RZ ;  /* 0x000058001e187a10 */ /* 0x000fe40007f7e0ff */
[----:B------:R-:W-:Y:S02]  /*20e0*/  IADD3 R22, P2, R28, c[0x0][0x160], RZ ;  /* 0x000058001c167a10 */ /* 0x000fe40007f5e0ff */
[----:B------:R-:W-:Y:S02]  /*20f0*/  IADD3.X R11, R25, c[0x0][0x164], R23, P0, !PT ;  /* 0x00005900190b7a10 */ /* 0x000fe400007fe417 */
[----:B------:R-:W-:Y:S02]  /*2100*/  IADD3.X R25, R31, c[0x0][0x164], R35, P3, !PT ;  /* 0x000059001f197a10 */ /* 0x000fe40001ffe423 */
[----:B------:R-:W-:Y:S01]  /*2110*/  IADD3.X R23, R29, c[0x0][0x164], R33, P2, !PT ;  /* 0x000059001d177a10 */ /* 0x000fe200017fe421 */
[----:B------:R-:W2:Y:S04]  /*2120*/  LDG.E.U8 R10, [R10.64] ;  /* 0x000000040a0a7981 */ /* 0x000ea8000c1e1100 */
[----:B------:R-:W3:Y:S04]  /*2130*/  LDG.E.U8 R22, [R22.64] ;  /* 0x0000000416167981 */ /* 0x000ee8000c1e1100 */
[----:B------:R-:W3:Y:S01]  /*2140*/  LDG.E.U8 R25, [R24.64] ;  /* 0x0000000418197981 */ /* 0x000ee2000c1e1100 */
[----:B--2---:R-:W-:-:S04]  /*2150*/  IADD3 R21, R10, R21, R26 ;  /* 0x000000150a157210 */ /* 0x004fc80007ffe01a */
[----:B---3--:R-:W-:Y:S02]  /*2160*/  IADD3 R21, R25, R21, R22 ;  /* 0x0000001519157210 */ /* 0x008fe40007ffe016 */
.L_x_144:
[----:B------:R-:W-:Y:S05]  /*2170*/  BSYNC B0 ;  /* 0x0000000000007941 */ /* 0x000fea0003800000 */
.L_x_143:
[----:B------:R-:W-:-:S04]  /*2180*/  IADD3 R18, R18, 0x1, RZ ;  /* 0x0000000112127810 */ /* 0x000fc80007ffe0ff */
[----:B------:R-:W-:-:S13]  /*2190*/  ISETP.GE.AND P0, PT, R18, R13, PT ;  /* 0x0000000d1200720c */ /* 0x000fda0003f06270 */
[----:B------:R-:W-:Y:S01]  /*21a0*/  @P0 CALL.REL.NOINC `(.L_x_142) ;  /* 0x0000001000000944 */ /* 0x000fe20003c00000 */
[----:B------:R-:W-:Y:S05]  /*21b0*/  BRA `(.L_x_152) ;  /* 0xffffe7e000007947 */ /* 0x000fea000383ffff */
.L_x_142:
[----:B------:R-:W-:Y:S05]  /*21c0*/  BSYNC B1 ;  /* 0x0000000000017941 */ /* 0x000fea0003800000 */
.L_x_141:
[----:B------:R-:W-:-:S04]  /*21d0*/  IADD3 R2, P0, R2, c[0x0][0x168], RZ ;  /* 0x00005a0002027a10 */ /* 0x000fc80007f1e0ff */
[----:B------:R-:W-:-:S05]  /*21e0*/  IADD3.X R3, R3, c[0x0][0x16c], RZ, P0, !PT ;  /* 0x00005b0003037a10 */ /* 0x000fca00007fe4ff */
[----:B------:R-:W-:Y:S01]  /*21f0*/  STG.E.U8 [R2.64], R21 ;  /* 0x0000001502007986 */ /* 0x000fe2000c101104 */
[----:B------:R-:W-:Y:S05]  /*2200*/  EXIT ;  /* 0x000000000000794d */ /* 0x000fea0003800000 */
        .weak           $__internal_15_$__cuda_sm20_div_u64
        .type           $__internal_15_$__cuda_sm20_div_u64,@function
        .size           $__internal_15_$__cuda_sm20_div_u64,(.L_x_654 - $__internal_15_$__cuda_sm20_div_u64)
$__internal_15_$__cuda_sm20_div_u64:
[----:B------:R-:W-:Y:S01]  /*2210*/  IMAD.MOV.U32 R16, RZ, RZ, R10 ;  /* 0x000000ffff107224 */ /* 0x000fe200078e000a */
[----:B------:R-:W-:-:S05]  /*2220*/  MOV R17, R7 ;  /* 0x0000000700117202 */ /* 0x000fca0000000f00 */
        /* <DEDUP_REMOVED lines=17> */
[----:B------:R-:W-:Y:S01]  /*2340*/  IMAD.WIDE.U32 R12, R15, R10, RZ ;  /* 0x0000000a0f0c7225 */ /* 0x000fe200078e00ff */
[----:B------:R-:W-:-:S03]  /*2350*/  IADD3.X R17, RZ, RZ, R14, P2, P1 ;  /* 0x000000ffff117210 */ /* 0x000fc600017e240e */
        /* <DEDUP_REMOVED lines=9> */
[----:B------:R-:W-:Y:S01]  /*23f0*/  IADD3 R14, P2, R13, R14, RZ ;  /* 0x0000000e0d0e7210 */ /* 0x000fe20007f5e0ff */
[----:B------:R-:W-:Y:S02]  /*2400*/  HFMA2.MMA R13, -RZ, RZ, 0, 0 ;  /* 0x00000000ff0d7435 */ /* 0x000fe400000001ff */
        /* <DEDUP_REMOVED lines=12> */
[----:B------:R-:W-:-:S03]  /*24d0*/  IMAD R13, R15, R7, R13 ;  /* 0x000000070f0d7224 */ /* 0x000fc600078e020d */
[-C--:B------:R-:W-:Y:S01]  /*24e0*/  ISETP.GE.U32.AND P0, PT, R11, R10.reuse, PT ;  /* 0x0000000a0b00720c */ /* 0x080fe20003f06070 */
[----:B------:R-:W-:-:S05]  /*24f0*/  IMAD R12, R17, R10, R13 ;  /* 0x0000000a110c7224 */ /* 0x000fca00078e020d */
[----:B------:R-:W-:Y:S02]  /*2500*/  IADD3.X R18, ~R12, R9, RZ, P1, !PT ;  /* 0x000000090c127210 */ /* 0x000fe40000ffe5ff */
[----:B------:R-:W-:Y:S02]  /*2510*/  IADD3 R9, P1, -R10, R11, RZ ;  /* 0x0000000b0a097210 */ /* 0x000fe40007f3e1ff */
[----:B------:R-:W-:Y:S02]  /*2520*/  IADD3 R12, P2, R15, 0x1, RZ ;  /* 0x000000010f0c7810 */ /* 0x000fe40007f5e0ff */
[C---:B------:R-:W-:Y:S01]  /*2530*/  ISETP.GE.U32.AND.EX P0, PT, R18.reuse, R7, PT, P0 ;  /* 0x000000071200720c */ /* 0x040fe20003f06100 */
[----:B------:R-:W-:Y:S01]  /*2540*/  IMAD.X R16, R18, 0x1, ~R7, P1 ;  /* 0x0000000112107824 */ /* 0x000fe200008e0e07 */
[----:B------:R-:W-:Y:S01]  /*2550*/  ISETP.NE.U32.AND P1, PT, R10, RZ, PT ;  /* 0x000000ff0a00720c */ /* 0x000fe20003f25070 */
[----:B------:R-:W-:Y:S01]  /*2560*/  IMAD.X R14, RZ, RZ, R17, P2 ;  /* 0x000000ffff0e7224 */ /* 0x000fe200010e0611 */
[----:B------:R-:W-:-:S02]  /*2570*/  SEL R9, R9, R11, P0 ;  /* 0x0000000b09097207 */ /* 0x000fc40000000000 */
[----:B------:R-:W-:Y:S02]  /*2580*/  SEL R15, R12, R15, P0 ;  /* 0x0000000f0c0f7207 */ /* 0x000fe40000000000 */
[----:B------:R-:W-:Y:S02]  /*2590*/  SEL R16, R16, R18, P0 ;  /* 0x0000001210107207 */ /* 0x000fe40000000000 */
[----:B------:R-:W-:Y:S02]  /*25a0*/  SEL R14, R14, R17, P0 ;  /* 0x000000110e0e7207 */ /* 0x000fe40000000000 */
[----:B------:R-:W-:Y:S01]  /*25b0*/  ISETP.GE.U32.AND P0, PT, R9, R10, PT ;  /* 0x0000000a0900720c */ /* 0x000fe20003f06070 */
[----:B------:R-:W-:Y:S01]  /*25c0*/  IMAD.MOV.U32 R9, RZ, RZ, 0x0 ;  /* 0x00000000ff097424 */ /* 0x000fe200078e00ff */
[----:B------:R-:W-:Y:S02]  /*25d0*/  IADD3 R12, P2, R15, 0x1, RZ ;  /* 0x000000010f0c7810 */ /* 0x000fe40007f5e0ff */
[----:B------:R-:W-:-:S02]  /*25e0*/  ISETP.GE.U32.AND.EX P0, PT, R16, R7, PT, P0 ;  /* 0x000000071000720c */ /* 0x000fc40003f06100 */
[-C--:B------:R-:W-:Y:S02]  /*25f0*/  IADD3.X R13, RZ, R14.reuse, RZ, P2, !PT ;  /* 0x0000000eff0d7210 */ /* 0x080fe400017fe4ff */
[----:B------:R-:W-:Y:S02]  /*2600*/  ISETP.NE.AND.EX P1, PT, R7, RZ, PT, P1 ;  /* 0x000000ff0700720c */ /* 0x000fe40003f25310 */
[----:B------:R-:W-:Y:S02]  /*2610*/  SEL R12, R12, R15, P0 ;  /* 0x0000000f0c0c7207 */ /* 0x000fe40000000000 */
[----:B------:R-:W-:Y:S02]  /*2620*/  SEL R13, R13, R14, P0 ;  /* 0x0000000e0d0d7207 */ /* 0x000fe40000000000 */
[----:B------:R-:W-:Y:S02]  /*2630*/  SEL R12, R12, 0xffffffff, P1 ;  /* 0xffffffff0c0c7807 */ /* 0x000fe40000800000 */
[----:B------:R-:W-:Y:S01]  /*2640*/  SEL R13, R13, 0xffffffff, P1 ;  /* 0xffffffff0d0d7807 */ /* 0x000fe20000800000 */
[----:B------:R-:W-:Y:S06]  /*2650*/  RET.REL.NODEC R8 `(_ZN2at6native53_GLOBAL__N__3bfe7fd5_20_UpSampleNearest2d_cu_198c5ce242upsample_nearest2d_backward_nhwc_out_frameIhlXadL_ZNS0_46nearest_neighbor_exact_bw_compute_source_indexEfiiEEEEvPKT_PS3_mmmmmffm) ;  /* 0xffffd9a008007950 */ /* 0x000fec0003c3ffff */
.L_x_153:
        /* <DEDUP_REMOVED lines=10> */
.L_x_654:


//--------------------- .text._ZN2at6native53_GLOBAL__N__3bfe7fd5_20_UpSampleNearest2d_cu_198c5ce242upsample_nearest2d_backward_nhwc_out_frameIN3c108BFloat16EfXadL_ZNS0_46nearest_neighbor_exact_bw_compute_source_indexEfiiEEEEvPKT_PS5_mmmmmffm --------------------------
	.section	.text._ZN2at6native53_GLOBAL__N__3bfe7fd5_20_UpSampleNearest2d_cu_198c5ce242upsample_nearest2d_backward_nhwc_out_frameIN3c108BFloat16EfXadL_ZNS0_46nearest_neighbor_exact_bw_compute_source_indexEfiiEEEEvPKT_PS5_mmmmmffm,"ax",@progbits
	.sectioninfo	@"SHI_REGISTERS=45"
	.align	128
.text._ZN2at6native53_GLOBAL__N__3bfe7fd5_20_UpSampleNearest2d_cu_198c5ce242upsample_nearest2d_backward_nhwc_out_frameIN3c108BFloat16EfXadL_ZNS0_46nearest_neighbor_exact_bw_compute_source_indexEfiiEEEEvPKT_PS5_mmmmmffm:
        .type           _ZN2at6native53_GLOBAL__N__3bfe7fd5_20_UpSampleNearest2d_cu_198c5ce242upsample_nearest2d_backward_nhwc_out_frameIN3c108BFloat16EfXadL_ZNS0_46nearest_neighbor_exact_bw_compute_source_indexEfiiEEEEvPKT_PS5_mmmmmffm,@function
        .size           _ZN2at6native53_GLOBAL__N__3bfe7fd5_20_UpSampleNearest2d_cu_198c5ce242upsample_nearest2d_backward_nhwc_out_frameIN3c108BFloat16EfXadL_ZNS0_46nearest_neighbor_exact_bw_compute_source_indexEfiiEEEEvPKT_PS5_mmmmmffm,(.L_x_656 - _ZN2at6native53_GLOBAL__N__3bfe7fd5_20_UpSampleNearest2d_cu_198c5ce242upsample_nearest2d_backward_nhwc_out_frameIN3c108BFloat16EfXadL_ZNS0_46nearest_neighbor_exact_bw_compute_source_indexEfiiEEEEvPKT_PS5_mmmmmffm)
        .other          _ZN2at6native53_GLOBAL__N__3bfe7fd5_20_UpSampleNearest2d_cu_198c5ce242upsample_nearest2d_backward_nhwc_out_frameIN3c108BFloat16EfXadL_ZNS0_46nearest_neighbor_exact_bw_compute_source_indexEfiiEEEEvPKT_PS5_mmmmmffm,@"STO_CUDA_ENTRY STV_DEFAULT"
_ZN2at6native53_GLOBAL__N__3bfe7fd5_20_UpSampleNearest2d_cu_198c5ce242upsample_nearest2d_backward_nhwc_out_frameIN3c108BFloat16EfXadL_ZNS0_46nearest_neighbor_exact_bw_compute_source_indexEfiiEEEEvPKT_PS5_mmmmmffm:
        /* <DEDUP_REMOVED lines=17> */
[----:B------:R-:W-:Y:S05]  /*0110*/  CALL.REL.NOINC `($__internal_16_$__cuda_sm20_div_u64) ;  /* 0x00001b6000007944 */ /* 0x000fea0003c00000 */
[----:B------:R-:W-:Y:S01]  /*0120*/  IMAD.MOV R5, RZ, RZ, -R7 ;  /* 0x000000ffff057224 */ /* 0x000fe200078e0a07 */
[----:B------:R-:W-:-:S03]  /*0130*/  MOV R4, R7 ;  /* 0x0000000700047202 */ /* 0x000fc60000000f00 */
[----:B------:R-:W-:Y:S02]  /*0140*/  IMAD R12, R5, c[0x0][0x190], R2 ;  /* 0x00006400050c7a24 */ /* 0x000fe400078e0202 */
[----:B------:R-:W-:Y:S01]  /*0150*/  IMAD.MOV.U32 R5, RZ, RZ, R10 ;  /* 0x000000ffff057224 */ /* 0x000fe200078e000a */
[----:B------:R-:W-:Y:S05]  /*0160*/  BRA `(.L_x_156) ;  /* 0x0000015000007947 */ /* 0x000fea0003800000 */
.L_x_155:
        /* <DEDUP_REMOVED lines=21> */
.L_x_156:
[----:B------:R-:W-:Y:S05]  /*02c0*/  BSYNC B0 ;  /* 0x0000000000007941 */ /* 0x000fea0003800000 */
.L_x_154:
        /* <DEDUP_REMOVED lines=10> */
[----:B------:R-:W-:-:S04]  /*0370*/  IMAD.MOV R5, RZ, RZ, -R7 ;  /* 0x000000ffff057224 */ /* 0x000fc800078e0a07 */
[----:B------:R-:W-:Y:S01]  /*0380*/  IMAD R6, R5, c[0x0][0x188], R4 ;  /* 0x0000620005067a24 */ /* 0x000fe200078e0204 */
[----:B------:R-:W-:Y:S01]  /*0390*/  MOV R4, R7 ;  /* 0x0000000700047202 */ /* 0x000fe20000000f00 */
[----:B------:R-:W-:Y:S01]  /*03a0*/  IMAD.MOV.U32 R5, RZ, RZ, R10 ;  /* 0x000000ffff057224 */ /* 0x000fe200078e000a */
[----:B------:R-:W-:Y:S05]  /*03b0*/  BRA `(.L_x_159) ;  /* 0x0000016000007947 */ /* 0x000fea0003800000 */
.L_x_158:
        /* <DEDUP_REMOVED lines=22> */
.L_x_159:
[----:B------:R-:W-:Y:S05]  /*0520*/  BSYNC B0 ;  /* 0x0000000000007941 */ /* 0x000fea0003800000 */
.L_x_157:
        /* <DEDUP_REMOVED lines=9> */
[----:B------:R-:W-:Y:S05]  /*05c0*/  CALL.REL.NOINC `($__internal_16_$__cuda_sm20_div_u64) ;  /* 0x000016b000007944 */ /* 0x000fea0003c00000 */
[----:B------:R-:W-:Y:S01]  /*05d0*/  IADD3 R5, -R7, RZ, RZ ;  /* 0x000000ff07057210 */ /* 0x000fe20007ffe1ff */
[----:B------:R-:W-:-:S04]  /*05e0*/  IMAD.MOV.U32 R0, RZ, RZ, R7 ;  /* 0x000000ffff007224 */ /* 0x000fc800078e0007 */
[----:B------:R-:W-:Y:S01]  /*05f0*/  IMAD R10, R5, c[0x0][0x180], R4 ;  /* 0x00006000050a7a24 */ /* 0x000fe200078e0204 */
[----:B------:R-:W-:Y:S05]  /*0600*/  BRA `(.L_x_162) ;  /* 0x0000014000007947 */ /* 0x000fea0003800000 */
.L_x_161:
        /* <DEDUP_REMOVED lines=20> */
.L_x_162:
[----:B------:R-:W-:Y:S05]  /*0750*/  BSYNC B0 ;  /* 0x0000000000007941 */ /* 0x000fea0003800000 */
.L_x_160:
        /* <DEDUP_REMOVED lines=37> */
.L_x_174:
        /* <DEDUP_REMOVED lines=8> */
[----:B------:R-:W-:Y:S01]  /*0a30*/  IMAD R19, R17, c[0x0][0x170], RZ ;  /* 0x00005c0011137a24 */ /* 0x000fe200078e02ff */
[----:B------:R-:W-:-:S03]  /*0a40*/  MOV R10, R16 ;  /* 0x00000010000a7202 */ /* 0x000fc60000000f00 */
[C---:B------:R-:W-:Y:S02]  /*0a50*/  IMAD R19, R0.reuse, c[0x0][0x174], R19 ;  /* 0x00005d0000137a24 */ /* 0x040fe400078e0213 */
[----:B------:R-:W-:-:S04]  /*0a60*/  IMAD.WIDE.U32 R10, R0, c[0x0][0x170], R10 ;  /* 0x00005c00000a7a25 */ /* 0x000fc800078e000a */
[----:B------:R-:W-:Y:S02]  /*0a70*/  IMAD.IADD R19, R11, 0x1, R19 ;  /* 0x000000010b137824 */ /* 0x000fe400078e0213 */
[----:B------:R-:W-:-:S04]  /*0a80*/  IMAD.WIDE.U32 R20, R10, c[0x0][0x178], R4 ;  /* 0x00005e000a147a25 */ /* 0x000fc800078e0004 */
[----:B------:R-:W-:Y:S02]  /*0a90*/  IMAD R19, R19, c[0x0][0x178], RZ ;  /* 0x00005e0013137a24 */ /* 0x000fe400078e02ff */
[----:B------:R-:W-:-:S04]  /*0aa0*/  IMAD.WIDE.U32 R24, R20, c[0x0][0x190], R12 ;  /* 0x0000640014187a25 */ /* 0x000fc800078e000c */
[----:B------:R-:W-:Y:S01]  /*0ab0*/  IMAD R29, R10, c[0x0][0x17c], R19 ;  /* 0x00005f000a1d7a24 */ /* 0x000fe200078e0213 */
[----:B------:R-:W-:-:S03]  /*0ac0*/  LEA R26, P0, R24, c[0x0][0x160], 0x1 ;  /* 0x00005800181a7a11 */ /* 0x000fc600078008ff */
[----:B------:R-:W-:-:S04]  /*0ad0*/  IMAD.IADD R19, R21, 0x1, R29 ;  /* 0x0000000115137824 */ /* 0x000fc800078e021d */
[----:B------:R-:W-:-:S04]  /*0ae0*/  IMAD R19, R19, c[0x0][0x190], RZ ;  /* 0x0000640013137a24 */ /* 0x000fc800078e02ff */
[----:B------:R-:W-:-:S04]  /*0af0*/  IMAD R19, R20, c[0x0][0x194], R19 ;  /* 0x0000650014137a24 */ /* 0x000fc800078e0213 */
[----:B------:R-:W-:-:S05]  /*0b00*/  IMAD.IADD R19, R25, 0x1, R19 ;  /* 0x0000000119137824 */ /* 0x000fca00078e0213 */
[----:B------:R-:W-:-:S05]  /*0b10*/  LEA.HI.X R27, R24, c[0x0][0x164], R19, 0x1, P0 ;  /* 0x00005900181b7a11 */ /* 0x000fca00000f0c13 */
[----:B------:R-:W2:Y:S01]  /*0b20*/  LDG.E.U16 R26, [R26.64] ;  /* 0x000000041a1a7981 */ /* 0x000ea2000c1e1500 */
[----:B------:R-:W-:Y:S02]  /*0b30*/  ISETP.NE.AND P0, PT, R18, 0x1, PT ;  /* 0x000000011200780c */ /* 0x000fe40003f05270 */
[----:B------:R-:W-:Y:S02]  /*0b40*/  MOV R20, R6 ;  /* 0x0000000600147202 */ /* 0x000fe40000000f00 */
[----:B--2---:R-:W-:-:S05]  /*0b50*/  PRMT R26, RZ, 0x5410, R26 ;  /* 0x00005410ff1a7816 */ /* 0x004fca000000001a */
[----:B------:R-:W-:-:S04]  /*0b60*/  FADD.FTZ R23, R23, R26 ;  /* 0x0000001a17177221 */ /* 0x000fc80000010000 */
[----:B------:R-:W-:Y:S05]  /*0b70*/  @!P0 BRA `(.L_x_168) ;  /* 0x000001b000008947 */ /* 0x000fea0003800000 */
[----:B------:R-:W-:Y:S02]  /*0b80*/  ISETP.NE.AND P0, PT, R18, 0x2, PT ;  /* 0x000000021200780c */ /* 0x000fe40003f05270 */
[----:B------:R-:W-:-:S05]  /*0b90*/  SHF.R.S32.HI R7, RZ, 0x1f, R6 ;  /* 0x0000001fff077819 */ /* 0x000fca0000011406 */
[----:B------:R-:W-:-:S06]  /*0ba0*/  IMAD.WIDE.U32 R20, R10, c[0x0][0x178], R6 ;  /* 0x00005e000a147a25 */ /* 0x000fcc00078e0006 */
[----:B------:R-:W-:-:S05]  /*0bb0*/  @P0 SHF.R.S32.HI R9, RZ, 0x1f, R8 ;  /* 0x0000001fff090819 */ /* 0x000fca0000011408 */
[----:B------:R-:W-:-:S04]  /*0bc0*/  @P0 IMAD.WIDE.U32 R24, R10, c[0x0][0x178], R8 ;  /* 0x00005e000a180a25 */ /* 0x000fc800078e0008 */
[C---:B------:R-:W-:Y:S02]  /*0bd0*/  IMAD.IADD R10, R29.reuse, 0x1, R21 ;  /* 0x000000011d0a7824 */ /* 0x040fe400078e0215 */
[----:B------:R-:W-:Y:S02]  /*0be0*/  @P0 IMAD.IADD R19, R29, 0x1, R25 ;  /* 0x000000011d130824 */ /* 0x000fe400078e0219 */
[----:B------:R-:W-:Y:S02]  /*0bf0*/  IMAD R21, R10, c[0x0][0x190], RZ ;  /* 0x000064000a157a24 */ /* 0x000fe400078e02ff */
[----:B------:R-:W-:Y:S02]  /*0c00*/  @P0 IMAD R25, R19, c[0x0][0x190], RZ ;  /* 0x0000640013190a24 */ /* 0x000fe400078e02ff */
[----:B------:R-:W-:-:S04]  /*0c10*/  IMAD.WIDE.U32 R10, R20, c[0x0][0x190], R12 ;  /* 0x00006400140a7a25 */ /* 0x000fc800078e000c */
[----:B------:R-:W-:Y:S02]  /*0c20*/  IMAD R19, R20, c[0x0][0x194], R21 ;  /* 0x0000650014137a24 */ /* 0x000fe400078e0215 */
[----:B------:R-:W-:-:S04]  /*0c30*/  @P0 IMAD.WIDE.U32 R20, R24, c[0x0][0x190], R12 ;  /* 0x0000640018140a25 */ /* 0x000fc800078e000c */
[----:B------:R-:W-:Y:S01]  /*0c40*/  @P0 IMAD R27, R24, c[0x0][0x194], R25 ;  /* 0x00006500181b0a24 */ /* 0x000fe200078e0219 */
[----:B------:R-:W-:Y:S01]  /*0c50*/  LEA R24, P2, R10, c[0x0][0x160], 0x1 ;  /* 0x000058000a187a11 */ /* 0x000fe200078408ff */
[----:B------:R-:W-:Y:S01]  /*0c60*/  IMAD.IADD R11, R11, 0x1, R19 ;  /* 0x000000010b0b7824 */ /* 0x000fe200078e0213 */
[----:B------:R-:W-:-:S04]  /*0c70*/  @P0 LEA R26, P3, R20, c[0x0][0x160], 0x1 ;  /* 0x00005800141a0a11 */ /* 0x000fc800078608ff */
[----:B------:R-:W-:Y:S02]  /*0c80*/  LEA.HI.X R25, R10, c[0x0][0x164], R11, 0x1, P2 ;  /* 0x000059000a197a11 */ /* 0x000fe400010f0c0b */
[----:B------:R-:W-:-:S03]  /*0c90*/  @P0 IADD3 R11, R21, R27, RZ ;  /* 0x0000001b150b0210 */ /* 0x000fc60007ffe0ff */
[----:B------:R-:W2:Y:S01]  /*0ca0*/  LDG.E.U16 R24, [R24.64] ;  /* 0x0000000418187981 */ /* 0x000ea2000c1e1500 */
[----:B------:R-:W-:-:S05]  /*0cb0*/  @P0 LEA.HI.X R27, R20, c[0x0][0x164], R11, 0x1, P3 ;  /* 0x00005900141b0a11 */ /* 0x000fca00018f0c0b */
[----:B------:R-:W3:Y:S01]  /*0cc0*/  @P0 LDG.E.U16 R26, [R26.64] ;  /* 0x000000041a1a0981 */ /* 0x000ee2000c1e1500 */
[----:B------:R-:W-:Y:S02]  /*0cd0*/  IMAD.MOV.U32 R20, RZ, RZ, R8 ;  /* 0x000000ffff147224 */ /* 0x000fe400078e0008 */
[----:B------:R-:W-:Y:S01]  /*0ce0*/  @P0 IMAD.MOV.U32 R20, RZ, RZ, R35 ;  /* 0x000000ffff140224 */ /* 0x000fe200078e0023 */
[----:B--2---:R-:W-:-:S05]  /*0cf0*/  PRMT R24, RZ, 0x5410, R24 ;  /* 0x00005410ff187816 */ /* 0x004fca0000000018 */
[----:B------:R-:W-:Y:S01]  /*0d00*/  FADD.FTZ R23, R23, R24 ;  /* 0x0000001817177221 */ /* 0x000fe20000010000 */
[----:B---3--:R-:W-:-:S05]  /*0d10*/  @P0 PRMT R26, RZ, 0x5410, R26 ;  /* 0x00005410ff1a0816 */ /* 0x008fca000000001a */
[----:B------:R-:W-:Y:S02]  /*0d20*/  @P0 FADD.FTZ R23, R23, R26 ;  /* 0x0000001a17170221 */ /* 0x000fe40000010000 */
.L_x_168:
[----:B------:R-:W-:Y:S05]  /*0d30*/  BSYNC B2 ;  /* 0x0000000000027941 */ /* 0x000fea0003800000 */
.L_x_167:
[----:B------:R-:W-:Y:S05]  /*0d40*/  @!P1 BRA `(.L_x_166) ;  /* 0x00000e8000009947 */ /* 0x000fea0003800000 */
[----:B------:R-:W-:Y:S01]  /*0d50*/  IMAD.IADD R10, R15, 0x1, -R20 ;  /* 0x000000010f0a7824 */ /* 0x000fe200078e0a14 */
[--C-:B------:R-:W-:Y:S01]  /*0d60*/  SHF.R.S32.HI R11, RZ, 0x1f, R16.reuse ;  /* 0x0000001fff0b7819 */ /* 0x100fe20000011410 */
[----:B------:R-:W-:Y:S01]  /*0d70*/  IMAD R19, R17, c[0x0][0x170], RZ ;  /* 0x00005c0011137a24 */ /* 0x000fe200078e02ff */
[----:B------:R-:W-:Y:S01]  /*0d80*/  MOV R22, c[0x0][0x190] ;  /* 0x0000640000167a02 */ /* 0x000fe20000000f00 */
[----:B------:R-:W-:Y:S01]  /*0d90*/  IMAD.MOV.U32 R21, RZ, RZ, 0x1 ;  /* 0x00000001ff157424 */ /* 0x000fe200078e00ff */
[----:B------:R-:W-:Y:S01]  /*0da0*/  ISETP.GT.AND P2, PT, R10, 0xc, PT ;  /* 0x0000000c0a00780c */ /* 0x000fe20003f44270 */
[----:B------:R-:W-:Y:S01]  /*0db0*/  IMAD.MOV.U32 R10, RZ, RZ, R16 ;  /* 0x000000ffff0a7224 */ /* 0x000fe200078e0010 */
[----:B------:R-:W-:Y:S01]  /*0dc0*/  BSSY B2, `(.L_x_169) ;  /* 0x000007f000027945 */ /* 0x000fe20003800000 */
[----:B------:R-:W-:Y:S01]  /*0dd0*/  IMAD R19, R0, c[0x0][0x174], R19 ;  /* 0x00005d0000137a24 */ /* 0x000fe200078e0213 */
[----:B------:R-:W-:Y:S01]  /*0de0*/  SHF.L.U64.HI R21, R22, R21, c[0x0][0x194] ;  /* 0x0000650016157619 */ /* 0x000fe20000010215 */
[----:B------:R-:W-:Y:S01]  /*0df0*/  IMAD.WIDE.U32 R10, R0, c[0x0][0x170], R10 ;  /* 0x00005c00000a7a25 */ /* 0x000fe200078e000a */
[----:B------:R-:W-:-:S03]  /*0e00*/  PLOP3.LUT P0, PT, PT, PT, PT, 0x80, 0x0 ;  /* 0x000000000000781c */ /* 0x000fc60003f0f070 */
[----:B------:R-:W-:Y:S01]  /*0e10*/  IMAD.SHL.U32 R22, R22, 0x2, RZ ;  /* 0x0000000216167824 */ /* 0x000fe200078e00ff */
[----:B------:R-:W-:-:S03]  /*0e20*/  IADD3 R19, R19, R11, RZ ;  /* 0x0000000b13137210 */ /* 0x000fc60007ffe0ff */
[----:B------:R-:W-:Y:S05]  /*0e30*/  @!P2 BRA `(.L_x_170) ;  /* 0x000007700000a947 */ /* 0x000fea0003800000 */
[----:B------:R-:W-:Y:S02]  /*0e40*/  PLOP3.LUT P0, PT, PT, PT, PT, 0x8, 0x0 ;  /* 0x000000000000781c */ /* 0x000fe40003f0e170 */
[----:B------:R-:W-:Y:S02]  /*0e50*/  IADD3 R25, R15, -0xc, RZ ;  /* 0xfffffff40f197810 */ /* 0x000fe40007ffe0ff */
.L_x_171:
[--C-:B------:R-:W-:Y:S01]  /*0e60*/  SHF.R.S32.HI R27, RZ, 0x1f, R20.reuse ;  /* 0x0000001fff1b7819 */ /* 0x100fe20000011414 */
[----:B------:R-:W-:Y:S02]  /*0e70*/  IMAD R29, R19, c[0x0][0x178], RZ ;  /* 0x00005e00131d7a24 */ /* 0x000fe400078e02ff */
[----:B------:R-:W-:Y:S02]  /*0e80*/  IMAD.MOV.U32 R26, RZ, RZ, R20 ;  /* 0x000000ffff1a7224 */ /* 0x000fe400078e0014 */
[C---:B------:R-:W-:Y:S02]  /*0e90*/  IMAD R24, R10.reuse, c[0x0][0x17c], R29 ;  /* 0x00005f000a187a24 */ /* 0x040fe400078e021d */
[----:B------:R-:W-:-:S04]  /*0ea0*/  IMAD.WIDE.U32 R26, R10, c[0x0][0x178], R26 ;  /* 0x00005e000a1a7a25 */ /* 0x000fc800078e001a */
[----:B------:R-:W-:Y:S02]  /*0eb0*/  IMAD.IADD R27, R27, 0x1, R24 ;  /* 0x000000011b1b7824 */ /* 0x000fe400078e0218 */
[----:B------:R-:W-:-:S04]  /*0ec0*/  IMAD.WIDE.U32 R28, R26, c[0x0][0x190], R12 ;  /* 0x000064001a1c7a25 */ /* 0x000fc800078e000c */
[----:B------:R-:W-:-:S04]  /*0ed0*/  IMAD R27, R27, c[0x0][0x190], RZ ;  /* 0x000064001b1b7a24 */ /* 0x000fc800078e02ff */
[----:B------:R-:W-:Y:S01]  /*0ee0*/  IMAD R27, R26, c[0x0][0x194], R27 ;  /* 0x000065001a1b7a24 */ /* 0x000fe200078e021b */
[----:B------:R-:W-:-:S03]  /*0ef0*/  LEA R26, P2, R28, c[0x0][0x160], 0x1 ;  /* 0x000058001c1a7a11 */ /* 0x000fc600078408ff */
[----:B------:R-:W-:-:S05]  /*0f00*/  IMAD.IADD R27, R29, 0x1, R27 ;  /* 0x000000011d1b7824 */ /* 0x000fca00078e021b */
[----:B------:R-:W-:Y:S02]  /*0f10*/  LEA.HI.X R27, R28, c[0x0][0x164], R27, 0x1, P2 ;  /* 0x000059001c1b7a11 */ /* 0x000fe400010f0c1b */
[----:B------:R-:W-:-:S03]  /*0f20*/  IADD3 R38, R20, 0x4, RZ ;  /* 0x0000000414267810 */ /* 0x000fc60007ffe0ff */
[----:B------:R0:W2:Y:S01]  /*0f30*/  LDG.E.U16 R31, [R26.64] ;  /* 0x000000041a1f7981 */ /* 0x0000a2000c1e1500 */
[-C--:B------:R-:W-:Y:S02]  /*0f40*/  IADD3 R28, P2, R26, R22.reuse, RZ ;  /* 0x000000161a1c7210 */ /* 0x080fe40007f5e0ff */
[--C-:B------:R-:W-:Y:S02]  /*0f50*/  SHF.R.S32.HI R39, RZ, 0x1f, R38.reuse ;  /* 0x0000001fff277819 */ /* 0x100fe40000011426 */
[----:B------:R-:W-:Y:S02]  /*0f60*/  IADD3.X R29, R27, R21, RZ, P2, !PT ;  /* 0x000000151b1d7210 */ /* 0x000fe400017fe4ff */
[----:B------:R-:W-:Y:S01]  /*0f70*/  IADD3 R36, P2, R28, R22, RZ ;  /* 0x000000161c247210 */ /* 0x000fe20007f5e0ff */
[----:B0-----:R-:W-:Y:S02]  /*0f80*/  IMAD.WIDE.U32 R26, R10, c[0x0][0x178], R38 ;  /* 0x00005e000a1a7a25 */ /* 0x001fe400078e0026 */
[----:B------:R0:W3:Y:S02]  /*0f90*/  LDG.E.U16 R34, [R28.64] ;  /* 0x000000041c227981 */ /* 0x0000e4000c1e1500 */
[----:B------:R-:W-:-:S02]  /*0fa0*/  IMAD.IADD R27, R24, 0x1, R27 ;  /* 0x00000001181b7824 */ /* 0x000fc400078e021b */
[----:B------:R-:W-:Y:S02]  /*0fb0*/  IMAD.X R37, R29, 0x1, R21, P2 ;  /* 0x000000011d257824 */ /* 0x000fe400010e0615 */
[----:B------:R-:W-:Y:S01]  /*0fc0*/  IMAD R27, R27, c[0x0][0x190], RZ ;  /* 0x000064001b1b7a24 */ /* 0x000fe200078e02ff */
[----:B------:R-:W-:Y:S02]  /*0fd0*/  IADD3 R32, P2, R36, R22, RZ ;  /* 0x0000001624207210 */ /* 0x000fe40007f5e0ff */
[----:B------:R1:W4:Y:S01]  /*0fe0*/  LDG.E.U16 R30, [R36.64] ;  /* 0x00000004241e7981 */ /* 0x000322000c1e1500 */
[C---:B0-----:R-:W-:Y:S02]  /*0ff0*/  IMAD R29, R26.reuse, c[0x0][0x194], R27 ;  /* 0x000065001a1d7a24 */ /* 0x041fe400078e021b */
[----:B------:R-:W-:-:S04]  /*1000*/  IMAD.WIDE.U32 R26, R26, c[0x0][0x190], R12 ;  /* 0x000064001a1a7a25 */ /* 0x000fc800078e000c */
[----:B------:R-:W-:Y:S01]  /*1010*/  IMAD.X R33, R37, 0x1, R21, P2 ;  /* 0x0000000125217824 */ /* 0x000fe200010e0615 */
[----:B------:R-:W-:Y:S02]  /*1020*/  IADD3 R27, R27, R29, RZ ;  /* 0x0000001d1b1b7210 */ /* 0x000fe40007ffe0ff */
[----:B-1----:R-:W-:-:S03]  /*1030*/  LEA R36, P2, R26, c[0x0][0x160], 0x1 ;  /* 0x000058001a247a11 */ /* 0x002fc600078408ff */
[----:B------:R0:W5:Y:S01]  /*1040*/  LDG.E.U16 R33, [R32.64] ;  /* 0x0000000420217981 */ /* 0x000162000c1e1500 */
[----:B------:R-:W-:Y:S02]  /*1050*/  LEA.HI.X R37, R26, c[0x0][0x164], R27, 0x1, P2 ;  /* 0x000059001a257a11 */ /* 0x000fe400010f0c1b */
[----:B------:R-:W-:-:S03]  /*1060*/  IADD3 R38, P2, R36, R22, RZ ;  /* 0x0000001624267210 */ /* 0x000fc60007f5e0ff */
[----:B------:R-:W5:Y:S02]  /*1070*/  LDG.E.U16 R40, [R36.64] ;  /* 0x0000000424287981 */ /* 0x000f64000c1e1500 */
[----:B------:R-:W-:-:S05]  /*1080*/  IMAD.X R39, R37, 0x1, R21, P2 ;  /* 0x0000000125277824 */ /* 0x000fca00010e0615 */
[----:B0-----:R-:W5:Y:S01]  /*1090*/  LDG.E.U16 R32, [R38.64] ;  /* 0x0000000426207981 */ /* 0x001f62000c1e1500 */
[----:B--2---:R-:W-:-:S05]  /*10a0*/  PRMT R28, RZ, 0x5410, R31 ;  /* 0x00005410ff1c7816 */ /* 0x004fca000000001f */
[----:B------:R-:W-:Y:S01]  /*10b0*/  FADD.FTZ R23, R28, R23 ;  /* 0x000000171c177221 */ /* 0x000fe20000010000 */
[----:B------:R-:W-:-:S05]  /*10c0*/  IADD3 R28, P2, R38, R22, RZ ;  /* 0x00000016261c7210 */ /* 0x000fca0007f5e0ff */
[----:B------:R-:W-:Y:S01]  /*10d0*/  IMAD.X R29, R39, 0x1, R21, P2 ;  /* 0x00000001271d7824 */ /* 0x000fe200010e0615 */
[----:B------:R-:W-:-:S05]  /*10e0*/  IADD3 R26, P2, R28, R22, RZ ;  /* 0x000000161c1a7210 */ /* 0x000fca0007f5e0ff */
[----:B------:R-:W-:-:S05]  /*10f0*/  IMAD.X R27, R29, 0x1, R21, P2 ;  /* 0x000000011d1b7824 */ /* 0x000fca00010e0615 */
[----:B------:R4:W2:Y:S01]  /*1100*/  LDG.E.U16 R26, [R26.64] ;  /* 0x000000041a1a7981 */ /* 0x0008a2000c1e1500 */
[----:B---3--:R-:W-:Y:S02]  /*1110*/  PRMT R34, RZ, 0x5410, R34 ;  /* 0x00005410ff227816 */ /* 0x008fe40000000022 */
[----:B----4-:R-:W-:Y:S02]  /*1120*/  PRMT R27, RZ, 0x5410, R30 ;  /* 0x00005410ff1b7816 */ /* 0x010fe4000000001e */
[----:B------:R-:W-:-:S04]  /*1130*/  IADD3 R30, R20, 0x8, RZ ;  /* 0x00000008141e7810 */ /* 0x000fc80007ffe0ff */
[----:B------:R-:W-:Y:S01]  /*1140*/  SHF.R.S32.HI R31, RZ, 0x1f, R30 ;  /* 0x0000001fff1f7819 */ /* 0x000fe2000001141e */
[----:B------:R-:W-:Y:S01]  /*1150*/  FADD.FTZ R34, R23, R34 ;  /* 0x0000002217227221 */ /* 0x000fe20000010000 */
[----:B-----5:R-:W-:Y:S01]  /*1160*/  PRMT R33, RZ, 0x5410, R33 ;  /* 0x00005410ff217816 */ /* 0x020fe20000000021 */
[----:B------:R0:W3:Y:S02]  /*1170*/  LDG.E.U16 R23, [R28.64] ;  /* 0x000000041c177981 */ /* 0x0000e4000c1e1500 */
[----:B------:R-:W-:Y:S01]  /*1180*/  IMAD.WIDE.U32 R30, R10, c[0x0][0x178], R30 ;  /* 0x00005e000a1e7a25 */ /* 0x000fe200078e001e */
[----:B------:R-:W-:-:S03]  /*1190*/  PRMT R40, RZ, 0x5410, R40 ;  /* 0x00005410ff287816 */ /* 0x000fc60000000028 */
[----:B------:R-:W-:Y:S01]  /*11a0*/  FADD.FTZ R34, R34, R27 ;  /* 0x0000001b22227221 */ /* 0x000fe20000010000 */
[----:B0-----:R-:W-:-:S03]  /*11b0*/  IADD3 R28, R24, R31, RZ ;  /* 0x0000001f181c7210 */ /* 0x001fc60007ffe0ff */
[----:B------:R-:W-:Y:S01]  /*11c0*/  FADD.FTZ R33, R34, R33 ;  /* 0x0000002122217221 */ /* 0x000fe20000010000 */
[----:B------:R-:W-:Y:S01]  /*11d0*/  PRMT R32, RZ, 0x5410, R32 ;  /* 0x00005410ff207816 */ /* 0x000fe20000000020 */
[----:B------:R-:W-:Y:S02]  /*11e0*/  IMAD R29, R28, c[0x0][0x190], RZ ;  /* 0x000064001c1d7a24 */ /* 0x000fe400078e02ff */
[----:B------:R-:W-:Y:S02]  /*11f0*/  FADD.FTZ R33, R33, R40 ;  /* 0x0000002821217221 */ /* 0x000fe40000010000 */
[C---:B------:R-:W-:Y:S02]  /*1200*/  IMAD R27, R30.reuse, c[0x0][0x194], R29 ;  /* 0x000065001e1b7a24 */ /* 0x040fe400078e021d */
[----:B------:R-:W-:-:S04]  /*1210*/  IMAD.WIDE.U32 R30, R30, c[0x0][0x190], R12 ;  /* 0x000064001e1e7a25 */ /* 0x000fc800078e000c */
[----:B------:R-:W-:Y:S01]  /*1220*/  FADD.FTZ R42, R33, R32 ;  /* 0x00000020212a7221 */ /* 0x000fe20000010000 */
[----:B------:R-:W-:Y:S01]  /*1230*/  IADD3 R32, R20, 0xc, RZ ;  /* 0x0000000c14207810 */ /* 0x000fe20007ffe0ff */
[----:B------:R-:W-:Y:S01]  /*1240*/  IMAD.IADD R27, R31, 0x1, R27 ;  /* 0x000000011f1b7824 */ /* 0x000fe200078e021b */
[C---:B------:R-:W-:Y:S02]  /*1250*/  LEA R36, P2, R30.reuse, c[0x0][0x160], 0x1 ;  /* 0x000058001e247a11 */ /* 0x040fe400078408ff */
[--C-:B------:R-:W-:Y:S02]  /*1260*/  SHF.R.S32.HI R33, RZ, 0x1f, R32.reuse ;  /* 0x0000001fff217819 */ /* 0x100fe40000011420 */
[----:B------:R-:W-:Y:S02]  /*1270*/  LEA.HI.X R37, R30, c[0x0][0x164], R27, 0x1, P2 ;  /* 0x000059001e257a11 */ /* 0x000fe400010f0c1b */
[----:B------:R-:W-:Y:S01]  /*1280*/  IADD3 R28, P2, R36, R22, RZ ;  /* 0x00000016241c7210 */ /* 0x000fe20007f5e0ff */
[----:B------:R-:W-:-:S02]  /*1290*/  IMAD.WIDE.U32 R32, R10, c[0x0][0x178], R32 ;  /* 0x00005e000a207a25 */ /* 0x000fc400078e0020 */
[----:B------:R0:W4:Y:S02]  /*12a0*/  LDG.E.U16 R27, [R36.64] ;  /* 0x00000004241b7981 */ /* 0x000124000c1e1500 */
[----:B------:R-:W-:Y:S02]  /*12b0*/  IMAD.IADD R24, R24, 0x1, R33 ;  /* 0x0000000118187824 */ /* 0x000fe400078e0221 */
[----:B------:R-:W-:Y:S01]  /*12c0*/  IMAD.X R29, R37, 0x1, R21, P2 ;  /* 0x00000001251d7824 */ /* 0x000fe200010e0615 */
[----:B------:R-:W-:Y:S01]  /*12d0*/  IADD3 R38, P2, R28, R22, RZ ;  /* 0x000000161c267210 */ /* 0x000fe20007f5e0ff */
[----:B------:R-:W-:-:S03]  /*12e0*/  IMAD R33, R24, c[0x0][0x190], RZ ;  /* 0x0000640018217a24 */ /* 0x000fc600078e02ff */
[----:B------:R-:W-:Y:S01]  /*12f0*/  IADD3.X R39, R29, R21, RZ, P2, !PT ;  /* 0x000000151d277210 */ /* 0x000fe200017fe4ff */
[----:B------:R1:W5:Y:S01]  /*1300*/  LDG.E.U16 R30, [R28.64] ;  /* 0x000000041c1e7981 */ /* 0x000362000c1e1500 */
[----:B------:R-:W-:Y:S01]  /*1310*/  IADD3 R40, P2, R38, R22, RZ ;  /* 0x0000001626287210 */ /* 0x000fe20007f5e0ff */
[C---:B------:R-:W-:Y:S02]  /*1320*/  IMAD R33, R32.reuse, c[0x0][0x194], R33 ;  /* 0x0000650020217a24 */ /* 0x040fe400078e0221 */
[----:B------:R0:W5:Y:S02]  /*1330*/  LDG.E.U16 R34, [R38.64] ;  /* 0x0000000426227981 */ /* 0x000164000c1e1500 */
[----:B------:R-:W-:Y:S02]  /*1340*/  IMAD.X R41, R39, 0x1, R21, P2 ;  /* 0x0000000127297824 */ /* 0x000fe400010e0615 */
[----:B-1----:R-:W-:-:S03]  /*1350*/  IMAD.WIDE.U32 R28, R32, c[0x0][0x190], R12 ;  /* 0x00006400201c7a25 */ /* 0x002fc600078e000c */
[----:B------:R-:W5:Y:S02]  /*1360*/  LDG.E.U16 R31, [R40.64] ;  /* 0x00000004281f7981 */ /* 0x000f64000c1e1500 */
[----:B------:R-:W-:Y:S02]  /*1370*/  IADD3 R29, R29, R33, RZ ;  /* 0x000000211d1d7210 */ /* 0x000fe40007ffe0ff */
[----:B0-----:R-:W-:-:S04]  /*1380*/  LEA R36, P2, R28, c[0x0][0x160], 0x1 ;  /* 0x000058001c247a11 */ /* 0x001fc800078408ff */
[----:B------:R-:W-:Y:S02]  /*1390*/  LEA.HI.X R37, R28, c[0x0][0x164], R29, 0x1, P2 ;  /* 0x000059001c257a11 */ /* 0x000fe400010f0c1d */
[----:B------:R-:W-:-:S03]  /*13a0*/  IADD3 R28, P2, R36, R22, RZ ;  /* 0x00000016241c7210 */ /* 0x000fc60007f5e0ff */
[----:B------:R-:W5:Y:S02]  /*13b0*/  LDG.E.U16 R36, [R36.64] ;  /* 0x0000000424247981 */ /* 0x000f64000c1e1500 */
[----:B------:R-:W-:Y:S01]  /*13c0*/  IMAD.X R29, R37, 0x1, R21, P2 ;  /* 0x00000001251d7824 */ /* 0x000fe200010e0615 */
[----:B------:R-:W-:-:S04]  /*13d0*/  IADD3 R32, P2, R28, R22, RZ ;  /* 0x000000161c207210 */ /* 0x000fc80007f5e0ff */
[----:B------:R-:W5:Y:S01]  /*13e0*/  LDG.E.U16 R28, [R28.64] ;  /* 0x000000041c1c7981 */ /* 0x000f62000c1e1500 */
[----:B------:R-:W-:Y:S01]  /*13f0*/  IMAD.X R33, R29, 0x1, R21, P2 ;  /* 0x000000011d217824 */ /* 0x000fe200010e0615 */
[----:B------:R-:W-:-:S04]  /*1400*/  IADD3 R38, P2, R32, R22, RZ ;  /* 0x0000001620267210 */ /* 0x000fc80007f5e0ff */
[----:B------:R-:W-:Y:S01]  /*1410*/  IADD3.X R39, R33, R21, RZ, P2, !PT ;  /* 0x0000001521277210 */ /* 0x000fe200017fe4ff */
[----:B------:R-:W5:Y:S04]  /*1420*/  LDG.E.U16 R32, [R32.64] ;  /* 0x0000000420207981 */ /* 0x000f68000c1e1500 */
[----:B------:R-:W5:Y:S01]  /*1430*/  LDG.E.U16 R38, [R38.64] ;  /* 0x0000000426267981 */ /* 0x000f62000c1e1500 */
[----:B------:R-:W-:-:S04]  /*1440*/  IADD3 R20, R20, 0x10, RZ ;  /* 0x0000001014147810 */ /* 0x000fc80007ffe0ff */
[----:B------:R-:W-:Y:S02]  /*1450*/  ISETP.GE.AND P2, PT, R20, R25, PT ;  /* 0x000000191400720c */ /* 0x000fe40003f46270 */
[----:B--2---:R-:W-:Y:S02]  /*1460*/  PRMT R26, RZ, 0x5410, R26 ;  /* 0x00005410ff1a7816 */ /* 0x004fe4000000001a */
[----:B---3--:R-:W-:-:S05]  /*1470*/  PRMT R23, RZ, 0x5410, R23 ;  /* 0x00005410ff177816 */ /* 0x008fca0000000017 */
[----:B------:R-:W-:-:S04]  /*1480*/  FADD.FTZ R23, R42, R23 ;  /* 0x000000172a177221 */ /* 0x000fc80000010000 */
[----:B------:R-:W-:Y:S01]  /*1490*/  FADD.FTZ R23, R23, R26 ;  /* 0x0000001a17177221 */ /* 0x000fe20000010000 */
[----:B----4-:R-:W-:-:S05]  /*14a0*/  PRMT R24, RZ, 0x5410, R27 ;  /* 0x00005410ff187816 */ /* 0x010fca000000001b */
[----:B------:R-:W-:Y:S01]  /*14b0*/  FADD.FTZ R23, R23, R24 ;  /* 0x0000001817177221 */ /* 0x000fe20000010000 */
[----:B-----5:R-:W-:Y:S02]  /*14c0*/  PRMT R30, RZ, 0x5410, R30 ;  /* 0x00005410ff1e7816 */ /* 0x020fe4000000001e */
[----:B------:R-:W-:-:S03]  /*14d0*/  PRMT R34, RZ, 0x5410, R34 ;  /* 0x00005410ff227816 */ /* 0x000fc60000000022 */
[----:B------:R-:W-:-:S04]  /*14e0*/  FADD.FTZ R23, R23, R30 ;  /* 0x0000001e17177221 */ /* 0x000fc80000010000 */
[----:B------:R-:W-:Y:S01]  /*14f0*/  FADD.FTZ R23, R23, R34 ;  /* 0x0000002217177221 */ /* 0x000fe20000010000 */
[----:B------:R-:W-:-:S05]  /*1500*/  PRMT R24, RZ, 0x5410, R31 ;  /* 0x00005410ff187816 */ /* 0x000fca000000001f */
[----:B------:R-:W-:Y:S01]  /*1510*/  FADD.FTZ R23, R23, R24 ;  /* 0x0000001817177221 */ /* 0x000fe20000010000 */
[----:B------:R-:W-:-:S05]  /*1520*/  PRMT R36, RZ, 0x5410, R36 ;  /* 0x00005410ff247816 */ /* 0x000fca0000000024 */
[----:B------:R-:W-:Y:S01]  /*1530*/  FADD.FTZ R23, R23, R36 ;  /* 0x0000002417177221 */ /* 0x000fe20000010000 */
[----:B------:R-:W-:-:S05]  /*1540*/  PRMT R28, RZ, 0x5410, R28 ;  /* 0x00005410ff1c7816 */ /* 0x000fca000000001c */
[----:B------:R-:W-:Y:S01]  /*1550*/  FADD.FTZ R23, R23, R28 ;  /* 0x0000001c17177221 */ /* 0x000fe20000010000 */
[----:B------:R-:W-:Y:S02]  /*1560*/  PRMT R32, RZ, 0x5410, R32 ;  /* 0x00005410ff207816 */ /* 0x000fe40000000020 */
[----:B------:R-:W-:-:S03]  /*1570*/  PRMT R38, RZ, 0x5410, R38 ;  /* 0x00005410ff267816 */ /* 0x000fc60000000026 */
[----:B------:R-:W-:-:S04]  /*1580*/  FADD.FTZ R23, R23, R32 ;  /* 0x0000002017177221 */ /* 0x000fc80000010000 */
[----:B------:R-:W-:Y:S01]  /*1590*/  FADD.FTZ R23, R23, R38 ;  /* 0x0000002617177221 */ /* 0x000fe20000010000 */
[----:B------:R-:W-:Y:S05]  /*15a0*/  @!P2 BRA `(.L_x_171) ;  /* 0xfffff8b00000a947 */ /* 0x000fea000383ffff */
.L_x_170:
[----:B------:R-:W-:Y:S05]  /*15b0*/  BSYNC B2 ;  /* 0x0000000000027941 */ /* 0x000fea0003800000 */
.L_x_169:
        /* <DEDUP_REMOVED lines=8> */
[----:B------:R-:W-:Y:S01]  /*1640*/  IMAD.WIDE.U32 R26, R10, c[0x0][0x178], R24 ;  /* 0x00005e000a1a7a25 */ /* 0x000fe200078e0018 */
[----:B------:R-:W-:-:S04]  /*1650*/  IADD3 R24, R20, 0x4, RZ ;  /* 0x0000000414187810 */ /* 0x000fc80007ffe0ff */
[----:B------:R-:W-:Y:S01]  /*1660*/  IADD3 R27, R31, R27, RZ ;  /* 0x0000001b1f1b7210 */ /* 0x000fe20007ffe0ff */
[----:B------:R-:W-:Y:S01]  /*1670*/  IMAD.WIDE.U32 R28, R26, c[0x0][0x190], R12 ;  /* 0x000064001a1c7a25 */ /* 0x000fe200078e000c */
[----:B------:R-:W-:-:S03]  /*1680*/  SHF.R.S32.HI R25, RZ, 0x1f, R24 ;  /* 0x0000001fff197819 */ /* 0x000fc60000011418 */
[----:B------:R-:W-:Y:S02]  /*1690*/  IMAD R27, R27, c[0x0][0x190], RZ ;  /* 0x000064001b1b7a24 */ /* 0x000fe400078e02ff */
[----:B------:R-:W-:-:S04]  /*16a0*/  IMAD.WIDE.U32 R24, R10, c[0x0][0x178], R24 ;  /* 0x00005e000a187a25 */ /* 0x000fc800078e0018 */
[----:B------:R-:W-:Y:S01]  /*16b0*/  IMAD R27, R26, c[0x0][0x194], R27 ;  /* 0x000065001a1b7a24 */ /* 0x000fe200078e021b */
[----:B------:R-:W-:Y:S01]  /*16c0*/  LEA R26, P0, R28, c[0x0][0x160], 0x1 ;  /* 0x000058001c1a7a11 */ /* 0x000fe200078008ff */
[----:B------:R-:W-:Y:S02]  /*16d0*/  IMAD.IADD R25, R31, 0x1, R25 ;  /* 0x000000011f197824 */ /* 0x000fe400078e0219 */
[----:B------:R-:W-:Y:S01]  /*16e0*/  IMAD.IADD R27, R29, 0x1, R27 ;  /* 0x000000011d1b7824 */ /* 0x000fe200078e021b */
[----:B------:R-:W-:Y:S01]  /*16f0*/  IADD3 R30, P2, R26, R22, RZ ;  /* 0x000000161a1e7210 */ /* 0x000fe20007f5e0ff */
[----:B------:R-:W-:-:S03]  /*1700*/  IMAD R25, R25, c[0x0][0x190], RZ ;  /* 0x0000640019197a24 */ /* 0x000fc600078e02ff */
[----:B------:R-:W-:Y:S01]  /*1710*/  LEA.HI.X R27, R28, c[0x0][0x164], R27, 0x1, P0 ;  /* 0x000059001c1b7a11 */ /* 0x000fe200000f0c1b */
[----:B------:R-:W-:Y:S01]  /*1720*/  IMAD.WIDE.U32 R28, R24, c[0x0][0x190], R12 ;  /* 0x00006400181c7a25 */ /* 0x000fe200078e000c */
[-C--:B------:R-:W-:Y:S02]  /*1730*/  IADD3 R32, P0, R30, R22.reuse, RZ ;  /* 0x000000161e207210 */ /* 0x080fe40007f1e0ff */
[----:B------:R-:W-:Y:S01]  /*1740*/  IADD3.X R31, R27, R21, RZ, P2, !PT ;  /* 0x000000151b1f7210 */ /* 0x000fe200017fe4ff */
[----:B------:R0:W2:Y:S01]  /*1750*/  LDG.E.U16 R34, [R26.64] ;  /* 0x000000041a227981 */ /* 0x0000a2000c1e1500 */
[----:B------:R-:W-:Y:S01]  /*1760*/  IMAD R25, R24, c[0x0][0x194], R25 ;  /* 0x0000650018197a24 */ /* 0x000fe200078e0219 */
[----:B------:R-:W-:Y:S02]  /*1770*/  IADD3 R36, P2, R32, R22, RZ ;  /* 0x0000001620247210 */ /* 0x000fe40007f5e0ff */
[----:B------:R-:W-:Y:S01]  /*1780*/  IMAD.X R33, R31, 0x1, R21, P0 ;  /* 0x000000011f217824 */ /* 0x000fe200000e0615 */
[----:B------:R-:W3:Y:S01]  /*1790*/  LDG.E.U16 R30, [R30.64] ;  /* 0x000000041e1e7981 */ /* 0x000ee2000c1e1500 */
[----:B------:R-:W-:Y:S01]  /*17a0*/  IMAD.IADD R25, R29, 0x1, R25 ;  /* 0x000000011d197824 */ /* 0x000fe200078e0219 */
[----:B------:R-:W-:-:S02]  /*17b0*/  LEA R24, P3, R28, c[0x0][0x160], 0x1 ;  /* 0x000058001c187a11 */ /* 0x000fc400078608ff */
[-C--:B------:R-:W-:Y:S01]  /*17c0*/  IADD3.X R37, R33, R21.reuse, RZ, P2, !PT ;  /* 0x0000001521257210 */ /* 0x080fe200017fe4ff */
[----:B------:R-:W4:Y:S01]  /*17d0*/  LDG.E.U16 R32, [R32.64] ;  /* 0x0000000420207981 */ /* 0x000f22000c1e1500 */
[----:B------:R-:W-:Y:S02]  /*17e0*/  LEA.HI.X R25, R28, c[0x0][0x164], R25, 0x1, P3 ;  /* 0x000059001c197a11 */ /* 0x000fe400018f0c19 */
[-C--:B0-----:R-:W-:Y:S01]  /*17f0*/  IADD3 R26, P0, R24, R22.reuse, RZ ;  /* 0x00000016181a7210 */ /* 0x081fe20007f1e0ff */
[----:B------:R-:W5:Y:S03]  /*1800*/  LDG.E.U16 R36, [R36.64] ;  /* 0x0000000424247981 */ /* 0x000f66000c1e1500 */
[-C--:B------:R-:W-:Y:S01]  /*1810*/  IADD3 R28, P2, R26, R22.reuse, RZ ;  /* 0x000000161a1c7210 */ /* 0x080fe20007f5e0ff */
[--C-:B------:R-:W-:Y:S01]  /*1820*/  IMAD.X R27, R25, 0x1, R21.reuse, P0 ;  /* 0x00000001191b7824 */ /* 0x100fe200000e0615 */
[----:B------:R-:W5:Y:S02]  /*1830*/  LDG.E.U16 R24, [R24.64] ;  /* 0x0000000418187981 */ /* 0x000f64000c1e1500 */
[----:B------:R-:W-:Y:S01]  /*1840*/  IADD3 R38, P0, R28, R22, RZ ;  /* 0x000000161c267210 */ /* 0x000fe20007f1e0ff */
[----:B------:R-:W-:Y:S01]  /*1850*/  IMAD.X R29, R27, 0x1, R21, P2 ;  /* 0x000000011b1d7824 */ /* 0x000fe200010e0615 */
[----:B------:R-:W5:Y:S04]  /*1860*/  LDG.E.U16 R26, [R26.64] ;  /* 0x000000041a1a7981 */ /* 0x000f68000c1e1500 */
[----:B------:R-:W-:Y:S01]  /*1870*/  IADD3.X R39, R29, R21, RZ, P0, !PT ;  /* 0x000000151d277210 */ /* 0x000fe200007fe4ff */
[----:B------:R-:W5:Y:S04]  /*1880*/  LDG.E.U16 R28, [R28.64] ;  /* 0x000000041c1c7981 */ /* 0x000f68000c1e1500 */
[----:B------:R-:W5:Y:S01]  /*1890*/  LDG.E.U16 R38, [R38.64] ;  /* 0x0000000426267981 */ /* 0x000f62000c1e1500 */
[----:B------:R-:W-:-:S02]  /*18a0*/  PLOP3.LUT P0, PT, PT, PT, PT, 0x8, 0x0 ;  /* 0x000000000000781c */ /* 0x000fc40003f0e170 */
[----:B------:R-:W-:Y:S02]  /*18b0*/  IADD3 R20, R20, 0x8, RZ ;  /* 0x0000000814147810 */ /* 0x000fe40007ffe0ff */
[----:B--2---:R-:W-:-:S05]  /*18c0*/  PRMT R34, RZ, 0x5410, R34 ;  /* 0x00005410ff227816 */ /* 0x004fca0000000022 */
[----:B------:R-:W-:Y:S01]  /*18d0*/  FADD.FTZ R34, R23, R34 ;  /* 0x0000002217227221 */ /* 0x000fe20000010000 */
[----:B---3--:R-:W-:Y:S02]  /*18e0*/  PRMT R23, RZ, 0x5410, R30 ;  /* 0x00005410ff177816 */ /* 0x008fe4000000001e */
[----:B----4-:R-:W-:-:S03]  /*18f0*/  PRMT R32, RZ, 0x5410, R32 ;  /* 0x00005410ff207816 */ /* 0x010fc60000000020 */
[----:B------:R-:W-:Y:S01]  /*1900*/  FADD.FTZ R23, R34, R23 ;  /* 0x0000001722177221 */ /* 0x000fe20000010000 */
[----:B-----5:R-:W-:-:S03]  /*1910*/  PRMT R36, RZ, 0x5410, R36 ;  /* 0x00005410ff247816 */ /* 0x020fc60000000024 */
[----:B------:R-:W-:Y:S01]  /*1920*/  FADD.FTZ R23, R23, R32 ;  /* 0x0000002017177221 */ /* 0x000fe20000010000 */
[----:B------:R-:W-:-:S03]  /*1930*/  PRMT R24, RZ, 0x5410, R24 ;  /* 0x00005410ff187816 */ /* 0x000fc60000000018 */
[----:B------:R-:W-:Y:S01]  /*1940*/  FADD.FTZ R23, R23, R36 ;  /* 0x0000002417177221 */ /* 0x000fe20000010000 */
[----:B------:R-:W-:-:S03]  /*1950*/  PRMT R26, RZ, 0x5410, R26 ;  /* 0x00005410ff1a7816 */ /* 0x000fc6000000001a */
[----:B------:R-:W-:Y:S01]  /*1960*/  FADD.FTZ R23, R23, R24 ;  /* 0x0000001817177221 */ /* 0x000fe20000010000 */
[----:B------:R-:W-:-:S03]  /*1970*/  PRMT R28, RZ, 0x5410, R28 ;  /* 0x00005410ff1c7816 */ /* 0x000fc6000000001c */
[----:B------:R-:W-:Y:S01]  /*1980*/  FADD.FTZ R23, R23, R26 ;  /* 0x0000001a17177221 */ /* 0x000fe20000010000 */
[----:B------:R-:W-:-:S03]  /*1990*/  PRMT R38, RZ, 0x5410, R38 ;  /* 0x00005410ff267816 */ /* 0x000fc60000000026 */
[----:B------:R-:W-:-:S04]  /*19a0*/  FADD.FTZ R23, R23, R28 ;  /* 0x0000001c17177221 */ /* 0x000fc80000010000 */
[----:B------:R-:W-:Y:S02]  /*19b0*/  FADD.FTZ R23, R23, R38 ;  /* 0x0000002617177221 */ /* 0x000fe40000010000 */
.L_x_173:
[----:B------:R-:W-:Y:S05]  /*19c0*/  BSYNC B2 ;  /* 0x0000000000027941 */ /* 0x000fea0003800000 */
.L_x_172:
[----:B------:R-:W-:-:S13]  /*19d0*/  ISETP.LT.OR P0, PT, R20, R15, P0 ;  /* 0x0000000f1400720c */ /* 0x000fda0000701670 */
        /* <DEDUP_REMOVED lines=10> */
[----:B------:R-:W-:-:S04]  /*1a80*/  LEA R10, P0, R24, c[0x0][0x160], 0x1 ;  /* 0x00005800180a7a11 */ /* 0x000fc800078008ff */
[----:B------:R-:W-:Y:S02]  /*1a90*/  IADD3 R11, R25, R11, RZ ;  /* 0x0000000b190b7210 */ /* 0x000fe40007ffe0ff */
[-C--:B------:R-:W-:Y:S02]  /*1aa0*/  IADD3 R26, P2, R10, R22.reuse, RZ ;  /* 0x000000160a1a7210 */ /* 0x080fe40007f5e0ff */
[----:B------:R-:W-:Y:S02]  /*1ab0*/  LEA.HI.X R11, R24, c[0x0][0x164], R11, 0x1, P0 ;  /* 0x00005900180b7a11 */ /* 0x000fe400000f0c0b */
[----:B------:R-:W-:-:S03]  /*1ac0*/  IADD3 R24, P0, R26, R22, RZ ;  /* 0x000000161a187210 */ /* 0x000fc60007f1e0ff */
[--C-:B------:R-:W-:Y:S01]  /*1ad0*/  IMAD.X R27, R11, 0x1, R21.reuse, P2 ;  /* 0x000000010b1b7824 */ /* 0x100fe200010e0615 */
[----:B------:R-:W2:Y:S01]  /*1ae0*/  LDG.E.U16 R10, [R10.64] ;  /* 0x000000040a0a7981 */ /* 0x000ea2000c1e1500 */
[----:B------:R-:W-:Y:S02]  /*1af0*/  IADD3 R20, P2, R24, R22, RZ ;  /* 0x0000001618147210 */ /* 0x000fe40007f5e0ff */
[----:B------:R-:W-:Y:S01]  /*1b00*/  IMAD.X R25, R27, 0x1, R21, P0 ;  /* 0x000000011b197824 */ /* 0x000fe200000e0615 */
[----:B------:R-:W3:Y:S04]  /*1b10*/  LDG.E.U16 R26, [R26.64] ;  /* 0x000000041a1a7981 */ /* 0x000ee8000c1e1500 */
[----:B------:R-:W-:Y:S01]  /*1b20*/  IADD3.X R21, R25, R21, RZ, P2, !PT ;  /* 0x0000001519157210 */ /* 0x000fe200017fe4ff */
[----:B------:R-:W4:Y:S04]  /*1b30*/  LDG.E.U16 R24, [R24.64] ;  /* 0x0000000418187981 */ /* 0x000f28000c1e1500 */
[----:B------:R-:W5:Y:S01]  /*1b40*/  LDG.E.U16 R20, [R20.64] ;  /* 0x0000000414147981 */ /* 0x000f62000c1e1500 */
[----:B--2---:R-:W-:-:S02]  /*1b50*/  PRMT R10, RZ, 0x5410, R10 ;  /* 0x00005410ff0a7816 */ /* 0x004fc4000000000a */
[----:B---3--:R-:W-:-:S03]  /*1b60*/  PRMT R26, RZ, 0x5410, R26 ;  /* 0x00005410ff1a7816 */ /* 0x008fc6000000001a */
[----:B------:R-:W-:Y:S01]  /*1b70*/  FADD.FTZ R23, R23, R10 ;  /* 0x0000000a17177221 */ /* 0x000fe20000010000 */
[----:B----4-:R-:W-:-:S03]  /*1b80*/  PRMT R24, RZ, 0x5410, R24 ;  /* 0x00005410ff187816 */ /* 0x010fc60000000018 */
[----:B------:R-:W-:Y:S01]  /*1b90*/  FADD.FTZ R23, R23, R26 ;  /* 0x0000001a17177221 */ /* 0x000fe20000010000 */
[----:B-----5:R-:W-:-:S03]  /*1ba0*/  PRMT R20, RZ, 0x5410, R20 ;  /* 0x00005410ff147816 */ /* 0x020fc60000000014 */
[----:B------:R-:W-:-:S04]  /*1bb0*/  FADD.FTZ R23, R23, R24 ;  /* 0x0000001817177221 */ /* 0x000fc80000010000 */
[----:B------:R-:W-:Y:S02]  /*1bc0*/  FADD.FTZ R23, R23, R20 ;  /* 0x0000001417177221 */ /* 0x000fe40000010000 */
.L_x_166:
[----:B------:R-:W-:Y:S05]  /*1bd0*/  BSYNC B0 ;  /* 0x0000000000007941 */ /* 0x000fea0003800000 */
.L_x_165:
[----:B------:R-:W-:-:S04]  /*1be0*/  IADD3 R16, R16, 0x1, RZ ;  /* 0x0000000110107810 */ /* 0x000fc80007ffe0ff */
[----:B------:R-:W-:-:S13]  /*1bf0*/  ISETP.GE.AND P0, PT, R16, R14, PT ;  /* 0x0000000e1000720c */ /* 0x000fda0003f06270 */
[----:B------:R-:W-:Y:S01]  /*1c00*/  @P0 CALL.REL.NOINC `(.L_x_164) ;  /* 0x0000001000000944 */ /* 0x000fe20003c00000 */
[----:B------:R-:W-:Y:S05]  /*1c10*/  BRA `(.L_x_174) ;  /* 0xffffed9000007947 */ /* 0x000fea000383ffff */
.L_x_164:
[----:B------:R-:W-:Y:S05]  /*1c20*/  BSYNC B1 ;  /* 0x0000000000017941 */ /* 0x000fea0003800000 */
.L_x_163:
[C---:B------:R-:W-:Y:S02]  /*1c30*/  LEA R4, P0, R2.reuse, c[0x0][0x168], 0x1 ;  /* 0x00005a0002047a11 */ /* 0x040fe400078008ff */
[----:B------:R-:W-:Y:S02]  /*1c40*/  F2FP.BF16.PACK_AB R23, RZ, R23 ;  /* 0x00000017ff17723e */ /* 0x000fe400000010ff */
[----:B------:R-:W-:-:S05]  /*1c50*/  LEA.HI.X R5, R2, c[0x0][0x16c], R3, 0x1, P0 ;  /* 0x00005b0002057a11 */ /* 0x000fca00000f0c03 */
[----:B------:R-:W-:Y:S01]  /*1c60*/  STG.E.U16 [R4.64], R23 ;  /* 0x0000001704007986 */ /* 0x000fe2000c101504 */
[----:B------:R-:W-:Y:S05]  /*1c70*/  EXIT ;  /* 0x000000000000794d */ /* 0x000fea0003800000 */
        .weak           $__internal_16_$__cuda_sm20_div_u64
        .type           $__internal_16_$__cuda_sm20_div_u64,@function
        .size           $__internal_16_$__cuda_sm20_div_u64,(.L_x_656 - $__internal_16_$__cuda_sm20_div_u64)
$__internal_16_$__cuda_sm20_div_u64:
[----:B------:R-:W-:Y:S02]  /*1c80*/  IMAD.MOV.U32 R18, RZ, RZ, R8 ;  /* 0x000000ffff127224 */ /* 0x000fe400078e0008 */
[----:B------:R-:W-:-:S04]  /*1c90*/  IMAD.MOV.U32 R19, RZ, RZ, R7 ;  /* 0x000000ffff137224 */ /* 0x000fc800078e0007 */
[----:B------:R-:W0:Y:S08]  /*1ca0*/  I2F.U64.RP R11, R18 ;  /* 0x00000012000b7312 */ /* 0x000e300000309000 */
[----:B0-----:R-:W0:Y:S02]  /*1cb0*/  MUFU.RCP R11, R11 ;  /* 0x0000000b000b7308 */ /* 0x001e240000001000 */
[----:B0-----:R-:W-:-:S06]  /*1cc0*/  IADD3 R14, R11, 0x1ffffffe, RZ ;  /* 0x1ffffffe0b0e7810 */ /* 0x001fcc0007ffe0ff */
[----:B------:R-:W0:Y:S02]  /*1cd0*/  F2I.U64.TRUNC R14, R14 ;  /* 0x0000000e000e7311 */ /* 0x000e24000020d800 */
[----:B0-----:R-:W-:-:S04]  /*1ce0*/  IMAD.WIDE.U32 R16, R14, R8, RZ ;  /* 0x000000080e107225 */ /* 0x001fc800078e00ff */
[C---:B------:R-:W-:Y:S01]  /*1cf0*/  IMAD R13, R14.reuse, R7, R17 ;  /* 0x000000070e0d7224 */ /* 0x040fe200078e0211 */
[----:B------:R-:W-:Y:S01]  /*1d00*/  IADD3 R21, P0, RZ, -R16, RZ ;  /* 0x80000010ff157210 */ /* 0x000fe20007f1e0ff */
[----:B------:R-:W-:Y:S02]  /*1d10*/  IMAD.MOV.U32 R17, RZ, RZ, R14 ;  /* 0x000000ffff117224 */ /* 0x000fe400078e000e */
[----:B------:R-:W-:Y:S02]  /*1d20*/  IMAD R13, R15, R8, R13 ;  /* 0x000000080f0d7224 */ /* 0x000fe400078e020d */
        /* <DEDUP_REMOVED lines=30> */
[----:B------:R-:W-:-:S04]  /*1f10*/  IMAD.WIDE.U32 R14, R13, R8, RZ ;  /* 0x000000080d0e7225 */ /* 0x000fc800078e00ff */
[----:B------:R-:W-:Y:S01]  /*1f20*/  IMAD.X R11, RZ, RZ, R11, P1 ;  /* 0x000000ffff0b7224 */ /* 0x000fe200008e060b */
[----:B------:R-:W-:Y:S01]  /*1f30*/  IADD3 R17, P1, -R14, R10, RZ ;  /* 0x0000000a0e117210 */ /* 0x000fe20007f3e1ff */
[C---:B------:R-:W-:Y:S01]  /*1f40*/  IMAD R15, R13.reuse, R7, R15 ;  /* 0x000000070d0f7224 */ /* 0x040fe200078e020f */
[----:B------:R-:W-:Y:S02]  /*1f50*/  IADD3 R14, P2, R13, 0x1, RZ ;  /* 0x000000010d0e7810 */ /* 0x000fe40007f5e0ff */
[-C--:B------:R-:W-:Y:S01]  /*1f60*/  ISETP.GE.U32.AND P0, PT, R17, R8.reuse, PT ;  /* 0x000000081100720c */ /* 0x080fe20003f06070 */
[----:B------:R-:W-:-:S04]  /*1f70*/  IMAD R10, R11, R8, R15 ;  /* 0x000000080b0a7224 */ /* 0x000fc800078e020f */
[----:B------:R-:W-:Y:S01]  /*1f80*/  IMAD.X R18, R9, 0x1, ~R10, P1 ;  /* 0x0000000109127824 */ /* 0x000fe200008e0e0a */
[----:B------:R-:W-:Y:S01]  /*1f90*/  IADD3 R9, P1, -R8, R17, RZ ;  /* 0x0000001108097210 */ /* 0x000fe20007f3e1ff */
[----:B------:R-:W-:-:S03]  /*1fa0*/  IMAD.X R10, RZ, RZ, R11, P2 ;  /* 0x000000ffff0a7224 */ /* 0x000fc600010e060b */
[----:B------:R-:W-:Y:S02]  /*1fb0*/  ISETP.GE.U32.AND.EX P0, PT, R18, R7, PT, P0 ;  /* 0x000000071200720c */ /* 0x000fe40003f06100 */
[-C--:B------:R-:W-:Y:S02]  /*1fc0*/  IADD3.X R16, ~R7, R18.reuse, RZ, P1, !PT ;  /* 0x0000001207107210 */ /* 0x080fe40000ffe5ff */
[----:B------:R-:W-:Y:S02]  /*1fd0*/  SEL R9, R9, R17, P0 ;  /* 0x0000001109097207 */ /* 0x000fe40000000000 */
[----:B------:R-:W-:Y:S02]  /*1fe0*/  SEL R14, R14, R13, P0 ;  /* 0x0000000d0e0e7207 */ /* 0x000fe40000000000 */
[----:B------:R-:W-:Y:S02]  /*1ff0*/  SEL R16, R16, R18, P0 ;  /* 0x0000001210107207 */ /* 0x000fe40000000000 */
[----:B------:R-:W-:-:S02]  /*2000*/  SEL R11, R10, R11, P0 ;  /* 0x0000000b0a0b7207 */ /* 0x000fc40000000000 */
[----:B------:R-:W-:Y:S02]  /*2010*/  ISETP.GE.U32.AND P0, PT, R9, R8, PT ;  /* 0x000000080900720c */ /* 0x000fe40003f06070 */
[----:B------:R-:W-:Y:S02]  /*2020*/  IADD3 R9, P2, R14, 0x1, RZ ;  /* 0x000000010e097810 */ /* 0x000fe40007f5e0ff */
[----:B------:R-:W-:Y:S02]  /*2030*/  ISETP.NE.U32.AND P1, PT, R8, RZ, PT ;  /* 0x000000ff0800720c */ /* 0x000fe40003f25070 */
[----:B------:R-:W-:Y:S01]  /*2040*/  ISETP.GE.U32.AND.EX P0, PT, R16, R7, PT, P0 ;  /* 0x000000071000720c */ /* 0x000fe20003f06100 */
[----:B------:R-:W-:Y:S01]  /*2050*/  IMAD.X R10, RZ, RZ, R11, P2 ;  /* 0x000000ffff0a7224 */ /* 0x000fe200010e060b */
[----:B------:R-:W-:Y:S02]  /*2060*/  ISETP.NE.AND.EX P1, PT, R7, RZ, PT, P1 ;  /* 0x000000ff0700720c */ /* 0x000fe40003f25310 */
[----:B------:R-:W-:Y:S01]  /*2070*/  SEL R7, R9, R14, P0 ;  /* 0x0000000e09077207 */ /* 0x000fe20000000000 */
[----:B------:R-:W-:Y:S01]  /*2080*/  IMAD.MOV.U32 R9, RZ, RZ, 0x0 ;  /* 0x00000000ff097424 */ /* 0x000fe200078e00ff */
[----:B------:R-:W-:-:S02]  /*2090*/  MOV R8, R0 ;  /* 0x0000000000087202 */ /* 0x000fc40000000f00 */
[----:B------:R-:W-:Y:S02]  /*20a0*/  SEL R10, R10, R11, P0 ;  /* 0x0000000b0a0a7207 */ /* 0x000fe40000000000 */
[----:B------:R-:W-:Y:S02]  /*20b0*/  SEL R7, R7, 0xffffffff, P1 ;  /* 0xffffffff07077807 */ /* 0x000fe40000800000 */
[----:B------:R-:W-:Y:S01]  /*20c0*/  SEL R10, R10, 0xffffffff, P1 ;  /* 0xffffffff0a0a7807 */ /* 0x000fe20000800000 */
[----:B------:R-:W-:Y:S06]  /*20d0*/  RET.REL.NODEC R8 `(_ZN2at6native53_GLOBAL__N__3bfe7fd5_20_UpSampleNearest2d_cu_198c5ce242upsample_nearest2d_backward_nhwc_out_frameIN3c108BFloat16EfXadL_ZNS0_46nearest_neighbor_exact_bw_compute_source_indexEfiiEEEEvPKT_PS5_mmmmmffm) ;  /* 0xffffdf2008007950 */ /* 0x000fec0003c3ffff */
.L_x_175:
        /* <DEDUP_REMOVED lines=10> */
.L_x_656:


//--------------------- .text._ZN2at6native53_GLOBAL__N__3bfe7fd5_20_UpSampleNearest2d_cu_198c5ce242upsample_nearest2d_backward_nhwc_out_frameIN3c104HalfEfXadL_ZNS0_46nearest_neighbor_exact_bw_compute_source_indexEfiiEEEEvPKT_PS5_mmmmmffm --------------------------
	.section	.text._ZN2at6native53_GLOBAL__N__3bfe7fd5_20_UpSampleNearest2d_cu_198c5ce242upsample_nearest2d_backward_nhwc_out_frameIN3c104HalfEfXadL_ZNS0_46nearest_neighbor_exact_bw_compute_source_indexEfiiEEEEvPKT_PS5_mmmmmffm,"ax",@progbits
	.sectioninfo	@"SHI_REGISTERS=45"
	.align	128
.text._ZN2at6native53_GLOBAL__N__3bfe7fd5_20_UpSampleNearest2d_cu_198c5ce242upsample_nearest2d_backward_nhwc_out_frameIN3c104HalfEfXadL_ZNS0_46nearest_neighbor_exact_bw_compute_source_indexEfiiEEEEvPKT_PS5_mmmmmffm:
        .type           _ZN2at6native53_GLOBAL__N__3bfe7fd5_20_UpSampleNearest2d_cu_198c5ce242upsample_nearest2d_backward_nhwc_out_frameIN3c104HalfEfXadL_ZNS0_46nearest_neighbor_exact_bw_compute_source_indexEfiiEEEEvPKT_PS5_mmmmmffm,@function
        .size           _ZN2at6native53_GLOBAL__N__3bfe7fd5_20_UpSampleNearest2d_cu_198c5ce242upsample_nearest2d_backward_nhwc_out_frameIN3c104HalfEfXadL_ZNS0_46nearest_neighbor_exact_bw_compute_source_indexEfiiEEEEvPKT_PS5_mmmmmffm,(.L_x_658 - _ZN2at6native53_GLOBAL__N__3bfe7fd5_20_UpSampleNearest2d_cu_198c5ce242upsample_nearest2d_backward_nhwc_out_frameIN3c104HalfEfXadL_ZNS0_46nearest_neighbor_exact_bw_compute_source_indexEfiiEEEEvPKT_PS5_mmmmmffm)
        .other          _ZN2at6native53_GLOBAL__N__3bfe7fd5_20_UpSampleNearest2d_cu_198c5ce242upsample_nearest2d_backward_nhwc_out_frameIN3c104HalfEfXadL_ZNS0_46nearest_neighbor_exact_bw_compute_source_indexEfiiEEEEvPKT_PS5_mmmmmffm,@"STO_CUDA_ENTRY STV_DEFAULT"
_ZN2at6native53_GLOBAL__N__3bfe7fd5_20_UpSampleNearest2d_cu_198c5ce242upsample_nearest2d_backward_nhwc_out_frameIN3c104HalfEfXadL_ZNS0_46nearest_neighbor_exact_bw_compute_source_indexEfiiEEEEvPKT_PS5_mmmmmffm:
        /* <DEDUP_REMOVED lines=12> */
[----:B------:R-:W-:Y:S01]  /*00c0*/  MOV R10, R2 ;  /* 0x00000002000a7202 */ /* 0x000fe20000000f00 */
[----:B------:R-:W-:Y:S01]  /*00d0*/  IMAD.MOV.U32 R9, RZ, RZ, R3 ;  /* 0x000000ffff097224 */ /* 0x000fe200078e0003 */
[----:B------:R-:W-:Y:S01]  /*00e0*/  MOV R7, c[0x0][0x194] ;  /* 0x0000650000077a02 */ /* 0x000fe20000000f00 */
[----:B------:R-:W-:Y:S01]  /*00f0*/  IMAD.MOV.U32 R8, RZ, RZ, c[0x0][0x190] ;  /* 0x00006400ff087624 */ /* 0x000fe200078e00ff */
[----:B------:R-:W-:Y:S02]  /*0100*/  MOV R0, 0x120 ;  /* 0x0000012000007802 */ /* 0x000fe40000000f00 */
[----:B------:R-:W-:Y:S05]  /*0110*/  CALL.REL.NOINC `($__internal_17_$__cuda_sm20_div_u64) ;  /* 0x00001b6000007944 */ /* 0x000fea0003c00000 */
[--C-:B------:R-:W-:Y:S02]  /*0120*/  IMAD.MOV R5, RZ, RZ, -R7.reuse ;  /* 0x000000ffff057224 */ /* 0x100fe400078e0a07 */
[----:B------:R-:W-:Y:S02]  /*0130*/  IMAD.MOV.U32 R4, RZ, RZ, R7 ;  /* 0x000000ffff047224 */ /* 0x000fe400078e0007 */
[----:B------:R-:W-:Y:S01]  /*0140*/  IMAD R12, R5, c[0x0][0x190], R2 ;  /* 0x00006400050c7a24 */ /* 0x000fe200078e0202 */
[----:B------:R-:W-:Y:S01]  /*0150*/  MOV R5, R10 ;  /* 0x0000000a00057202 */ /* 0x000fe20000000f00 */
[----:B------:R-:W-:Y:S05]  /*0160*/  BRA `(.L_x_178) ;  /* 0x0000015000007947 */ /* 0x000fea0003800000 */
.L_x_177:
        /* <DEDUP_REMOVED lines=21> */
.L_x_178:
[----:B------:R-:W-:Y:S05]  /*02c0*/  BSYNC B0 ;  /* 0x0000000000007941 */ /* 0x000fea0003800000 */
.L_x_176:
        /* <DEDUP_REMOVED lines=10> */
[----:B------:R-:W-:-:S04]  /*0370*/  IMAD.MOV R5, RZ, RZ, -R7 ;  /* 0x000000ffff057224 */ /* 0x000fc800078e0a07 */
[----:B------:R-:W-:Y:S01]  /*0380*/  IMAD R6, R5, c[0x0][0x188], R4 ;  /* 0x0000620005067a24 */ /* 0x000fe200078e0204 */
[----:B------:R-:W-:Y:S01]  /*0390*/  MOV R5, R10 ;  /* 0x0000000a00057202 */ /* 0x000fe20000000f00 */
[----:B------:R-:W-:Y:S01]  /*03a0*/  IMAD.MOV.U32 R4, RZ, RZ, R7 ;  /* 0x000000ffff047224 */ /* 0x000fe200078e0007 */
[----:B------:R-:W-:Y:S05]  /*03b0*/  BRA `(.L_x_181) ;  /* 0x0000016000007947 */ /* 0x000fea0003800000 */
.L_x_180:
        /* <DEDUP_REMOVED lines=19> */
[----:B------:R-:W-:Y:S01]  /*04f0*/  IMAD R6, R5, c[0x0][0x188], R4 ;  /* 0x0000620005067a24 */ /* 0x000fe200078e0204 */
[----:B------:R-:W-:Y:S01]  /*0500*/  HFMA2.MMA R5, -RZ, RZ, 0, 0 ;  /* 0x00000000ff057435 */ /* 0x000fe200000001ff */
[----:B------:R-:W-:-:S05]  /*0510*/  IMAD.MOV.U32 R4, RZ, RZ, R7 ;  /* 0x000000ffff047224 */ /* 0x000fca00078e0007 */
.L_x_181:
[----:B------:R-:W-:Y:S05]  /*0520*/  BSYNC B0 ;  /* 0x0000000000007941 */ /* 0x000fea0003800000 */
.L_x_179:
[----:B------:R-:W-:Y:S01]  /*0530*/  LOP3.LUT R0, R5, c[0x0][0x184], RZ, 0xfc, !PT ;  /* 0x0000610005007a12 */ /* 0x000fe200078efcff */
[----:B------:R-:W-:Y:S03]  /*0540*/  BSSY B0, `(.L_x_182) ;  /* 0x0000021000007945 */ /* 0x000fe60003800000 */
[----:B------:R-:W-:-:S13]  /*0550*/  ISETP.NE.U32.AND P0, PT, R0, RZ, PT ;  /* 0x000000ff0000720c */ /* 0x000fda0003f05070 */
[----:B------:R-:W-:Y:S05]  /*0560*/  @!P0 BRA `(.L_x_183) ;  /* 0x000000a000008947 */ /* 0x000fea0003800000 */
[----:B------:R-:W-:Y:S01]  /*0570*/  IMAD.MOV.U32 R10, RZ, RZ, R4 ;  /* 0x000000ffff0a7224 */ /* 0x000fe200078e0004 */
[----:B------:R-:W-:Y:S01]  /*0580*/  MOV R8, c[0x0][0x180] ;  /* 0x0000600000087a02 */ /* 0x000fe20000000f00 */
[----:B------:R-:W-:Y:S01]  /*0590*/  IMAD.MOV.U32 R9, RZ, RZ, R5 ;  /* 0x000000ffff097224 */ /* 0x000fe200078e0005 */
[----:B------:R-:W-:Y:S01]  /*05a0*/  MOV R0, 0x5d0 ;  /* 0x000005d000007802 */ /* 0x000fe20000000f00 */
[----:B------:R-:W-:Y:S02]  /*05b0*/  IMAD.MOV.U32 R7, RZ, RZ, c[0x0][0x184] ;  /* 0x00006100ff077624 */ /* 0x000fe400078e00ff */
[----:B------:R-:W-:Y:S05]  /*05c0*/  CALL.REL.NOINC `($__internal_17_$__cuda_sm20_div_u64) ;  /* 0x000016b000007944 */ /* 0x000fea0003c00000 */
[----:B------:R-:W-:Y:S01]  /*05d0*/  IMAD.MOV R5, RZ, RZ, -R7 ;  /* 0x000000ffff057224 */ /* 0x000fe200078e0a07 */
[----:B------:R-:W-:-:S03]  /*05e0*/  MOV R0, R7 ;  /* 0x0000000700007202 */ /* 0x000fc60000000f00 */
[----:B------:R-:W-:Y:S01]  /*05f0*/  IMAD R10, R5, c[0x0][0x180], R4 ;  /* 0x00006000050a7a24 */ /* 0x000fe200078e0204 */
[----:B------:R-:W-:Y:S05]  /*0600*/  BRA `(.L_x_184) ;  /* 0x0000014000007947 */ /* 0x000fea0003800000 */
.L_x_183:
        /* <DEDUP_REMOVED lines=20> */
.L_x_184:
[----:B------:R-:W-:Y:S05]  /*0750*/  BSYNC B0 ;  /* 0x0000000000007941 */ /* 0x000fea0003800000 */
.L_x_182:
[----:B------:R-:W-:Y:S01]  /*0760*/  IADD3 R5, R10, 0x1, RZ ;  /* 0x000000010a057810 */ /* 0x000fe20007ffe0ff */
[----:B------:R0:W1:Y:S01]  /*0770*/  I2F R4, R10 ;  /* 0x0000000a00047306 */ /* 0x0000620000201400 */
[----:B------:R-:W-:Y:S01]  /*0780*/  IMAD.MOV.U32 R7, RZ, RZ, c[0x0][0x198] ;  /* 0x00006600ff077624 */ /* 0x000fe200078e00ff */
[----:B------:R-:W-:Y:S01]  /*0790*/  IADD3 R9, R6, 0x1, RZ ;  /* 0x0000000106097810 */ /* 0x000fe20007ffe0ff */
[----:B------:R-:W-:Y:S01]  /*07a0*/  ULDC.64 UR4, c[0x0][0x118] ;  /* 0x0000460000047ab9 */ /* 0x000fe20000000a00 */
[----:B------:R-:W-:Y:S01]  /*07b0*/  BSSY B1, `(.L_x_185) ;  /* 0x0000147000017945 */ /* 0x000fe20003800000 */
[----:B------:R-:W-:-:S03]  /*07c0*/  IMAD.MOV.U32 R23, RZ, RZ, RZ ;  /* 0x000000ffff177224 */ /* 0x000fc600078e00ff */
[----:B------:R-:W2:Y:S01]  /*07d0*/  I2F R5, R5 ;  /* 0x0000000500057306 */ /* 0x000ea20000201400 */
[----:B0-----:R-:W-:Y:S01]  /*07e0*/  MOV R10, c[0x0][0x19c] ;  /* 0x00006700000a7a02 */ /* 0x001fe20000000f00 */
[----:B-1----:R-:W-:-:S06]  /*07f0*/  FFMA.FTZ R4, R4, R7, -0.5 ;  /* 0xbf00000004047423 */ /* 0x002fcc0000010007 */
        /* <DEDUP_REMOVED lines=19> */
[--C-:B------:R-:W-:Y:S02]  /*0930*/  IADD3 R5, -R5, -0x2, -R4.reuse ;  /* 0xfffffffe05057810 */ /* 0x100fe40007ffe904 */
[C---:B------:R-:W-:Y:S02]  /*0940*/  IADD3 R18, -R4.reuse, R15, RZ ;  /* 0x0000000f04127210 */ /* 0x040fe40007ffe1ff */
[----:B------:R-:W-:Y:S02]  /*0950*/  ISETP.GE.U32.AND P1, PT, R5, 0x3, PT ;  /* 0x000000030500780c */ /* 0x000fe40003f26070 */
[----:B------:R-:W-:Y:S02]  /*0960*/  SHF.R.S32.HI R5, RZ, 0x1f, R4 ;  /* 0x0000001fff057819 */ /* 0x000fe40000011404 */
[C---:B------:R-:W-:Y:S02]  /*0970*/  IADD3 R6, R4.reuse, 0x1, RZ ;  /* 0x0000000104067810 */ /* 0x040fe40007ffe0ff */
[----:B------:R-:W-:-:S02]  /*0980*/  IADD3 R8, R4, 0x2, RZ ;  /* 0x0000000204087810 */ /* 0x000fc40007ffe0ff */
[----:B------:R-:W-:Y:S02]  /*0990*/  IADD3 R37, R4, 0x3, RZ ;  /* 0x0000000304257810 */ /* 0x000fe40007ffe0ff */
[----:B------:R-:W-:Y:S02]  /*09a0*/  LOP3.LUT R18, R18, 0x3, RZ, 0xc0, !PT ;  /* 0x0000000312127812 */ /* 0x000fe400078ec0ff */
.L_x_196:
[----:B------:R-:W-:Y:S01]  /*09b0*/  ISETP.GT.AND P0, PT, R15, R4, PT ;  /* 0x000000040f00720c */ /* 0x000fe20003f04270 */
[----:B------:R-:W-:-:S12]  /*09c0*/  BSSY B0, `(.L_x_187) ;  /* 0x0000121000007945 */ /* 0x000fd80003800000 */
[----:B------:R-:W-:Y:S05]  /*09d0*/  @!P0 BRA `(.L_x_188) ;  /* 0x000011f000008947 */ /* 0x000fea0003800000 */
[----:B------:R-:W-:Y:S01]  /*09e0*/  ISETP.NE.AND P0, PT, R18, RZ, PT ;  /* 0x000000ff1200720c */ /* 0x000fe20003f05270 */
[----:B------:R-:W-:Y:S01]  /*09f0*/  BSSY B2, `(.L_x_189) ;  /* 0x0000034000027945 */ /* 0x000fe20003800000 */
[----:B------:R-:W-:-:S11]  /*0a00*/  IMAD.MOV.U32 R20, RZ, RZ, R4 ;  /* 0x000000ffff147224 */ /* 0x000fd600078e0004 */
[----:B------:R-:W-:Y:S05]  /*0a10*/  @!P0 BRA `(.L_x_190) ;  /* 0x0000031000008947 */ /* 0x000fea0003800000 */
[--C-:B------:R-:W-:Y:S01]  /*0a20*/  SHF.R.S32.HI R11, RZ, 0x1f, R16.reuse ;  /* 0x0000001fff0b7819 */ /* 0x100fe20000011410 */
[----:B------:R-:W-:Y:S02]  /*0a30*/  IMAD R19, R17, c[0x0][0x170], RZ ;  /* 0x00005c0011137a24 */ /* 0x000fe400078e02ff */
[----:B------:R-:W-:Y:S02]  /*0a40*/  IMAD.MOV.U32 R10, RZ, RZ, R16 ;  /* 0x000000ffff0a7224 */ /* 0x000fe400078e0010 */
[C---:B------:R-:W-:Y:S02]  /*0a50*/  IMAD R19, R0.reuse, c[0x0][0x174], R19 ;  /* 0x00005d0000137a24 */ /* 0x040fe400078e0213 */
[----:B------:R-:W-:-:S05]  /*0a60*/  IMAD.WIDE.U32 R10, R0, c[0x0][0x170], R10 ;  /* 0x00005c00000a7a25 */ /* 0x000fca00078e000a */
[----:B------:R-:W-:Y:S01]  /*0a70*/  IADD3 R19, R11, R19, RZ ;  /* 0x000000130b137210 */ /* 0x000fe20007ffe0ff */
        /* <DEDUP_REMOVED lines=12> */
[----:B------:R-:W-:Y:S01]  /*0b40*/  MOV R20, R6 ;  /* 0x0000000600147202 */ /* 0x000fe20000000f00 */
[----:B--2---:R-:W-:-:S05]  /*0b50*/  HADD2.F32 R22, -RZ, R26.H0_H0 ;  /* 0x2000001aff167230 */ /* 0x004fca0000004100 */
[----:B------:R-:W-:-:S05]  /*0b60*/  FADD.FTZ R23, R23, R22 ;  /* 0x0000001617177221 */ /* 0x000fca0000010000 */
        /* <DEDUP_REMOVED lines=12> */
[----:B------:R-:W-:-:S03]  /*0c30*/  @P0 IMAD.WIDE.U32 R20, R24, c[0x0][0x190], R12 ;  /* 0x0000640018140a25 */ /* 0x000fc600078e000c */
[----:B------:R-:W-:Y:S01]  /*0c40*/  IADD3 R11, R11, R19, RZ ;  /* 0x000000130b0b7210 */ /* 0x000fe20007ffe0ff */
[----:B------:R-:W-:Y:S01]  /*0c50*/  @P0 IMAD R27, R24, c[0x0][0x194], R25 ;  /* 0x00006500181b0a24 */ /* 0x000fe200078e0219 */
[----:B------:R-:W-:Y:S02]  /*0c60*/  LEA R24, P2, R10, c[0x0][0x160], 0x1 ;  /* 0x000058000a187a11 */ /* 0x000fe400078408ff */
[----:B------:R-:W-:Y:S02]  /*0c70*/  @P0 LEA R26, P3, R20, c[0x0][0x160], 0x1 ;  /* 0x00005800141a0a11 */ /* 0x000fe400078608ff */
[----:B------:R-:W-:Y:S01]  /*0c80*/  LEA.HI.X R25, R10, c[0x0][0x164], R11, 0x1, P2 ;  /* 0x000059000a197a11 */ /* 0x000fe200010f0c0b */
[----:B------:R-:W-:-:S04]  /*0c90*/  @P0 IMAD.IADD R11, R21, 0x1, R27 ;  /* 0x00000001150b0824 */ /* 0x000fc800078e021b */
[----:B------:R-:W2:Y:S01]  /*0ca0*/  LDG.E.U16 R24, [R24.64] ;  /* 0x0000000418187981 */ /* 0x000ea2000c1e1500 */
[----:B------:R-:W-:-:S05]  /*0cb0*/  @P0 LEA.HI.X R27, R20, c[0x0][0x164], R11, 0x1, P3 ;  /* 0x00005900141b0a11 */ /* 0x000fca00018f0c0b */
[----:B------:R-:W3:Y:S01]  /*0cc0*/  @P0 LDG.E.U16 R26, [R26.64] ;  /* 0x000000041a1a0981 */ /* 0x000ee2000c1e1500 */
[----:B------:R-:W-:Y:S01]  /*0cd0*/  IMAD.MOV.U32 R20, RZ, RZ, R8 ;  /* 0x000000ffff147224 */ /* 0x000fe200078e0008 */
[----:B------:R-:W-:Y:S01]  /*0ce0*/  @P0 MOV R20, R37 ;  /* 0x0000002500140202 */ /* 0x000fe20000000f00 */
[----:B--2---:R-:W-:-:S05]  /*0cf0*/  HADD2.F32 R10, -RZ, R24.H0_H0 ;  /* 0x20000018ff0a7230 */ /* 0x004fca0000004100 */
[----:B------:R-:W-:Y:S01]  /*0d00*/  FADD.FTZ R23, R23, R10 ;  /* 0x0000000a17177221 */ /* 0x000fe20000010000 */
[----:B---3--:R-:W-:-:S05]  /*0d10*/  @P0 HADD2.F32 R22, -RZ, R26.H0_H0 ;  /* 0x2000001aff160230 */ /* 0x008fca0000004100 */
[----:B------:R-:W-:Y:S02]  /*0d20*/  @P0 FADD.FTZ R23, R23, R22 ;  /* 0x0000001617170221 */ /* 0x000fe40000010000 */
.L_x_190:
[----:B------:R-:W-:Y:S05]  /*0d30*/  BSYNC B2 ;  /* 0x0000000000027941 */ /* 0x000fea0003800000 */
.L_x_189:
[----:B------:R-:W-:Y:S05]  /*0d40*/  @!P1 BRA `(.L_x_188) ;  /* 0x00000e8000009947 */ /* 0x000fea0003800000 */
[----:B------:R-:W-:Y:S01]  /*0d50*/  IMAD.IADD R10, R15, 0x1, -R20 ;  /* 0x000000010f0a7824 */ /* 0x000fe200078e0a14 */
[----:B------:R-:W-:Y:S01]  /*0d60*/  HFMA2.MMA R21, -RZ, RZ, 0, 5.9604644775390625e-08 ;  /* 0x00000001ff157435 */ /* 0x000fe200000001ff */
[--C-:B------:R-:W-:Y:S01]  /*0d70*/  SHF.R.S32.HI R11, RZ, 0x1f, R16.reuse ;  /* 0x0000001fff0b7819 */ /* 0x100fe20000011410 */
[----:B------:R-:W-:Y:S01]  /*0d80*/  IMAD R19, R17, c[0x0][0x170], RZ ;  /* 0x00005c0011137a24 */ /* 0x000fe200078e02ff */
[----:B------:R-:W-:Y:S01]  /*0d90*/  BSSY B2, `(.L_x_191) ;  /* 0x0000082000027945 */ /* 0x000fe20003800000 */
[----:B------:R-:W-:Y:S01]  /*0da0*/  ISETP.GT.AND P2, PT, R10, 0xc, PT ;  /* 0x0000000c0a00780c */ /* 0x000fe20003f44270 */
[----:B------:R-:W-:Y:S01]  /*0db0*/  IMAD.MOV.U32 R10, RZ, RZ, R16 ;  /* 0x000000ffff0a7224 */ /* 0x000fe200078e0010 */
[----:B------:R-:W-:Y:S01]  /*0dc0*/  PLOP3.LUT P0, PT, PT, PT, PT, 0x80, 0x0 ;  /* 0x000000000000781c */ /* 0x000fe20003f0f070 */
[----:B------:R-:W-:Y:S02]  /*0dd0*/  IMAD.MOV.U32 R22, RZ, RZ, c[0x0][0x190] ;  /* 0x00006400ff167624 */ /* 0x000fe400078e00ff */
[----:B------:R-:W-:-:S02]  /*0de0*/  IMAD R19, R0, c[0x0][0x174], R19 ;  /* 0x00005d0000137a24 */ /* 0x000fc400078e0213 */
[----:B------:R-:W-:Y:S01]  /*0df0*/  IMAD.WIDE.U32 R10, R0, c[0x0][0x170], R10 ;  /* 0x00005c00000a7a25 */ /* 0x000fe200078e000a */
[C---:B------:R-:W-:Y:S02]  /*0e00*/  SHF.L.U64.HI R21, R22.reuse, R21, c[0x0][0x194] ;  /* 0x0000650016157619 */ /* 0x040fe40000010215 */
[----:B------:R-:W-:Y:S01]  /*0e10*/  SHF.L.U32 R22, R22, 0x1, RZ ;  /* 0x0000000116167819 */ /* 0x000fe200000006ff */
[----:B------:R-:W-:Y:S02]  /*0e20*/  IMAD.IADD R19, R19, 0x1, R11 ;  /* 0x0000000113137824 */ /* 0x000fe400078e020b */
[----:B------:R-:W-:Y:S05]  /*0e30*/  @!P2 BRA `(.L_x_192) ;  /* 0x000007700000a947 */ /* 0x000fea0003800000 */
[----:B------:R-:W-:Y:S02]  /*0e40*/  PLOP3.LUT P0, PT, PT, PT, PT, 0x8, 0x0 ;  /* 0x000000000000781c */ /* 0x000fe40003f0e170 */
[----:B------:R-:W-:Y:S02]  /*0e50*/  IADD3 R25, R15, -0xc, RZ ;  /* 0xfffffff40f197810 */ /* 0x000fe40007ffe0ff */
.L_x_193:
[----:B------:R-:W-:Y:S01]  /*0e60*/  SHF.R.S32.HI R27, RZ, 0x1f, R20 ;  /* 0x0000001fff1b7819 */ /* 0x000fe20000011414 */
[----:B------:R-:W-:Y:S01]  /*0e70*/  IMAD R29, R19, c[0x0][0x178], RZ ;  /* 0x00005e00131d7a24 */ /* 0x000fe200078e02ff */
[----:B------:R-:W-:-:S03]  /*0e80*/  MOV R26, R20 ;  /* 0x00000014001a7202 */ /* 0x000fc60000000f00 */
[C---:B------:R-:W-:Y:S02]  /*0e90*/  IMAD R24, R10.reuse, c[0x0][0x17c], R29 ;  /* 0x00005f000a187a24 */ /* 0x040fe400078e021d */
[----:B------:R-:W-:-:S04]  /*0ea0*/  IMAD.WIDE.U32 R26, R10, c[0x0][0x178], R26 ;  /* 0x00005e000a1a7a25 */ /* 0x000fc800078e001a */
[----:B------:R-:W-:Y:S02]  /*0eb0*/  IMAD.IADD R27, R27, 0x1, R24 ;  /* 0x000000011b1b7824 */ /* 0x000fe400078e0218 */
[----:B------:R-:W-:-:S04]  /*0ec0*/  IMAD.WIDE.U32 R28, R26, c[0x0][0x190], R12 ;  /* 0x000064001a1c7a25 */ /* 0x000fc800078e000c */
[----:B------:R-:W-:-:S04]  /*0ed0*/  IMAD R27, R27, c[0x0][0x190], RZ ;  /* 0x000064001b1b7a24 */ /* 0x000fc800078e02ff */
[----:B------:R-:W-:Y:S01]  /*0ee0*/  IMAD R27, R26, c[0x0][0x194], R27 ;  /* 0x000065001a1b7a24 */ /* 0x000fe200078e021b */
[----:B------:R-:W-:-:S04]  /*0ef0*/  LEA R26, P2, R28, c[0x0][0x160], 0x1 ;  /* 0x000058001c1a7a11 */ /* 0x000fc800078408ff */
[----:B------:R-:W-:-:S04]  /*0f00*/  IADD3 R27, R29, R27, RZ ;  /* 0x0000001b1d1b7210 */ /* 0x000fc80007ffe0ff */
[----:B------:R-:W-:-:S05]  /*0f10*/  LEA.HI.X R27, R28, c[0x0][0x164], R27, 0x1, P2 ;  /* 0x000059001c1b7a11 */ /* 0x000fca00010f0c1b */
[----:B------:R0:W2:Y:S01]  /*0f20*/  LDG.E.U16 R36, [R26.64] ;  /* 0x000000041a247981 */ /* 0x0000a2000c1e1500 */
[----:B------:R-:W-:Y:S02]  /*0f30*/  IADD3 R34, R20, 0x4, RZ ;  /* 0x0000000414227810 */ /* 0x000fe40007ffe0ff */
[----:B------:R-:W-:Y:S02]  /*0f40*/  IADD3 R28, P2, R26, R22, RZ ;  /* 0x000000161a1c7210 */ /* 0x000fe40007f5e0ff */
[----:B------:R-:W-:-:S03]  /*0f50*/  SHF.R.S32.HI R35, RZ, 0x1f, R34 ;  /* 0x0000001fff237819 */ /* 0x000fc60000011422 */
[----:B------:R-:W-:Y:S02]  /*0f60*/  IMAD.X R29, R27, 0x1, R21, P2 ;  /* 0x000000011b1d7824 */ /* 0x000fe400010e0615 */
[----:B0-----:R-:W-:Y:S01]  /*0f70*/  IMAD.WIDE.U32 R26, R10, c[0x0][0x178], R34 ;  /* 0x00005e000a1a7a25 */ /* 0x001fe200078e0022 */
[----:B------:R-:W-:Y:S02]  /*0f80*/  IADD3 R30, P2, R28, R22, RZ ;  /* 0x000000161c1e7210 */ /* 0x000fe40007f5e0ff */
[----:B------:R0:W3:Y:S02]  /*0f90*/  LDG.E.U16 R38, [R28.64] ;  /* 0x000000041c267981 */ /* 0x0000e4000c1e1500 */
[----:B------:R-:W-:Y:S02]  /*0fa0*/  IADD3 R27, R24, R27, RZ ;  /* 0x0000001b181b7210 */ /* 0x000fe40007ffe0ff */
[----:B------:R-:W-:-:S03]  /*0fb0*/  IADD3.X R31, R29, R21, RZ, P2, !PT ;  /* 0x000000151d1f7210 */ /* 0x000fc600017fe4ff */
[----:B------:R-:W-:Y:S01]  /*0fc0*/  IMAD R27, R27, c[0x0][0x190], RZ ;  /* 0x000064001b1b7a24 */ /* 0x000fe200078e02ff */
[----:B------:R-:W-:Y:S01]  /*0fd0*/  IADD3 R32, P2, R30, R22, RZ ;  /* 0x000000161e207210 */ /* 0x000fe20007f5e0ff */
[----:B------:R1:W4:Y:S04]  /*0fe0*/  LDG.E.U16 R39, [R30.64] ;  /* 0x000000041e277981 */ /* 0x000328000c1e1500 */
[----:B------:R-:W-:-:S05]  /*0ff0*/  IMAD.X R33, R31, 0x1, R21, P2 ;  /* 0x000000011f217824 */ /* 0x000fca00010e0615 */
[----:B------:R5:W3:Y:S01]  /*1000*/  LDG.E.U16 R40, [R32.64] ;  /* 0x0000000420287981 */ /* 0x000ae2000c1e1500 */
[----:B--2---:R-:W-:-:S05]  /*1010*/  HADD2.F32 R36, -RZ, R36.H0_H0 ;  /* 0x20000024ff247230 */ /* 0x004fca0000004100 */
[----:B------:R-:W-:Y:S02]  /*1020*/  FADD.FTZ R36, R36, R23 ;  /* 0x0000001724247221 */ /* 0x000fe40000010000 */
[C---:B------:R-:W-:Y:S02]  /*1030*/  IMAD R23, R26.reuse, c[0x0][0x194], R27 ;  /* 0x000065001a177a24 */ /* 0x040fe400078e021b */
[----:B------:R-:W-:-:S04]  /*1040*/  IMAD.WIDE.U32 R26, R26, c[0x0][0x190], R12 ;  /* 0x000064001a1a7a25 */ /* 0x000fc800078e000c */
[----:B------:R-:W-:Y:S01]  /*1050*/  IMAD.IADD R23, R27, 0x1, R23 ;  /* 0x000000011b177824 */ /* 0x000fe200078e0217 */
[----:B-1----:R-:W-:-:S04]  /*1060*/  LEA R30, P2, R26, c[0x0][0x160], 0x1 ;  /* 0x000058001a1e7a11 */ /* 0x002fc800078408ff */
[----:B------:R-:W-:-:S05]  /*1070*/  LEA.HI.X R31, R26, c[0x0][0x164], R23, 0x1, P2 ;  /* 0x000059001a1f7a11 */ /* 0x000fca00010f0c17 */
[----:B------:R1:W2:Y:S01]  /*1080*/  LDG.E.U16 R41, [R30.64] ;  /* 0x000000041e297981 */ /* 0x0002a2000c1e1500 */
[----:B-----5:R-:W-:-:S04]  /*1090*/  IADD3 R32, P2, R30, R22, RZ ;  /* 0x000000161e207210 */ /* 0x020fc80007f5e0ff */
[----:B------:R-:W-:-:S05]  /*10a0*/  IADD3.X R33, R31, R21, RZ, P2, !PT ;  /* 0x000000151f217210 */ /* 0x000fca00017fe4ff */
[----:B0-----:R0:W5:Y:S01]  /*10b0*/  LDG.E.U16 R29, [R32.64] ;  /* 0x00000004201d7981 */ /* 0x001162000c1e1500 */
[----:B-1----:R-:W-:Y:S01]  /*10c0*/  IADD3 R30, R20, 0x8, RZ ;  /* 0x00000008141e7810 */ /* 0x002fe20007ffe0ff */
[----:B---3--:R-:W-:Y:S01]  /*10d0*/  HADD2.F32 R23, -RZ, R38.H0_H0 ;  /* 0x20000026ff177230 */ /* 0x008fe20000004100 */
[-C--:B------:R-:W-:Y:S02]  /*10e0*/  IADD3 R26, P2, R32, R22.reuse, RZ ;  /* 0x00000016201a7210 */ /* 0x080fe40007f5e0ff */
[--C-:B------:R-:W-:Y:S01]  /*10f0*/  SHF.R.S32.HI R31, RZ, 0x1f, R30.reuse ;  /* 0x0000001fff1f7819 */ /* 0x100fe2000001141e */
[----:B----4-:R-:W-:Y:S01]  /*1100*/  HADD2.F32 R39, -RZ, R39.H0_H0 ;  /* 0x20000027ff277230 */ /* 0x010fe20000004100 */
[----:B------:R-:W-:Y:S02]  /*1110*/  FADD.FTZ R36, R36, R23 ;  /* 0x0000001724247221 */ /* 0x000fe40000010000 */
[----:B------:R-:W-:Y:S01]  /*1120*/  IMAD.X R27, R33, 0x1, R21, P2 ;  /* 0x00000001211b7824 */ /* 0x000fe200010e0615 */
[----:B------:R-:W-:Y:S01]  /*1130*/  IADD3 R34, P2, R26, R22, RZ ;  /* 0x000000161a227210 */ /* 0x000fe20007f5e0ff */
[----:B------:R-:W-:Y:S01]  /*1140*/  IMAD.WIDE.U32 R30, R10, c[0x0][0x178], R30 ;  /* 0x00005e000a1e7a25 */ /* 0x000fe200078e001e */
[----:B0-----:R-:W-:-:S02]  /*1150*/  HADD2.F32 R33, -RZ, R40.H0_H0 ;  /* 0x20000028ff217230 */ /* 0x001fc40000004100 */
[----:B------:R0:W3:Y:S01]  /*1160*/  LDG.E.U16 R23, [R26.64] ;  /* 0x000000041a177981 */ /* 0x0000e2000c1e1500 */
[----:B------:R-:W-:Y:S01]  /*1170*/  IADD3.X R35, R27, R21, RZ, P2, !PT ;  /* 0x000000151b237210 */ /* 0x000fe200017fe4ff */
[----:B------:R-:W-:-:S04]  /*1180*/  FADD.FTZ R36, R36, R39 ;  /* 0x0000002724247221 */ /* 0x000fc80000010000 */
[----:B------:R-:W-:Y:S01]  /*1190*/  FADD.FTZ R33, R36, R33 ;  /* 0x0000002124217221 */ /* 0x000fe20000010000 */
[----:B------:R-:W-:Y:S01]  /*11a0*/  IADD3 R40, R20, 0xc, RZ ;  /* 0x0000000c14287810 */ /* 0x000fe20007ffe0ff */
[----:B------:R1:W4:Y:S01]  /*11b0*/  LDG.E.U16 R28, [R34.64] ;  /* 0x00000004221c7981 */ /* 0x000322000c1e1500 */
[----:B0-----:R-:W-:-:S04]  /*11c0*/  IMAD.IADD R27, R24, 0x1, R31 ;  /* 0x00000001181b7824 */ /* 0x001fc800078e021f */
[----:B------:R-:W-:-:S04]  /*11d0*/  IMAD R27, R27, c[0x0][0x190], RZ ;  /* 0x000064001b1b7a24 */ /* 0x000fc800078e02ff */
[----:B------:R-:W-:Y:S01]  /*11e0*/  IMAD R31, R30, c[0x0][0x194], R27 ;  /* 0x000065001e1f7a24 */ /* 0x000fe200078e021b */
[----:B--2---:R-:W-:-:S05]  /*11f0*/  HADD2.F32 R26, -RZ, R41.H0_H0 ;  /* 0x20000029ff1a7230 */ /* 0x004fca0000004100 */
[----:B------:R-:W-:Y:S02]  /*1200*/  FADD.FTZ R33, R33, R26 ;  /* 0x0000001a21217221 */ /* 0x000fe40000010000 */
[----:B------:R-:W-:Y:S01]  /*1210*/  IMAD.WIDE.U32 R26, R30, c[0x0][0x190], R12 ;  /* 0x000064001e1a7a25 */ /* 0x000fe200078e000c */
[----:B-----5:R-:W-:-:S04]  /*1220*/  HADD2.F32 R32, -RZ, R29.H0_H0 ;  /* 0x2000001dff207230 */ /* 0x020fc80000004100 */
[----:B------:R-:W-:Y:S02]  /*1230*/  IADD3 R27, R27, R31, RZ ;  /* 0x0000001f1b1b7210 */ /* 0x000fe40007ffe0ff */
[C---:B------:R-:W-:Y:S02]  /*1240*/  LEA R30, P2, R26.reuse, c[0x0][0x160], 0x1 ;  /* 0x000058001a1e7a11 */ /* 0x040fe400078408ff */
[----:B------:R-:W-:Y:S02]  /*1250*/  SHF.R.S32.HI R41, RZ, 0x1f, R40 ;  /* 0x0000001fff297819 */ /* 0x000fe40000011428 */
[----:B------:R-:W-:Y:S02]  /*1260*/  LEA.HI.X R31, R26, c[0x0][0x164], R27, 0x1, P2 ;  /* 0x000059001a1f7a11 */ /* 0x000fe400010f0c1b */
[----:B------:R-:W-:-:S03]  /*1270*/  IADD3 R26, P2, R30, R22, RZ ;  /* 0x000000161e1a7210 */ /* 0x000fc60007f5e0ff */
[----:B------:R0:W2:Y:S01]  /*1280*/  LDG.E.U16 R29, [R30.64] ;  /* 0x000000041e1d7981 */ /* 0x0000a2000c1e1500 */
[----:B------:R-:W-:Y:S02]  /*1290*/  FADD.FTZ R42, R33, R32 ;  /* 0x00000020212a7221 */ /* 0x000fe40000010000 */
[----:B------:R-:W-:Y:S01]  /*12a0*/  IMAD.X R27, R31, 0x1, R21, P2 ;  /* 0x000000011f1b7824 */ /* 0x000fe200010e0615 */
[----:B-1----:R-:W-:Y:S01]  /*12b0*/  IADD3 R34, P2, R26, R22, RZ ;  /* 0x000000161a227210 */ /* 0x002fe20007f5e0ff */
[----:B0-----:R-:W-:-:S03]  /*12c0*/  IMAD.WIDE.U32 R30, R10, c[0x0][0x178], R40 ;  /* 0x00005e000a1e7a25 */ /* 0x001fc600078e0028 */
[----:B------:R0:W5:Y:S01]  /*12d0*/  LDG.E.U16 R32, [R26.64] ;  /* 0x000000041a207981 */ /* 0x000162000c1e1500 */
[----:B------:R-:W-:Y:S02]  /*12e0*/  IADD3.X R35, R27, R21, RZ, P2, !PT ;  /* 0x000000151b237210 */ /* 0x000fe400017fe4ff */
[----:B------:R-:W-:Y:S02]  /*12f0*/  IADD3 R38, P2, R34, R22, RZ ;  /* 0x0000001622267210 */ /* 0x000fe40007f5e0ff */
[----:B------:R-:W-:Y:S01]  /*1300*/  IADD3 R24, R24, R31, RZ ;  /* 0x0000001f18187210 */ /* 0x000fe20007ffe0ff */
[----:B------:R1:W5:Y:S02]  /*1310*/  LDG.E.U16 R36, [R34.64] ;  /* 0x0000000422247981 */ /* 0x000364000c1e1500 */
[----:B------:R-:W-:Y:S02]  /*1320*/  IMAD.X R39, R35, 0x1, R21, P2 ;  /* 0x0000000123277824 */ /* 0x000fe400010e0615 */
[----:B------:R-:W-:-:S02]  /*1330*/  IMAD R31, R24, c[0x0][0x190], RZ ;  /* 0x00006400181f7a24 */ /* 0x000fc400078e02ff */
[C---:B0-----:R-:W-:Y:S01]  /*1340*/  IMAD.WIDE.U32 R26, R30.reuse, c[0x0][0x190], R12 ;  /* 0x000064001e1a7a25 */ /* 0x041fe200078e000c */
[----:B------:R0:W5:Y:S03]  /*1350*/  LDG.E.U16 R33, [R38.64] ;  /* 0x0000000426217981 */ /* 0x000166000c1e1500 */
[----:B------:R-:W-:Y:S01]  /*1360*/  IMAD R31, R30, c[0x0][0x194], R31 ;  /* 0x000065001e1f7a24 */ /* 0x000fe200078e021f */
[----:B------:R-:W-:-:S03]  /*1370*/  LEA R30, P2, R26, c[0x0][0x160], 0x1 ;  /* 0x000058001a1e7a11 */ /* 0x000fc600078408ff */
[----:B------:R-:W-:-:S05]  /*1380*/  IMAD.IADD R27, R27, 0x1, R31 ;  /* 0x000000011b1b7824 */ /* 0x000fca00078e021f */
[----:B------:R-:W-:Y:S02]  /*1390*/  LEA.HI.X R31, R26, c[0x0][0x164], R27, 0x1, P2 ;  /* 0x000059001a1f7a11 */ /* 0x000fe400010f0c1b */
[----:B------:R-:W-:-:S03]  /*13a0*/  IADD3 R26, P2, R30, R22, RZ ;  /* 0x000000161e1a7210 */ /* 0x000fc60007f5e0ff */
[----:B------:R-:W5:Y:S01]  /*13b0*/  LDG.E.U16 R30, [R30.64] ;  /* 0x000000041e1e7981 */ /* 0x000f62000c1e1500 */
[----:B------:R-:W-:Y:S02]  /*13c0*/  IADD3.X R27, R31, R21, RZ, P2, !PT ;  /* 0x000000151f1b7210 */ /* 0x000fe400017fe4ff */
[----:B-1----:R-:W-:-:S03]  /*13d0*/  IADD3 R34, P2, R26, R22, RZ ;  /* 0x000000161a227210 */ /* 0x002fc60007f5e0ff */
[----:B------:R-:W5:Y:S02]  /*13e0*/  LDG.E.U16 R26, [R26.64] ;  /* 0x000000041a1a7981 */ /* 0x000f64000c1e1500 */
[----:B------:R-:W-:Y:S01]  /*13f0*/  IMAD.X R35, R27, 0x1, R21, P2 ;  /* 0x000000011b237824 */ /* 0x000fe200010e0615 */
[----:B0-----:R-:W-:-:S04]  /*1400*/  IADD3 R38, P2, R34, R22, RZ ;  /* 0x0000001622267210 */ /* 0x001fc80007f5e0ff */
[----:B------:R-:W-:Y:S01]  /*1410*/  IADD3.X R39, R35, R21, RZ, P2, !PT ;  /* 0x0000001523277210 */ /* 0x000fe200017fe4ff */
[----:B------:R-:W5:Y:S04]  /*1420*/  LDG.E.U16 R34, [R34.64] ;  /* 0x0000000422227981 */ /* 0x000f68000c1e1500 */
[----:B------:R-:W5:Y:S01]  /*1430*/  LDG.E.U16 R38, [R38.64] ;  /* 0x0000000426267981 */ /* 0x000f62000c1e1500 */
[----:B---3--:R-:W-:Y:S02]  /*1440*/  HADD2.F32 R23, -RZ, R23.H0_H0 ;  /* 0x20000017ff177230 */ /* 0x008fe40000004100 */
[----:B----4-:R-:W-:-:S03]  /*1450*/  HADD2.F32 R28, -RZ, R28.H0_H0 ;  /* 0x2000001cff1c7230 */ /* 0x010fc60000004100 */
[----:B------:R-:W-:-:S04]  /*1460*/  FADD.FTZ R23, R42, R23 ;  /* 0x000000172a177221 */ /* 0x000fc80000010000 */
[----:B------:R-:W-:Y:S01]  /*1470*/  FADD.FTZ R23, R23, R28 ;  /* 0x0000001c17177221 */ /* 0x000fe20000010000 */
[----:B------:R-:W-:-:S04]  /*1480*/  IADD3 R20, R20, 0x10, RZ ;  /* 0x0000001014147810 */ /* 0x000fc80007ffe0ff */
[----:B------:R-:W-:Y:S01]  /*1490*/  ISETP.GE.AND P2, PT, R20, R25, PT ;  /* 0x000000191400720c */ /* 0x000fe20003f46270 */
[----:B--2---:R-:W-:-:S05]  /*14a0*/  HADD2.F32 R24, -RZ, R29.H0_H0 ;  /* 0x2000001dff187230 */ /* 0x004fca0000004100 */
[----:B------:R-:W-:Y:S01]  /*14b0*/  FADD.FTZ R23, R23, R24 ;  /* 0x0000001817177221 */ /* 0x000fe20000010000 */
[----:B-----5:R-:W-:-:S05]  /*14c0*/  HADD2.F32 R32, -RZ, R32.H0_H0 ;  /* 0x20000020ff207230 */ /* 0x020fca0000004100 */
[----:B------:R-:W-:Y:S01]  /*14d0*/  FADD.FTZ R23, R23, R32 ;  /* 0x0000002017177221 */ /* 0x000fe20000010000 */
[----:B------:R-:W-:-:S05]  /*14e0*/  HADD2.F32 R36, -RZ, R36.H0_H0 ;  /* 0x20000024ff247230 */ /* 0x000fca0000004100 */
[----:B------:R-:W-:Y:S01]  /*14f0*/  FADD.FTZ R23, R23, R36 ;  /* 0x0000002417177221 */ /* 0x000fe20000010000 */
[----:B------:R-:W-:-:S05]  /*1500*/  HADD2.F32 R24, -RZ, R33.H0_H0 ;  /* 0x20000021ff187230 */ /* 0x000fca0000004100 */
[----:B------:R-:W-:Y:S01]  /*1510*/  FADD.FTZ R23, R23, R24 ;  /* 0x0000001817177221 */ /* 0x000fe20000010000 */
[----:B------:R-:W-:-:S05]  /*1520*/  HADD2.F32 R30, -RZ, R30.H0_H0 ;  /* 0x2000001eff1e7230 */ /* 0x000fca0000004100 */
[----:B------:R-:W-:Y:S01]  /*1530*/  FADD.FTZ R23, R23, R30 ;  /* 0x0000001e17177221 */ /* 0x000fe20000010000 */
[----:B------:R-:W-:-:S05]  /*1540*/  HADD2.F32 R26, -RZ, R26.H0_H0 ;  /* 0x2000001aff1a7230 */ /* 0x000fca0000004100 */
[----:B------:R-:W-:Y:S01]  /*1550*/  FADD.FTZ R23, R23, R26 ;  /* 0x0000001a17177221 */ /* 0x000fe20000010000 */
[----:B------:R-:W-:Y:S02]  /*1560*/  HADD2.F32 R34, -RZ, R34.H0_H0 ;  /* 0x20000022ff227230 */ /* 0x000fe40000004100 */
[----:B------:R-:W-:-:S03]  /*1570*/  HADD2.F32 R38, -RZ, R38.H0_H0 ;  /* 0x20000026ff267230 */ /* 0x000fc60000004100 */
[----:B------:R-:W-:-:S04]  /*1580*/  FADD.FTZ R23, R23, R34 ;  /* 0x0000002217177221 */ /* 0x000fc80000010000 */
[----:B------:R-:W-:Y:S01]  /*1590*/  FADD.FTZ R23, R23, R38 ;  /* 0x0000002617177221 */ /* 0x000fe20000010000 */
[----:B------:R-:W-:Y:S05]  /*15a0*/  @!P2 BRA `(.L_x_193) ;  /* 0xfffff8b00000a947 */ /* 0x000fea000383ffff */
.L_x_192:
[----:B------:R-:W-:Y:S05]  /*15b0*/  BSYNC B2 ;  /* 0x0000000000027941 */ /* 0x000fea0003800000 */
.L_x_191:
[----:B------:R-:W-:Y:S01]  /*15c0*/  IMAD.IADD R24, R15, 0x1, -R20 ;  /* 0x000000010f187824 */ /* 0x000fe200078e0a14 */
[----:B------:R-:W-:Y:S04]  /*15d0*/  BSSY B2, `(.L_x_194) ;  /* 0x000003f000027945 */ /* 0x000fe80003800000 */
[----:B------:R-:W-:-:S13]  /*15e0*/  ISETP.GT.AND P2, PT, R24, 0x4, PT ;  /* 0x000000041800780c */ /* 0x000fda0003f44270 */
[----:B------:R-:W-:Y:S05]  /*15f0*/  @!P2 BRA `(.L_x_195) ;  /* 0x000003c00000a947 */ /* 0x000fea0003800000 */
[----:B------:R-:W-:Y:S01]  /*1600*/  SHF.R.S32.HI R25, RZ, 0x1f, R20 ;  /* 0x0000001fff197819 */ /* 0x000fe20000011414 */
[----:B------:R-:W-:Y:S01]  /*1610*/  IMAD R27, R19, c[0x0][0x178], RZ ;  /* 0x00005e00131b7a24 */ /* 0x000fe200078e02ff */
[----:B------:R-:W-:-:S03]  /*1620*/  MOV R24, R20 ;  /* 0x0000001400187202 */ /* 0x000fc60000000f00 */
[C---:B------:R-:W-:Y:S02]  /*1630*/  IMAD R31, R10.reuse, c[0x0][0x17c], R27 ;  /* 0x00005f000a1f7a24 */ /* 0x040fe400078e021b */
[----:B------:R-:W-:Y:S01]  /*1640*/  IMAD.WIDE.U32 R26, R10, c[0x0][0x178], R24 ;  /* 0x00005e000a1a7a25 */ /* 0x000fe200078e0018 */
[----:B------:R-:W-:-:S03]  /*1650*/  IADD3 R24, R20, 0x4, RZ ;  /* 0x0000000414187810 */ /* 0x000fc60007ffe0ff */
[----:B------:R-:W-:Y:S01]  /*1660*/  IMAD.IADD R27, R31, 0x1, R27 ;  /* 0x000000011f1b7824 */ /* 0x000fe200078e021b */
[----:B------:R-:W-:-:S03]  /*1670*/  SHF.R.S32.HI R25, RZ, 0x1f, R24 ;  /* 0x0000001fff197819 */ /* 0x000fc60000011418 */
[----:B------:R-:W-:Y:S02]  /*1680*/  IMAD R27, R27, c[0x0][0x190], RZ ;  /* 0x000064001b1b7a24 */ /* 0x000fe400078e02ff */
[----:B------:R-:W-:-:S04]  /*1690*/  IMAD.WIDE.U32 R24, R10, c[0x0][0x178], R24 ;  /* 0x00005e000a187a25 */ /* 0x000fc800078e0018 */
[C---:B------:R-:W-:Y:S01]  /*16a0*/  IMAD R29, R26.reuse, c[0x0][0x194], R27 ;  /* 0x000065001a1d7a24 */ /* 0x040fe200078e021b */
[----:B------:R-:W-:Y:S01]  /*16b0*/  IADD3 R25, R31, R25, RZ ;  /* 0x000000191f197210 */ /* 0x000fe20007ffe0ff */
[----:B------:R-:W-:-:S04]  /*16c0*/  IMAD.WIDE.U32 R26, R26, c[0x0][0x190], R12 ;  /* 0x000064001a1a7a25 */ /* 0x000fc800078e000c */
[----:B------:R-:W-:Y:S01]  /*16d0*/  IMAD.IADD R27, R27, 0x1, R29 ;  /* 0x000000011b1b7824 */ /* 0x000fe200078e021d */
[----:B------:R-:W-:Y:S01]  /*16e0*/  LEA R28, P0, R26, c[0x0][0x160], 0x1 ;  /* 0x000058001a1c7a11 */ /* 0x000fe200078008ff */
[----:B------:R-:W-:-:S03]  /*16f0*/  IMAD R25, R25, c[0x0][0x190], RZ ;  /* 0x0000640019197a24 */ /* 0x000fc600078e02ff */
[----:B------:R-:W-:Y:S01]  /*1700*/  LEA.HI.X R29, R26, c[0x0][0x164], R27, 0x1, P0 ;  /* 0x000059001a1d7a11 */ /* 0x000fe200000f0c1b */
[----:B------:R-:W-:Y:S01]  /*1710*/  IMAD.WIDE.U32 R26, R24, c[0x0][0x190], R12 ;  /* 0x00006400181a7a25 */ /* 0x000fe200078e000c */
[----:B------:R-:W-:-:S03]  /*1720*/  IADD3 R30, P2, R28, R22, RZ ;  /* 0x000000161c1e7210 */ /* 0x000fc60007f5e0ff */
[----:B------:R-:W-:Y:S01]  /*1730*/  IMAD R25, R24, c[0x0][0x194], R25 ;  /* 0x0000650018197a24 */ /* 0x000fe200078e0219 */
[-C--:B------:R-:W-:Y:S01]  /*1740*/  IADD3 R32, P0, R30, R22.reuse, RZ ;  /* 0x000000161e207210 */ /* 0x080fe20007f1e0ff */
[----:B------:R0:W2:Y:S01]  /*1750*/  LDG.E.U16 R36, [R28.64] ;  /* 0x000000041c247981 */ /* 0x0000a2000c1e1500 */
[-C--:B------:R-:W-:Y:S01]  /*1760*/  IADD3.X R31, R29, R21.reuse, RZ, P2, !PT ;  /* 0x000000151d1f7210 */ /* 0x080fe200017fe4ff */
[----:B------:R-:W-:Y:S01]  /*1770*/  IMAD.IADD R25, R27, 0x1, R25 ;  /* 0x000000011b197824 */ /* 0x000fe200078e0219 */
[----:B------:R-:W-:Y:S02]  /*1780*/  IADD3 R34, P2, R32, R22, RZ ;  /* 0x0000001620227210 */ /* 0x000fe40007f5e0ff */
[----:B------:R-:W-:Y:S01]  /*1790*/  IADD3.X R33, R31, R21, RZ, P0, !PT ;  /* 0x000000151f217210 */ /* 0x000fe200007fe4ff */
[----:B------:R-:W3:Y:S01]  /*17a0*/  LDG.E.U16 R30, [R30.64] ;  /* 0x000000041e1e7981 */ /* 0x000ee2000c1e1500 */
[----:B------:R-:W-:-:S03]  /*17b0*/  LEA R24, P3, R26, c[0x0][0x160], 0x1 ;  /* 0x000058001a187a11 */ /* 0x000fc600078608ff */
[----:B------:R-:W-:Y:S01]  /*17c0*/  IMAD.X R35, R33, 0x1, R21, P2 ;  /* 0x0000000121237824 */ /* 0x000fe200010e0615 */
[----:B------:R-:W-:Y:S01]  /*17d0*/  LEA.HI.X R25, R26, c[0x0][0x164], R25, 0x1, P3 ;  /* 0x000059001a197a11 */ /* 0x000fe200018f0c19 */
[----:B------:R-:W4:Y:S01]  /*17e0*/  LDG.E.U16 R32, [R32.64] ;  /* 0x0000000420207981 */ /* 0x000f22000c1e1500 */
[----:B------:R-:W-:-:S03]  /*17f0*/  IADD3 R26, P0, R24, R22, RZ ;  /* 0x00000016181a7210 */ /* 0x000fc60007f1e0ff */
[----:B------:R-:W5:Y:S01]  /*1800*/  LDG.E.U16 R34, [R34.64] ;  /* 0x0000000422227981 */ /* 0x000f62000c1e1500 */
[-C--:B0-----:R-:W-:Y:S02]  /*1810*/  IADD3 R28, P2, R26, R22.reuse, RZ ;  /* 0x000000161a1c7210 */ /* 0x081fe40007f5e0ff */
[----:B------:R-:W-:Y:S01]  /*1820*/  IADD3.X R27, R25, R21, RZ, P0, !PT ;  /* 0x00000015191b7210 */ /* 0x000fe200007fe4ff */
[----:B------:R-:W5:Y:S01]  /*1830*/  LDG.E.U16 R24, [R24.64] ;  /* 0x0000000418187981 */ /* 0x000f62000c1e1500 */
[----:B------:R-:W-:-:S03]  /*1840*/  IADD3 R38, P0, R28, R22, RZ ;  /* 0x000000161c267210 */ /* 0x000fc60007f1e0ff */
[----:B------:R-:W-:Y:S01]  /*1850*/  IMAD.X R29, R27, 0x1, R21, P2 ;  /* 0x000000011b1d7824 */ /* 0x000fe200010e0615 */
[----:B------:R-:W5:Y:S04]  /*1860*/  LDG.E.U16 R26, [R26.64] ;  /* 0x000000041a1a7981 */ /* 0x000f68000c1e1500 */
[----:B------:R-:W-:Y:S01]  /*1870*/  IADD3.X R39, R29, R21, RZ, P0, !PT ;  /* 0x000000151d277210 */ /* 0x000fe200007fe4ff */
[----:B------:R-:W5:Y:S04]  /*1880*/  LDG.E.U16 R28, [R28.64] ;  /* 0x000000041c1c7981 */ /* 0x000f68000c1e1500 */
[----:B------:R-:W5:Y:S01]  /*1890*/  LDG.E.U16 R38, [R38.64] ;  /* 0x0000000426267981 */ /* 0x000f62000c1e1500 */
[----:B------:R-:W-:-:S02]  /*18a0*/  PLOP3.LUT P0, PT, PT, PT, PT, 0x8, 0x0 ;  /* 0x000000000000781c */ /* 0x000fc40003f0e170 */
[----:B------:R-:W-:Y:S01]  /*18b0*/  IADD3 R20, R20, 0x8, RZ ;  /* 0x0000000814147810 */ /* 0x000fe20007ffe0ff */
[----:B--2---:R-:W-:-:S05]  /*18c0*/  HADD2.F32 R36, -RZ, R36.H0_H0 ;  /* 0x20000024ff247230 */ /* 0x004fca0000004100 */
[----:B------:R-:W-:Y:S01]  /*18d0*/  FADD.FTZ R36, R23, R36 ;  /* 0x0000002417247221 */ /* 0x000fe20000010000 */
[----:B---3--:R-:W-:-:S05]  /*18e0*/  HADD2.F32 R31, -RZ, R30.H0_H0 ;  /* 0x2000001eff1f7230 */ /* 0x008fca0000004100 */
[----:B------:R-:W-:Y:S01]  /*18f0*/  FADD.FTZ R31, R36, R31 ;  /* 0x0000001f241f7221 */ /* 0x000fe20000010000 */
[----:B----4-:R-:W-:Y:S02]  /*1900*/  HADD2.F32 R32, -RZ, R32.H0_H0 ;  /* 0x20000020ff207230 */ /* 0x010fe40000004100 */
[----:B-----5:R-:W-:-:S03]  /*1910*/  HADD2.F32 R34, -RZ, R34.H0_H0 ;  /* 0x20000022ff227230 */ /* 0x020fc60000004100 */
[----:B------:R-:W-:Y:S01]  /*1920*/  FADD.FTZ R31, R31, R32 ;  /* 0x000000201f1f7221 */ /* 0x000fe20000010000 */
[----:B------:R-:W-:-:S03]  /*1930*/  HADD2.F32 R24, -RZ, R24.H0_H0 ;  /* 0x20000018ff187230 */ /* 0x000fc60000004100 */
[----:B------:R-:W-:Y:S01]  /*1940*/  FADD.FTZ R31, R31, R34 ;  /* 0x000000221f1f7221 */ /* 0x000fe20000010000 */
[----:B------:R-:W-:-:S03]  /*1950*/  HADD2.F32 R23, -RZ, R26.H0_H0 ;  /* 0x2000001aff177230 */ /* 0x000fc60000004100 */
[----:B------:R-:W-:Y:S01]  /*1960*/  FADD.FTZ R24, R31, R24 ;  /* 0x000000181f187221 */ /* 0x000fe20000010000 */
[----:B------:R-:W-:-:S03]  /*1970*/  HADD2.F32 R28, -RZ, R28.H0_H0 ;  /* 0x2000001cff1c7230 */ /* 0x000fc60000004100 */
[----:B------:R-:W-:Y:S01]  /*1980*/  FADD.FTZ R23, R24, R23 ;  /* 0x0000001718177221 */ /* 0x000fe20000010000 */
[----:B------:R-:W-:-:S03]  /*1990*/  HADD2.F32 R38, -RZ, R38.H0_H0 ;  /* 0x20000026ff267230 */ /* 0x000fc60000004100 */
[----:B------:R-:W-:-:S04]  /*19a0*/  FADD.FTZ R23, R23, R28 ;  /* 0x0000001c17177221 */ /* 0x000fc80000010000 */
[----:B------:R-:W-:Y:S02]  /*19b0*/  FADD.FTZ R23, R23, R38 ;  /* 0x0000002617177221 */ /* 0x000fe40000010000 */
.L_x_195:
[----:B------:R-:W-:Y:S05]  /*19c0*/  BSYNC B2 ;  /* 0x0000000000027941 */ /* 0x000fea0003800000 */
.L_x_194:
[----:B------:R-:W-:-:S13]  /*19d0*/  ISETP.LT.OR P0, PT, R20, R15, P0 ;  /* 0x0000000f1400720c */ /* 0x000fda0000701670 */
        /* <DEDUP_REMOVED lines=8> */
[----:B------:R-:W-:-:S04]  /*1a60*/  IMAD R11, R11, c[0x0][0x190], RZ ;  /* 0x000064000b0b7a24 */ /* 0x000fc800078e02ff */
[----:B------:R-:W-:Y:S01]  /*1a70*/  IMAD R11, R10, c[0x0][0x194], R11 ;  /* 0x000065000a0b7a24 */ /* 0x000fe200078e020b */
[----:B------:R-:W-:-:S03]  /*1a80*/  LEA R10, P0, R24, c[0x0][0x160], 0x1 ;  /* 0x00005800180a7a11 */ /* 0x000fc600078008ff */
[----:B------:R-:W-:Y:S01]  /*1a90*/  IMAD.IADD R11, R25, 0x1, R11 ;  /* 0x00000001190b7824 */ /* 0x000fe200078e020b */
[----:B------:R-:W-:-:S04]  /*1aa0*/  IADD3 R26, P2, R10, R22, RZ ;  /* 0x000000160a1a7210 */ /* 0x000fc80007f5e0ff */
[----:B------:R-:W-:Y:S02]  /*1ab0*/  LEA.HI.X R11, R24, c[0x0][0x164], R11, 0x1, P0 ;  /* 0x00005900180b7a11 */ /* 0x000fe400000f0c0b */
[-C--:B------:R-:W-:Y:S02]  /*1ac0*/  IADD3 R24, P0, R26, R22.reuse, RZ ;  /* 0x000000161a187210 */ /* 0x080fe40007f1e0ff */
[----:B------:R-:W-:Y:S01]  /*1ad0*/  IADD3.X R27, R11, R21, RZ, P2, !PT ;  /* 0x000000150b1b7210 */ /* 0x000fe200017fe4ff */
[----:B------:R-:W2:Y:S01]  /*1ae0*/  LDG.E.U16 R10, [R10.64] ;  /* 0x000000040a0a7981 */ /* 0x000ea2000c1e1500 */
[----:B------:R-:W-:-:S03]  /*1af0*/  IADD3 R20, P2, R24, R22, RZ ;  /* 0x0000001618147210 */ /* 0x000fc60007f5e0ff */
[----:B------:R-:W-:Y:S01]  /*1b00*/  IMAD.X R25, R27, 0x1, R21, P0 ;  /* 0x000000011b197824 */ /* 0x000fe200000e0615 */
[----:B------:R-:W3:Y:S04]  /*1b10*/  LDG.E.U16 R26, [R26.64] ;  /* 0x000000041a1a7981 */ /* 0x000ee8000c1e1500 */
[----:B------:R-:W-:Y:S01]  /*1b20*/  IADD3.X R21, R25, R21, RZ, P2, !PT ;  /* 0x0000001519157210 */ /* 0x000fe200017fe4ff */
[----:B------:R-:W4:Y:S04]  /*1b30*/  LDG.E.U16 R24, [R24.64] ;  /* 0x0000000418187981 */ /* 0x000f28000c1e1500 */
[----:B------:R-:W5:Y:S01]  /*1b40*/  LDG.E.U16 R20, [R20.64] ;  /* 0x0000000414147981 */ /* 0x000f62000c1e1500 */
        /* <DEDUP_REMOVED lines=8> */
.L_x_188:
[----:B------:R-:W-:Y:S05]  /*1bd0*/  BSYNC B0 ;  /* 0x0000000000007941 */ /* 0x000fea0003800000 */
.L_x_187:
[----:B------:R-:W-:-:S04]  /*1be0*/  IADD3 R16, R16, 0x1, RZ ;  /* 0x0000000110107810 */ /* 0x000fc80007ffe0ff */
[----:B------:R-:W-:-:S13]  /*1bf0*/  ISETP.GE.AND P0, PT, R16, R14, PT ;  /* 0x0000000e1000720c */ /* 0x000fda0003f06270 */
[----:B------:R-:W-:Y:S01]  /*1c00*/  @P0 CALL.REL.NOINC `(.L_x_186) ;  /* 0x0000001000000944 */ /* 0x000fe20003c00000 */
[----:B------:R-:W-:Y:S05]  /*1c10*/  BRA `(.L_x_196) ;  /* 0xffffed9000007947 */ /* 0x000fea000383ffff */
.L_x_186:
[----:B------:R-:W-:Y:S05]  /*1c20*/  BSYNC B1 ;  /* 0x0000000000017941 */ /* 0x000fea0003800000 */
.L_x_185:
[C---:B------:R-:W-:Y:S02]  /*1c30*/  LEA R4, P0, R2.reuse, c[0x0][0x168], 0x1 ;  /* 0x00005a0002047a11 */ /* 0x040fe400078008ff */
[----:B------:R-:W-:Y:S02]  /*1c40*/  F2FP.PACK_AB R23, RZ, R23 ;  /* 0x00000017ff17723e */ /* 0x000fe400000000ff */
[----:B------:R-:W-:-:S05]  /*1c50*/  LEA.HI.X R5, R2, c[0x0][0x16c], R3, 0x1, P0 ;  /* 0x00005b0002057a11 */ /* 0x000fca00000f0c03 */
[----:B------:R-:W-:Y:S01]  /*1c60*/  STG.E.U16 [R4.64], R23 ;  /* 0x0000001704007986 */ /* 0x000fe2000c101504 */
[----:B------:R-:W-:Y:S05]  /*1c70*/  EXIT ;  /* 0x000000000000794d */ /* 0x000fea0003800000 */
        .weak           $__internal_17_$__cuda_sm20_div_u64
        .type           $__internal_17_$__cuda_sm20_div_u64,@function
        .size           $__internal_17_$__cuda_sm20_div_u64,(.L_x_658 - $__internal_17_$__cuda_sm20_div_u64)
$__internal_17_$__cuda_sm20_div_u64:
[----:B------:R-:W-:Y:S01]  /*1c80*/  IMAD.MOV.U32 R18, RZ, RZ, R8 ;  /* 0x000000ffff127224 */ /* 0x000fe200078e0008 */
        /* <DEDUP_REMOVED lines=58> */
[----:B------:R-:W-:Y:S01]  /*2030*/  ISETP.NE.U32.AND P1, PT, R8, RZ, PT ;  /* 0x000000ff0800720c */ /* 0x000fe20003f25070 */
[----:B------:R-:W-:Y:S01]  /*2040*/  IMAD.MOV.U32 R8, RZ, RZ, R0 ;  /* 0x000000ffff087224 */ /* 0x000fe200078e0000 */
[----:B------:R-:W-:Y:S02]  /*2050*/  ISETP.GE.U32.AND.EX P0, PT, R16, R7, PT, P0 ;  /* 0x000000071000720c */ /* 0x000fe40003f06100 */
[----:B------:R-:W-:Y:S02]  /*2060*/  IADD3.X R10, RZ, R11, RZ, P2, !PT ;  /* 0x0000000bff0a7210 */ /* 0x000fe400017fe4ff */
[----:B------:R-:W-:-:S02]  /*2070*/  ISETP.NE.AND.EX P1, PT, R7, RZ, PT, P1 ;  /* 0x000000ff0700720c */ /* 0x000fc40003f25310 */
[----:B------:R-:W-:Y:S02]  /*2080*/  SEL R7, R9, R14, P0 ;  /* 0x0000000e09077207 */ /* 0x000fe40000000000 */
[----:B------:R-:W-:Y:S02]  /*2090*/  MOV R9, 0x0 ;  /* 0x0000000000097802 */ /* 0x000fe40000000f00 */
[----:B------:R-:W-:Y:S02]  /*20a0*/  SEL R10, R10, R11, P0 ;  /* 0x0000000b0a0a7207 */ /* 0x000fe40000000000 */
[----:B------:R-:W-:Y:S02]  /*20b0*/  SEL R7, R7, 0xffffffff, P1 ;  /* 0xffffffff07077807 */ /* 0x000fe40000800000 */
[----:B------:R-:W-:Y:S01]  /*20c0*/  SEL R10, R10, 0xffffffff, P1 ;  /* 0xffffffff0a0a7807 */ /* 0x000fe20000800000 */
[----:B------:R-:W-:Y:S06]  /*20d0*/  RET.REL.NODEC R8 `(_ZN2at6native53_GLOBAL__N__3bfe7fd5_20_UpSampleNearest2d_cu_198c5ce242upsample_nearest2d_backward_nhwc_out_frameIN3c104HalfEfXadL_ZNS0_46nearest_neighbor_exact_bw_compute_source_indexEfiiEEEEvPKT_PS5_mmmmmffm) ;  /* 0xffffdf2008007950 */ /* 0x000fec0003c3ffff */
.L_x_197:
        /* <DEDUP_REMOVED lines=10> */
.L_x_658:


//--------------------- .text._ZN2at6native53_GLOBAL__N__3bfe7fd5_20_UpSampleNearest2d_cu_198c5ce242upsample_nearest2d_backward_nhwc_out_frameIffXadL_ZNS0_46nearest_neighbor_exact_bw_compute_source_indexEfiiEEEEvPKT_PS3_mmmmmffm --------------------------
	.section	.text._ZN2at6native53_GLOBAL__N__3bfe7fd5_20_UpSampleNearest2d_cu_198c5ce242upsample_nearest2d_backward_nhwc_out_frameIffXadL_ZNS0_46nearest_neighbor_exact_bw_compute_source_indexEfiiEEEEvPKT_PS3_mmmmmffm,"ax",@progbits
	.sectioninfo	@"SHI_REGISTERS=48"
	.align	128
.text._ZN2at6native53_GLOBAL__N__3bfe7fd5_20_UpSampleNearest2d_cu_198c5ce242upsample_nearest2d_backward_nhwc_out_frameIffXadL_ZNS0_46nearest_neighbor_exact_bw_compute_source_indexEfiiEEEEvPKT_PS3_mmmmmffm:
        .type           _ZN2at6native53_GLOBAL__N__3bfe7fd5_20_UpSampleNearest2d_cu_198c5ce242upsample_nearest2d_backward_nhwc_out_frameIffXadL_ZNS0_46nearest_neighbor_exact_bw_compute_source_indexEfiiEEEEvPKT_PS3_mmmmmffm,@function
        .size           _ZN2at6native53_GLOBAL__N__3bfe7fd5_20_UpSampleNearest2d_cu_198c5ce242upsample_nearest2d_backward_nhwc_out_frameIffXadL_ZNS0_46nearest_neighbor_exact_bw_compute_source_indexEfiiEEEEvPKT_PS3_mmmmmffm,(.L_x_660 - _ZN2at6native53_GLOBAL__N__3bfe7fd5_20_UpSampleNearest2d_cu_198c5ce242upsample_nearest2d_backward_nhwc_out_frameIffXadL_ZNS0_46nearest_neighbor_exact_bw_compute_source_indexEfiiEEEEvPKT_PS3_mmmmmffm)
        .other          _ZN2at6native53_GLOBAL__N__3bfe7fd5_20_UpSampleNearest2d_cu_198c5ce242upsample_nearest2d_backward_nhwc_out_frameIffXadL_ZNS0_46nearest_neighbor_exact_bw_compute_source_indexEfiiEEEEvPKT_PS3_mmmmmffm,@"STO_CUDA_ENTRY STV_DEFAULT"
_ZN2at6native53_GLOBAL__N__3bfe7fd5_20_UpSampleNearest2d_cu_198c5ce242upsample_nearest2d_backward_nhwc_out_frameIffXadL_ZNS0_46nearest_neighbor_exact_bw_compute_source_indexEfiiEEEEvPKT_PS3_mmmmmffm:
        /* <DEDUP_REMOVED lines=17> */
[----:B------:R-:W-:Y:S05]  /*0110*/  CALL.REL.NOINC `($__internal_18_$__cuda_sm20_div_u64) ;  /* 0x0000199000007944 */ /* 0x000fea0003c00000 */
[--C-:B------:R-:W-:Y:S02]  /*0120*/  IMAD.MOV R5, RZ, RZ, -R14.reuse ;  /* 0x000000ffff057224 */ /* 0x100fe400078e0a0e */
[----:B------:R-:W-:Y:S02]  /*0130*/  IMAD.MOV.U32 R4, RZ, RZ, R14 ;  /* 0x000000ffff047224 */ /* 0x000fe400078e000e */
[----:B------:R-:W-:Y:S01]  /*0140*/  IMAD R0, R5, c[0x0][0x190], R2 ;  /* 0x0000640005007a24 */ /* 0x000fe200078e0202 */
[----:B------:R-:W-:Y:S01]  /*0150*/  MOV R5, R15 ;  /* 0x0000000f00057202 */ /* 0x000fe20000000f00 */
[----:B------:R-:W-:Y:S05]  /*0160*/  BRA `(.L_x_200) ;  /* 0x0000015000007947 */ /* 0x000fea0003800000 */
.L_x_199:
        /* <DEDUP_REMOVED lines=21> */
.L_x_200:
[----:B------:R-:W-:Y:S05]  /*02c0*/  BSYNC B0 ;  /* 0x0000000000007941 */ /* 0x000fea0003800000 */
.L_x_198:
        /* <DEDUP_REMOVED lines=10> */
[----:B------:R-:W-:-:S04]  /*0370*/  IMAD.MOV R5, RZ, RZ, -R14 ;  /* 0x000000ffff057224 */ /* 0x000fc800078e0a0e */
[----:B------:R-:W-:Y:S01]  /*0380*/  IMAD R6, R5, c[0x0][0x188], R4 ;  /* 0x0000620005067a24 */ /* 0x000fe200078e0204 */
[----:B------:R-:W-:Y:S01]  /*0390*/  MOV R5, R15 ;  /* 0x0000000f00057202 */ /* 0x000fe20000000f00 */
[----:B------:R-:W-:Y:S01]  /*03a0*/  IMAD.MOV.U32 R4, RZ, RZ, R14 ;  /* 0x000000ffff047224 */ /* 0x000fe200078e000e */
[----:B------:R-:W-:Y:S05]  /*03b0*/  BRA `(.L_x_203) ;  /* 0x0000016000007947 */ /* 0x000fea0003800000 */
.L_x_202:
        /* <DEDUP_REMOVED lines=22> */
.L_x_203:
[----:B------:R-:W-:Y:S05]  /*0520*/  BSYNC B0 ;  /* 0x0000000000007941 */ /* 0x000fea0003800000 */
.L_x_201:
        /* <DEDUP_REMOVED lines=9> */
[----:B------:R-:W-:Y:S05]  /*05c0*/  CALL.REL.NOINC `($__internal_18_$__cuda_sm20_div_u64) ;  /* 0x000014e000007944 */ /* 0x000fea0003c00000 */
[----:B------:R-:W-:-:S04]  /*05d0*/  IMAD.MOV R5, RZ, RZ, -R14 ;  /* 0x000000ffff057224 */ /* 0x000fc800078e0a0e */
[----:B------:R-:W-:Y:S01]  /*05e0*/  IMAD R10, R5, c[0x0][0x180], R4 ;  /* 0x00006000050a7a24 */ /* 0x000fe200078e0204 */
[----:B------:R-:W-:Y:S05]  /*05f0*/  BRA `(.L_x_206) ;  /* 0x0000014000007947 */ /* 0x000fea0003800000 */
.L_x_205:
        /* <DEDUP_REMOVED lines=20> */
.L_x_206:
[----:B------:R-:W-:Y:S05]  /*0740*/  BSYNC B0 ;  /* 0x0000000000007941 */ /* 0x000fea0003800000 */
.L_x_204:
        /* <DEDUP_REMOVED lines=37> */
.L_x_218:
        /* <DEDUP_REMOVED lines=21> */
[----:B------:R-:W-:-:S03]  /*0af0*/  LEA R10, P0, R22, c[0x0][0x160], 0x2 ;  /* 0x00005800160a7a11 */ /* 0x000fc600078010ff */
[----:B------:R-:W-:-:S05]  /*0b00*/  IMAD.IADD R11, R23, 0x1, R11 ;  /* 0x00000001170b7824 */ /* 0x000fca00078e020b */
[----:B------:R-:W-:-:S05]  /*0b10*/  LEA.HI.X R11, R22, c[0x0][0x164], R11, 0x2, P0 ;  /* 0x00005900160b7a11 */ /* 0x000fca00000f140b */
[----:B------:R-:W2:Y:S01]  /*0b20*/  LDG.E R10, [R10.64] ;  /* 0x000000040a0a7981 */ /* 0x000ea2000c1e1900 */
[----:B------:R-:W-:Y:S02]  /*0b30*/  ISETP.NE.AND P0, PT, R19, 0x1, PT ;  /* 0x000000011300780c */ /* 0x000fe40003f05270 */
[----:B------:R-:W-:Y:S01]  /*0b40*/  MOV R20, R6 ;  /* 0x0000000600147202 */ /* 0x000fe20000000f00 */
[----:B--2---:R-:W-:-:S10]  /*0b50*/  FADD.FTZ R21, R21, R10 ;  /* 0x0000000a15157221 */ /* 0x004fd40000010000 */
        /* <DEDUP_REMOVED lines=12> */
[----:B------:R-:W-:Y:S01]  /*0c20*/  LEA R10, P2, R22, c[0x0][0x160], 0x2 ;  /* 0x00005800160a7a11 */ /* 0x000fe200078410ff */
[----:B------:R-:W-:-:S03]  /*0c30*/  @P0 IMAD.WIDE.U32 R26, R24, c[0x0][0x190], R12 ;  /* 0x00006400181a0a25 */ /* 0x000fc600078e000c */
[----:B------:R-:W-:Y:S01]  /*0c40*/  IADD3 R11, R23, R11, RZ ;  /* 0x0000000b170b7210 */ /* 0x000fe20007ffe0ff */
[----:B------:R-:W-:Y:S01]  /*0c50*/  @P0 IMAD R29, R24, c[0x0][0x194], R29 ;  /* 0x00006500181d0a24 */ /* 0x000fe200078e021d */
[----:B------:R-:W-:Y:S02]  /*0c60*/  @P0 LEA R24, P3, R26, c[0x0][0x160], 0x2 ;  /* 0x000058001a180a11 */ /* 0x000fe400078610ff */
[----:B------:R-:W-:Y:S01]  /*0c70*/  LEA.HI.X R11, R22, c[0x0][0x164], R11, 0x2, P2 ;  /* 0x00005900160b7a11 */ /* 0x000fe200010f140b */
[----:B------:R-:W-:-:S04]  /*0c80*/  @P0 IMAD.IADD R23, R27, 0x1, R29 ;  /* 0x000000011b170824 */ /* 0x000fc800078e021d */
[----:B------:R-:W2:Y:S01]  /*0c90*/  LDG.E R10, [R10.64] ;  /* 0x000000040a0a7981 */ /* 0x000ea2000c1e1900 */
[----:B------:R-:W-:-:S05]  /*0ca0*/  @P0 LEA.HI.X R25, R26, c[0x0][0x164], R23, 0x2, P3 ;  /* 0x000059001a190a11 */ /* 0x000fca00018f1417 */
[----:B------:R-:W3:Y:S01]  /*0cb0*/  @P0 LDG.E R24, [R24.64] ;  /* 0x0000000418180981 */ /* 0x000ee2000c1e1900 */
[----:B------:R-:W-:Y:S01]  /*0cc0*/  IMAD.MOV.U32 R20, RZ, RZ, R8 ;  /* 0x000000ffff147224 */ /* 0x000fe200078e0008 */
[----:B------:R-:W-:Y:S01]  /*0cd0*/  @P0 MOV R20, R37 ;  /* 0x0000002500140202 */ /* 0x000fe20000000f00 */
[----:B--2---:R-:W-:-:S04]  /*0ce0*/  FADD.FTZ R21, R21, R10 ;  /* 0x0000000a15157221 */ /* 0x004fc80000010000 */
[----:B---3--:R-:W-:Y:S02]  /*0cf0*/  @P0 FADD.FTZ R21, R21, R24 ;  /* 0x0000001815150221 */ /* 0x008fe40000010000 */
.L_x_212:
[----:B------:R-:W-:Y:S05]  /*0d00*/  BSYNC B2 ;  /* 0x0000000000027941 */ /* 0x000fea0003800000 */
.L_x_211:
[----:B------:R-:W-:Y:S05]  /*0d10*/  @!P1 BRA `(.L_x_210) ;  /* 0x00000cf000009947 */ /* 0x000fea0003800000 */
[----:B------:R-:W-:Y:S01]  /*0d20*/  IMAD.IADD R10, R17, 0x1, -R20 ;  /* 0x00000001110a7824 */ /* 0x000fe200078e0a14 */
[----:B------:R-:W-:Y:S01]  /*0d30*/  HFMA2.MMA R22, -RZ, RZ, 0, 1.1920928955078125e-07 ;  /* 0x00000002ff167435 */ /* 0x000fe200000001ff */
        /* <DEDUP_REMOVED lines=15> */
.L_x_215:
[----:B------:R-:W-:Y:S01]  /*0e30*/  SHF.R.S32.HI R29, RZ, 0x1f, R20 ;  /* 0x0000001fff1d7819 */ /* 0x000fe20000011414 */
[----:B------:R-:W-:Y:S01]  /*0e40*/  IMAD R27, R24, c[0x0][0x178], RZ ;  /* 0x00005e00181b7a24 */ /* 0x000fe200078e02ff */
[----:B------:R-:W-:-:S03]  /*0e50*/  MOV R28, R20 ;  /* 0x00000014001c7202 */ /* 0x000fc60000000f00 */
[C---:B------:R-:W-:Y:S02]  /*0e60*/  IMAD R26, R10.reuse, c[0x0][0x17c], R27 ;  /* 0x00005f000a1a7a24 */ /* 0x040fe400078e021b */
[----:B------:R-:W-:-:S04]  /*0e70*/  IMAD.WIDE.U32 R28, R10, c[0x0][0x178], R28 ;  /* 0x00005e000a1c7a25 */ /* 0x000fc800078e001c */
[----:B------:R-:W-:-:S04]  /*0e80*/  IMAD.IADD R12, R29, 0x1, R26 ;  /* 0x000000011d0c7824 */ /* 0x000fc800078e021a */
[----:B------:R-:W-:Y:S01]  /*0e90*/  IMAD R27, R12, c[0x0][0x190], RZ ;  /* 0x000064000c1b7a24 */ /* 0x000fe200078e02ff */
[----:B------:R-:W-:-:S03]  /*0ea0*/  MOV R12, R0 ;  /* 0x00000000000c7202 */ /* 0x000fc60000000f00 */
[C---:B------:R-:W-:Y:S02]  /*0eb0*/  IMAD R27, R28.reuse, c[0x0][0x194], R27 ;  /* 0x000065001c1b7a24 */ /* 0x040fe400078e021b */
[----:B------:R-:W-:-:S04]  /*0ec0*/  IMAD.WIDE.U32 R30, R28, c[0x0][0x190], R12 ;  /* 0x000064001c1e7a25 */ /* 0x000fc800078e000c */
[----:B------:R-:W-:Y:S01]  /*0ed0*/  IMAD.IADD R27, R31, 0x1, R27 ;  /* 0x000000011f1b7824 */ /* 0x000fe200078e021b */
[----:B------:R-:W-:-:S04]  /*0ee0*/  LEA R28, P2, R30, c[0x0][0x160], 0x2 ;  /* 0x000058001e1c7a11 */ /* 0x000fc800078410ff */
[----:B------:R-:W-:-:S05]  /*0ef0*/  LEA.HI.X R29, R30, c[0x0][0x164], R27, 0x2, P2 ;  /* 0x000059001e1d7a11 */ /* 0x000fca00010f141b */
[----:B------:R0:W2:Y:S01]  /*0f00*/  LDG.E R36, [R28.64] ;  /* 0x000000041c247981 */ /* 0x0000a2000c1e1900 */
[----:B------:R-:W-:Y:S02]  /*0f10*/  IADD3 R38, R20, 0x4, RZ ;  /* 0x0000000414267810 */ /* 0x000fe40007ffe0ff */
[-C--:B------:R-:W-:Y:S02]  /*0f20*/  IADD3 R30, P2, R28, R23.reuse, RZ ;  /* 0x000000171c1e7210 */ /* 0x080fe40007f5e0ff */
[--C-:B------:R-:W-:Y:S02]  /*0f30*/  SHF.R.S32.HI R39, RZ, 0x1f, R38.reuse ;  /* 0x0000001fff277819 */ /* 0x100fe40000011426 */
[----:B------:R-:W-:Y:S02]  /*0f40*/  IADD3.X R31, R29, R22, RZ, P2, !PT ;  /* 0x000000161d1f7210 */ /* 0x000fe400017fe4ff */
[----:B------:R-:W-:Y:S01]  /*0f50*/  IADD3 R32, P2, R30, R23, RZ ;  /* 0x000000171e207210 */ /* 0x000fe20007f5e0ff */
[----:B0-----:R-:W-:-:S02]  /*0f60*/  IMAD.WIDE.U32 R28, R10, c[0x0][0x178], R38 ;  /* 0x00005e000a1c7a25 */ /* 0x001fc400078e0026 */
[----:B------:R0:W3:Y:S02]  /*0f70*/  LDG.E R27, [R30.64] ;  /* 0x000000041e1b7981 */ /* 0x0000e4000c1e1900 */
[----:B------:R-:W-:Y:S02]  /*0f80*/  IMAD.IADD R29, R26, 0x1, R29 ;  /* 0x000000011a1d7824 */ /* 0x000fe400078e021d */
[----:B------:R-:W-:Y:S02]  /*0f90*/  IMAD.X R33, R31, 0x1, R22, P2 ;  /* 0x000000011f217824 */ /* 0x000fe400010e0616 */
[----:B------:R-:W-:Y:S01]  /*0fa0*/  IMAD R29, R29, c[0x0][0x190], RZ ;  /* 0x000064001d1d7a24 */ /* 0x000fe200078e02ff */
[----:B------:R-:W-:Y:S02]  /*0fb0*/  IADD3 R34, P2, R32, R23, RZ ;  /* 0x0000001720227210 */ /* 0x000fe40007f5e0ff */
[----:B------:R1:W4:Y:S02]  /*0fc0*/  LDG.E R40, [R32.64] ;  /* 0x0000000420287981 */ /* 0x000324000c1e1900 */
[----:B------:R-:W-:-:S05]  /*0fd0*/  IADD3.X R35, R33, R22, RZ, P2, !PT ;  /* 0x0000001621237210 */ /* 0x000fca00017fe4ff */
[----:B------:R5:W3:Y:S01]  /*0fe0*/  LDG.E R41, [R34.64] ;  /* 0x0000000422297981 */ /* 0x000ae2000c1e1900 */
[----:B--2---:R-:W-:Y:S02]  /*0ff0*/  FADD.FTZ R36, R36, R21 ;  /* 0x0000001524247221 */ /* 0x004fe40000010000 */
[C---:B------:R-:W-:Y:S02]  /*1000*/  IMAD R21, R28.reuse, c[0x0][0x194], R29 ;  /* 0x000065001c157a24 */ /* 0x040fe400078e021d */
[----:B------:R-:W-:-:S05]  /*1010*/  IMAD.WIDE.U32 R28, R28, c[0x0][0x190], R12 ;  /* 0x000064001c1c7a25 */ /* 0x000fca00078e000c */
[----:B------:R-:W-:Y:S02]  /*1020*/  IADD3 R21, R29, R21, RZ ;  /* 0x000000151d157210 */ /* 0x000fe40007ffe0ff */
[----:B0-----:R-:W-:-:S04]  /*1030*/  LEA R30, P2, R28, c[0x0][0x160], 0x2 ;  /* 0x000058001c1e7a11 */ /* 0x001fc800078410ff */
[----:B------:R-:W-:Y:S02]  /*1040*/  LEA.HI.X R31, R28, c[0x0][0x164], R21, 0x2, P2 ;  /* 0x000059001c1f7a11 */ /* 0x000fe400010f1415 */
[----:B-1----:R-:W-:-:S03]  /*1050*/  IADD3 R32, P2, R30, R23, RZ ;  /* 0x000000171e207210 */ /* 0x002fc60007f5e0ff */
[----:B------:R0:W2:Y:S02]  /*1060*/  LDG.E R43, [R30.64] ;  /* 0x000000041e2b7981 */ /* 0x0000a4000c1e1900 */
[----:B------:R-:W-:-:S05]  /*1070*/  IMAD.X R33, R31, 0x1, R22, P2 ;  /* 0x000000011f217824 */ /* 0x000fca00010e0616 */
[----:B------:R1:W2:Y:S01]  /*1080*/  LDG.E R45, [R32.64] ;  /* 0x00000004202d7981 */ /* 0x0002a2000c1e1900 */
[----:B------:R-:W-:Y:S01]  /*1090*/  IADD3 R28, P2, R32, R23, RZ ;  /* 0x00000017201c7210 */ /* 0x000fe20007f5e0ff */
[----:B---3--:R-:W-:-:S03]  /*10a0*/  FADD.FTZ R27, R36, R27 ;  /* 0x0000001b241b7221 */ /* 0x008fc60000010000 */
[----:B------:R-:W-:-:S05]  /*10b0*/  IADD3.X R29, R33, R22, RZ, P2, !PT ;  /* 0x00000016211d7210 */ /* 0x000fca00017fe4ff */
[----:B------:R3:W2:Y:S01]  /*10c0*/  LDG.E R21, [R28.64] ;  /* 0x000000041c157981 */ /* 0x0006a2000c1e1900 */
[----:B------:R-:W-:Y:S01]  /*10d0*/  IADD3 R38, R20, 0x8, RZ ;  /* 0x0000000814267810 */ /* 0x000fe20007ffe0ff */
[----:B----4-:R-:W-:Y:S01]  /*10e0*/  FADD.FTZ R40, R27, R40 ;  /* 0x000000281b287221 */ /* 0x010fe20000010000 */
[----:B-----5:R-:W-:Y:S02]  /*10f0*/  IADD3 R34, P2, R28, R23, RZ ;  /* 0x000000171c227210 */ /* 0x020fe40007f5e0ff */
[----:B------:R-:W-:-:S03]  /*1100*/  SHF.R.S32.HI R39, RZ, 0x1f, R38 ;  /* 0x0000001fff277819 */ /* 0x000fc60000011426 */
[----:B------:R-:W-:Y:S02]  /*1110*/  IMAD.X R35, R29, 0x1, R22, P2 ;  /* 0x000000011d237824 */ /* 0x000fe400010e0616 */
[----:B0-----:R-:W-:-:S03]  /*1120*/  IMAD.WIDE.U32 R30, R10, c[0x0][0x178], R38 ;  /* 0x00005e000a1e7a25 */ /* 0x001fc600078e0026 */
[----:B------:R0:W4:Y:S01]  /*1130*/  LDG.E R27, [R34.64] ;  /* 0x00000004221b7981 */ /* 0x000122000c1e1900 */
[----:B------:R-:W-:Y:S01]  /*1140*/  FADD.FTZ R40, R40, R41 ;  /* 0x0000002928287221 */ /* 0x000fe20000010000 */
[----:B------:R-:W-:-:S05]  /*1150*/  IADD3 R31, R26, R31, RZ ;  /* 0x0000001f1a1f7210 */ /* 0x000fca0007ffe0ff */
[----:B------:R-:W-:-:S04]  /*1160*/  IMAD R31, R31, c[0x0][0x190], RZ ;  /* 0x000064001f1f7a24 */ /* 0x000fc800078e02ff */
[C---:B---3--:R-:W-:Y:S02]  /*1170*/  IMAD R29, R30.reuse, c[0x0][0x194], R31 ;  /* 0x000065001e1d7a24 */ /* 0x048fe400078e021f */
[----:B------:R-:W-:Y:S01]  /*1180*/  IMAD.WIDE.U32 R30, R30, c[0x0][0x190], R12 ;  /* 0x000064001e1e7a25 */ /* 0x000fe200078e000c */
[----:B0-----:R-:W-:-:S03]  /*1190*/  IADD3 R34, R20, 0xc, RZ ;  /* 0x0000000c14227810 */ /* 0x001fc60007ffe0ff */
[----:B------:R-:W-:Y:S01]  /*11a0*/  IMAD.IADD R29, R31, 0x1, R29 ;  /* 0x000000011f1d7824 */ /* 0x000fe200078e021d */
[C---:B-1----:R-:W-:Y:S02]  /*11b0*/  LEA R32, P2, R30.reuse, c[0x0][0x160], 0x2 ;  /* 0x000058001e207a11 */ /* 0x042fe400078410ff */
[----:B------:R-:W-:Y:S02]  /*11c0*/  SHF.R.S32.HI R35, RZ, 0x1f, R34 ;  /* 0x0000001fff237819 */ /* 0x000fe40000011422 */
[----:B------:R-:W-:Y:S02]  /*11d0*/  LEA.HI.X R33, R30, c[0x0][0x164], R29, 0x2, P2 ;  /* 0x000059001e217a11 */ /* 0x000fe400010f141d */
[----:B------:R-:W-:-:S03]  /*11e0*/  IADD3 R28, P2, R32, R23, RZ ;  /* 0x00000017201c7210 */ /* 0x000fc60007f5e0ff */
[----:B------:R0:W3:Y:S01]  /*11f0*/  LDG.E R30, [R32.64] ;  /* 0x00000004201e7981 */ /* 0x0000e2000c1e1900 */
[----:B------:R-:W-:Y:S02]  /*1200*/  IADD3.X R29, R33, R22, RZ, P2, !PT ;  /* 0x00000016211d7210 */ /* 0x000fe400017fe4ff */
[----:B------:R-:W-:-:S03]  /*1210*/  IADD3 R38, P2, R28, R23, RZ ;  /* 0x000000171c267210 */ /* 0x000fc60007f5e0ff */
[----:B------:R1:W5:Y:S01]  /*1220*/  LDG.E R31, [R28.64] ;  /* 0x000000041c1f7981 */ /* 0x000362000c1e1900 */
[----:B0-----:R-:W-:-:S04]  /*1230*/  IMAD.WIDE.U32 R32, R10, c[0x0][0x178], R34 ;  /* 0x00005e000a207a25 */ /* 0x001fc800078e0022 */
[----:B------:R-:W-:-:S04]  /*1240*/  IMAD.IADD R26, R26, 0x1, R33 ;  /* 0x000000011a1a7824 */ /* 0x000fc800078e0221 */
[----:B------:R-:W-:Y:S02]  /*1250*/  IMAD R33, R26, c[0x0][0x190], RZ ;  /* 0x000064001a217a24 */ /* 0x000fe400078e02ff */
[----:B------:R-:W-:Y:S02]  /*1260*/  IMAD.X R39, R29, 0x1, R22, P2 ;  /* 0x000000011d277824 */ /* 0x000fe400010e0616 */
[----:B-1----:R-:W-:-:S03]  /*1270*/  IMAD.WIDE.U32 R28, R32, c[0x0][0x190], R12 ;  /* 0x00006400201c7a25 */ /* 0x002fc600078e000c */
[----:B------:R0:W5:Y:S01]  /*1280*/  LDG.E R36, [R38.64] ;  /* 0x0000000426247981 */ /* 0x000162000c1e1900 */
[----:B------:R-:W-:-:S05]  /*1290*/  IMAD R33, R32, c[0x0][0x194], R33 ;  /* 0x0000650020217a24 */ /* 0x000fca00078e0221 */
[----:B------:R-:W-:Y:S01]  /*12a0*/  IADD3 R29, R29, R33, RZ ;  /* 0x000000211d1d7210 */ /* 0x000fe20007ffe0ff */
[----:B--2---:R-:W-:-:S04]  /*12b0*/  FADD.FTZ R40, R40, R43 ;  /* 0x0000002b28287221 */ /* 0x004fc80000010000 */
[----:B------:R-:W-:Y:S01]  /*12c0*/  FADD.FTZ R42, R40, R45 ;  /* 0x0000002d282a7221 */ /* 0x000fe20000010000 */
[----:B------:R-:W-:-:S04]  /*12d0*/  IADD3 R40, P2, R38, R23, RZ ;  /* 0x0000001726287210 */ /* 0x000fc80007f5e0ff */
[----:B------:R-:W-:Y:S02]  /*12e0*/  IADD3.X R41, R39, R22, RZ, P2, !PT ;  /* 0x0000001627297210 */ /* 0x000fe400017fe4ff */
[----:B------:R-:W-:-:S03]  /*12f0*/  LEA R34, P2, R28, c[0x0][0x160], 0x2 ;  /* 0x000058001c227a11 */ /* 0x000fc600078410ff */
[----:B------:R1:W2:Y:S01]  /*1300*/  LDG.E R40, [R40.64] ;  /* 0x0000000428287981 */ /* 0x0002a2000c1e1900 */
[----:B------:R-:W-:Y:S02]  /*1310*/  LEA.HI.X R35, R28, c[0x0][0x164], R29, 0x2, P2 ;  /* 0x000059001c237a11 */ /* 0x000fe400010f141d */
[----:B------:R-:W-:-:S03]  /*1320*/  IADD3 R28, P2, R34, R23, RZ ;  /* 0x00000017221c7210 */ /* 0x000fc60007f5e0ff */
[----:B------:R-:W2:Y:S02]  /*1330*/  LDG.E R12, [R34.64] ;  /* 0x00000004220c7981 */ /* 0x000ea4000c1e1900 */
[----:B------:R-:W-:Y:S01]  /*1340*/  IMAD.X R29, R35, 0x1, R22, P2 ;  /* 0x00000001231d7824 */ /* 0x000fe200010e0616 */
[----:B------:R-:W-:Y:S01]  /*1350*/  IADD3 R32, P2, R28, R23, RZ ;  /* 0x000000171c207210 */ /* 0x000fe20007f5e0ff */
[----:B------:R-:W-:-:S03]  /*1360*/  FADD.FTZ R42, R42, R21 ;  /* 0x000000152a2a7221 */ /* 0x000fc60000010000 */
[----:B------:R-:W-:Y:S01]  /*1370*/  IADD3.X R33, R29, R22, RZ, P2, !PT ;  /* 0x000000161d217210 */ /* 0x000fe200017fe4ff */
[----:B------:R-:W2:Y:S01]  /*1380*/  LDG.E R21, [R28.64] ;  /* 0x000000041c157981 */ /* 0x000ea2000c1e1900 */
[----:B0-----:R-:W-:-:S03]  /*1390*/  IADD3 R38, P2, R32, R23, RZ ;  /* 0x0000001720267210 */ /* 0x001fc60007f5e0ff */
[----:B-1----:R-:W2:Y:S02]  /*13a0*/  LDG.E R41, [R32.64] ;  /* 0x0000000420297981 */ /* 0x002ea4000c1e1900 */
[----:B------:R-:W-:-:S06]  /*13b0*/  IMAD.X R39, R33, 0x1, R22, P2 ;  /* 0x0000000121277824 */ /* 0x000fcc00010e0616 */
[----:B------:R-:W2:Y:S01]  /*13c0*/  LDG.E R39, [R38.64] ;  /* 0x0000000426277981 */ /* 0x000ea2000c1e1900 */
[----:B----4-:R-:W-:Y:S01]  /*13d0*/  FADD.FTZ R27, R42, R27 ;  /* 0x0000001b2a1b7221 */ /* 0x010fe20000010000 */
[----:B------:R-:W-:-:S03]  /*13e0*/  IADD3 R20, R20, 0x10, RZ ;  /* 0x0000001014147810 */ /* 0x000fc60007ffe0ff */
[----:B---3--:R-:W-:-:S04]  /*13f0*/  FADD.FTZ R30, R27, R30 ;  /* 0x0000001e1b1e7221 */ /* 0x008fc80000010000 */
[----:B-----5:R-:W-:Y:S01]  /*1400*/  FADD.FTZ R31, R30, R31 ;  /* 0x0000001f1e1f7221 */ /* 0x020fe20000010000 */
[----:B------:R-:W-:-:S03]  /*1410*/  ISETP.GE.AND P2, PT, R20, R25, PT ;  /* 0x000000191400720c */ /* 0x000fc60003f46270 */
[----:B------:R-:W-:-:S04]  /*1420*/  FADD.FTZ R31, R31, R36 ;  /* 0x000000241f1f7221 */ /* 0x000fc80000010000 */
[----:B--2---:R-:W-:-:S04]  /*1430*/  FADD.FTZ R31, R31, R40 ;  /* 0x000000281f1f7221 */ /* 0x004fc80000010000 */
[----:B------:R-:W-:-:S04]  /*1440*/  FADD.FTZ R12, R31, R12 ;  /* 0x0000000c1f0c7221 */ /* 0x000fc80000010000 */
[----:B------:R-:W-:-:S04]  /*1450*/  FADD.FTZ R12, R12, R21 ;  /* 0x000000150c0c7221 */ /* 0x000fc80000010000 */
[----:B------:R-:W-:-:S04]  /*1460*/  FADD.FTZ R12, R12, R41 ;  /* 0x000000290c0c7221 */ /* 0x000fc80000010000 */
[----:B------:R-:W-:Y:S01]  /*1470*/  FADD.FTZ R21, R12, R39 ;  /* 0x000000270c157221 */ /* 0x000fe20000010000 */
[----:B------:R-:W-:Y:S05]  /*1480*/  @!P2 BRA `(.L_x_215) ;  /* 0xfffff9a00000a947 */ /* 0x000fea000383ffff */
.L_x_214:
[----:B------:R-:W-:Y:S05]  /*1490*/  BSYNC B2 ;  /* 0x0000000000027941 */ /* 0x000fea0003800000 */
.L_x_213:
[----:B------:R-:W-:Y:S01]  /*14a0*/  IADD3 R12, R17, -R20, RZ ;  /* 0x80000014110c7210 */ /* 0x000fe20007ffe0ff */
[----:B------:R-:W-:Y:S03]  /*14b0*/  BSSY B2, `(.L_x_216) ;  /* 0x0000038000027945 */ /* 0x000fe60003800000 */
        /* <DEDUP_REMOVED lines=8> */
[----:B------:R-:W-:Y:S02]  /*1540*/  IADD3 R12, R33, R29, RZ ;  /* 0x0000001d210c7210 */ /* 0x000fe40007ffe0ff */
[----:B------:R-:W-:-:S03]  /*1550*/  SHF.R.S32.HI R27, RZ, 0x1f, R26 ;  /* 0x0000001fff1b7819 */ /* 0x000fc6000001141a */
[----:B------:R-:W-:Y:S02]  /*1560*/  IMAD R25, R12, c[0x0][0x190], RZ ;  /* 0x000064000c197a24 */ /* 0x000fe400078e02ff */
[----:B------:R-:W-:Y:S02]  /*1570*/  IMAD.MOV.U32 R12, RZ, RZ, R0 ;  /* 0x000000ffff0c7224 */ /* 0x000fe400078e0000 */
        /* <DEDUP_REMOVED lines=12> */
[----:B------:R0:W2:Y:S01]  /*1640*/  LDG.E R12, [R28.64] ;  /* 0x000000041c0c7981 */ /* 0x0000a2000c1e1900 */
[-C--:B------:R-:W-:Y:S01]  /*1650*/  IADD3.X R33, R29, R22.reuse, RZ, P2, !PT ;  /* 0x000000161d217210 */ /* 0x080fe200017fe4ff */
[----:B------:R-:W-:Y:S01]  /*1660*/  IMAD.IADD R25, R31, 0x1, R25 ;  /* 0x000000011f197824 */ /* 0x000fe200078e0219 */
[-C--:B------:R-:W-:Y:S02]  /*1670*/  IADD3 R38, P2, R34, R23.reuse, RZ ;  /* 0x0000001722267210 */ /* 0x080fe40007f5e0ff */
[----:B------:R-:W-:Y:S02]  /*1680*/  IADD3.X R35, R33, R22, RZ, P0, !PT ;  /* 0x0000001621237210 */ /* 0x000fe400007fe4ff */
[C---:B------:R-:W-:Y:S01]  /*1690*/  LEA R26, P3, R30.reuse, c[0x0][0x160], 0x2 ;  /* 0x000058001e1a7a11 */ /* 0x040fe200078610ff */
[----:B------:R-:W3:Y:S02]  /*16a0*/  LDG.E R33, [R32.64] ;  /* 0x0000000420217981 */ /* 0x000ee4000c1e1900 */
[----:B------:R-:W-:Y:S01]  /*16b0*/  IMAD.X R39, R35, 0x1, R22, P2 ;  /* 0x0000000123277824 */ /* 0x000fe200010e0616 */
[----:B------:R-:W-:Y:S01]  /*16c0*/  LEA.HI.X R27, R30, c[0x0][0x164], R25, 0x2, P3 ;  /* 0x000059001e1b7a11 */ /* 0x000fe200018f1419 */
[----:B------:R-:W4:Y:S01]  /*16d0*/  LDG.E R35, [R34.64] ;  /* 0x0000000422237981 */ /* 0x000f22000c1e1900 */
[----:B0-----:R-:W-:-:S03]  /*16e0*/  IADD3 R28, P0, R26, R23, RZ ;  /* 0x000000171a1c7210 */ /* 0x001fc60007f1e0ff */
[----:B------:R-:W5:Y:S01]  /*16f0*/  LDG.E R39, [R38.64] ;  /* 0x0000000426277981 */ /* 0x000f62000c1e1900 */
[-C--:B------:R-:W-:Y:S02]  /*1700*/  IADD3 R30, P2, R28, R23.reuse, RZ ;  /* 0x000000171c1e7210 */ /* 0x080fe40007f5e0ff */
[-C--:B------:R-:W-:Y:S02]  /*1710*/  IADD3.X R29, R27, R22.reuse, RZ, P0, !PT ;  /* 0x000000161b1d7210 */ /* 0x080fe400007fe4ff */
[----:B------:R-:W5:Y:S01]  /*1720*/  LDG.E R27, [R26.64] ;  /* 0x000000041a1b7981 */ /* 0x000f62000c1e1900 */
[----:B------:R-:W-:Y:S02]  /*1730*/  IADD3 R40, P0, R30, R23, RZ ;  /* 0x000000171e287210 */ /* 0x000fe40007f1e0ff */
[----:B------:R-:W-:Y:S02]  /*1740*/  IMAD.X R31, R29, 0x1, R22, P2 ;  /* 0x000000011d1f7824 */ /* 0x000fe400010e0616 */
[----:B------:R-:W5:Y:S03]  /*1750*/  LDG.E R29, [R28.64] ;  /* 0x000000041c1d7981 */ /* 0x000f66000c1e1900 */
[----:B------:R-:W-:-:S02]  /*1760*/  IADD3.X R41, R31, R22, RZ, P0, !PT ;  /* 0x000000161f297210 */ /* 0x000fc400007fe4ff */
[----:B------:R-:W5:Y:S04]  /*1770*/  LDG.E R31, [R30.64] ;  /* 0x000000041e1f7981 */ /* 0x000f68000c1e1900 */
[----:B------:R-:W5:Y:S01]  /*1780*/  LDG.E R41, [R40.64] ;  /* 0x0000000428297981 */ /* 0x000f62000c1e1900 */
[----:B------:R-:W-:Y:S02]  /*1790*/  PLOP3.LUT P0, PT, PT, PT, PT, 0x8, 0x0 ;  /* 0x000000000000781c */ /* 0x000fe40003f0e170 */
        /* <DEDUP_REMOVED lines=9> */
.L_x_217:
[----:B------:R-:W-:Y:S05]  /*1830*/  BSYNC B2 ;  /* 0x0000000000027941 */ /* 0x000fea0003800000 */
.L_x_216:
[----:B------:R-:W-:-:S13]  /*1840*/  ISETP.LT.OR P0, PT, R20, R17, P0 ;  /* 0x000000111400720c */ /* 0x000fda0000701670 */
[----:B------:R-:W-:Y:S05]  /*1850*/  @!P0 BRA `(.L_x_210) ;  /* 0x000001b000008947 */ /* 0x000fea0003800000 */
[--C-:B------:R-:W-:Y:S01]  /*1860*/  SHF.R.S32.HI R25, RZ, 0x1f, R20.reuse ;  /* 0x0000001fff197819 */ /* 0x100fe20000011414 */
[----:B------:R-:W-:Y:S02]  /*1870*/  IMAD R11, R24, c[0x0][0x178], RZ ;  /* 0x00005e00180b7a24 */ /* 0x000fe400078e02ff */
[----:B------:R-:W-:Y:S02]  /*1880*/  IMAD.MOV.U32 R24, RZ, RZ, R20 ;  /* 0x000000ffff187224 */ /* 0x000fe400078e0014 */
[C---:B------:R-:W-:Y:S02]  /*1890*/  IMAD R27, R10.reuse, c[0x0][0x17c], R11 ;  /* 0x00005f000a1b7a24 */ /* 0x040fe400078e020b */
[----:B------:R-:W-:-:S04]  /*18a0*/  IMAD.WIDE.U32 R10, R10, c[0x0][0x178], R24 ;  /* 0x00005e000a0a7a25 */ /* 0x000fc800078e0018 */
[----:B------:R-:W-:Y:S01]  /*18b0*/  IMAD.MOV.U32 R12, RZ, RZ, R0 ;  /* 0x000000ffff0c7224 */ /* 0x000fe200078e0000 */
[----:B------:R-:W-:-:S03]  /*18c0*/  IADD3 R11, R27, R11, RZ ;  /* 0x0000000b1b0b7210 */ /* 0x000fc60007ffe0ff */
        /* <DEDUP_REMOVED lines=8> */
[----:B------:R-:W-:Y:S01]  /*1950*/  IMAD.X R27, R11, 0x1, R22, P2 ;  /* 0x000000010b1b7824 */ /* 0x000fe200010e0616 */
[----:B------:R-:W2:Y:S01]  /*1960*/  LDG.E R10, [R10.64] ;  /* 0x000000040a0a7981 */ /* 0x000ea2000c1e1900 */
[----:B------:R-:W-:-:S03]  /*1970*/  IADD3 R28, P2, R24, R23, RZ ;  /* 0x00000017181c7210 */ /* 0x000fc60007f5e0ff */
[----:B------:R-:W-:Y:S01]  /*1980*/  IADD3.X R25, R27, R22, RZ, P0, !PT ;  /* 0x000000161b197210 */ /* 0x000fe200007fe4ff */
[----:B------:R-:W3:Y:S04]  /*1990*/  LDG.E R26, [R26.64] ;  /* 0x000000041a1a7981 */ /* 0x000ee8000c1e1900 */
[----:B------:R-:W-:Y:S01]  /*19a0*/  IMAD.X R29, R25, 0x1, R22, P2 ;  /* 0x00000001191d7824 */ /* 0x000fe200010e0616 */
[----:B------:R-:W4:Y:S04]  /*19b0*/  LDG.E R24, [R24.64] ;  /* 0x0000000418187981 */ /* 0x000f28000c1e1900 */
[----:B------:R-:W5:Y:S01]  /*19c0*/  LDG.E R28, [R28.64] ;  /* 0x000000041c1c7981 */ /* 0x000f62000c1e1900 */
[----:B--2---:R-:W-:-:S04]  /*19d0*/  FADD.FTZ R21, R21, R10 ;  /* 0x0000000a15157221 */ /* 0x004fc80000010000 */
[----:B---3--:R-:W-:-:S04]  /*19e0*/  FADD.FTZ R21, R21, R26 ;  /* 0x0000001a15157221 */ /* 0x008fc80000010000 */
[----:B----4-:R-:W-:-:S04]  /*19f0*/  FADD.FTZ R21, R21, R24 ;  /* 0x0000001815157221 */ /* 0x010fc80000010000 */
[----:B-----5:R-:W-:Y:S02]  /*1a00*/  FADD.FTZ R21, R21, R28 ;  /* 0x0000001c15157221 */ /* 0x020fe40000010000 */
.L_x_210:
[----:B------:R-:W-:Y:S05]  /*1a10*/  BSYNC B0 ;  /* 0x0000000000007941 */ /* 0x000fea0003800000 */
.L_x_209:
[----:B------:R-:W-:-:S04]  /*1a20*/  IADD3 R16, R16, 0x1, RZ ;  /* 0x0000000110107810 */ /* 0x000fc80007ffe0ff */
[----:B------:R-:W-:-:S13]  /*1a30*/  ISETP.GE.AND P0, PT, R16, R15, PT ;  /* 0x0000000f1000720c */ /* 0x000fda0003f06270 */
[----:B------:R-:W-:Y:S01]  /*1a40*/  @P0 CALL.REL.NOINC `(.L_x_208) ;  /* 0x0000001000000944 */ /* 0x000fe20003c00000 */
[----:B------:R-:W-:Y:S05]  /*1a50*/  BRA `(.L_x_218) ;  /* 0xffffef4000007947 */ /* 0x000fea000383ffff */
.L_x_208:
[----:B------:R-:W-:Y:S05]  /*1a60*/  BSYNC B1 ;  /* 0x0000000000017941 */ /* 0x000fea0003800000 */
.L_x_207:
[----:B------:R-:W-:-:S04]  /*1a70*/  LEA R4, P0, R2, c[0x0][0x168], 0x2 ;  /* 0x00005a0002047a11 */ /* 0x000fc800078010ff */
[----:B------:R-:W-:-:S05]  /*1a80*/  LEA.HI.X R5, R2, c[0x0][0x16c], R3, 0x2, P0 ;  /* 0x00005b0002057a11 */ /* 0x000fca00000f1403 */
[----:B------:R-:W-:Y:S01]  /*1a90*/  STG.E [R4.64], R21 ;  /* 0x0000001504007986 */ /* 0x000fe2000c101904 */
[----:B------:R-:W-:Y:S05]  /*1aa0*/  EXIT ;  /* 0x000000000000794d */ /* 0x000fea0003800000 */
        .weak           $__internal_18_$__cuda_sm20_div_u64
        .type           $__internal_18_$__cuda_sm20_div_u64,@function
        .size           $__internal_18_$__cuda_sm20_div_u64,(.L_x_660 - $__internal_18_$__cuda_sm20_div_u64)
$__internal_18_$__cuda_sm20_div_u64:
[----:B------:R-:W-:Y:S01]  /*1ab0*/  MOV R16, R10 ;  /* 0x0000000a00107202 */ /* 0x000fe20000000f00 */
[----:B------:R-:W-:-:S05]  /*1ac0*/  IMAD.MOV.U32 R17, RZ, RZ, R7 ;  /* 0x000000ffff117224 */ /* 0x000fca00078e0007 */
        /* <DEDUP_REMOVED lines=15> */
[----:B------:R-:W-:-:S04]  /*1bc0*/  IADD3 R15, P2, R17, R14, RZ ;  /* 0x0000000e110f7210 */ /* 0x000fc80007f5e0ff */
[----:B------:R-:W-:Y:S01]  /*1bd0*/  IADD3.X R14, R21, R13, RZ, P0, !PT ;  /* 0x0000000d150e7210 */ /* 0x000fe200007fe4ff */
        /* <DEDUP_REMOVED lines=33> */
[----:B------:R-:W-:Y:S02]  /*1df0*/  IADD3.X R14, RZ, R17, RZ, P2, !PT ;  /* 0x00000011ff0e7210 */ /* 0x000fe400017fe4ff */
[----:B------:R-:W-:-:S02]  /*1e00*/  SEL R11, R11, R19, P0 ;  /* 0x000000130b0b7207 */ /* 0x000fc40000000000 */
[----:B------:R-:W-:Y:S02]  /*1e10*/  SEL R9, R12, R15, P0 ;  /* 0x0000000f0c097207 */ /* 0x000fe40000000000 */
[----:B------:R-:W-:Y:S02]  /*1e20*/  SEL R16, R16, R18, P0 ;  /* 0x0000001210107207 */ /* 0x000fe40000000000 */
[----:B------:R-:W-:Y:S02]  /*1e30*/  SEL R12, R14, R17, P0 ;  /* 0x000000110e0c7207 */ /* 0x000fe40000000000 */
[----:B------:R-:W-:Y:S02]  /*1e40*/  ISETP.GE.U32.AND P0, PT, R11, R10, PT ;  /* 0x0000000a0b00720c */ /* 0x000fe40003f06070 */
[----:B------:R-:W-:Y:S02]  /*1e50*/  IADD3 R14, P2, R9, 0x1, RZ ;  /* 0x00000001090e7810 */ /* 0x000fe40007f5e0ff */
[----:B------:R-:W-:-:S02]  /*1e60*/  ISETP.GE.U32.AND.EX P0, PT, R16, R7, PT, P0 ;  /* 0x000000071000720c */ /* 0x000fc40003f06100 */
[----:B------:R-:W-:Y:S01]  /*1e70*/  ISETP.NE.U32.AND P1, PT, R10, RZ, PT ;  /* 0x000000ff0a00720c */ /* 0x000fe20003f25070 */
[----:B------:R-:W-:Y:S01]  /*1e80*/  IMAD.X R15, RZ, RZ, R12, P2 ;  /* 0x000000ffff0f7224 */ /* 0x000fe200010e060c */
[----:B------:R-:W-:Y:S01]  /*1e90*/  SEL R14, R14, R9, P0 ;  /* 0x000000090e0e7207 */ /* 0x000fe20000000000 */
[----:B------:R-:W-:Y:S01]  /*1ea0*/  HFMA2.MMA R9, -RZ, RZ, 0, 0 ;  /* 0x00000000ff097435 */ /* 0x000fe200000001ff */
[----:B------:R-:W-:Y:S02]  /*1eb0*/  ISETP.NE.AND.EX P1, PT, R7, RZ, PT, P1 ;  /* 0x000000ff0700720c */ /* 0x000fe40003f25310 */
[----:B------:R-:W-:Y:S02]  /*1ec0*/  SEL R15, R15, R12, P0 ;  /* 0x0000000c0f0f7207 */ /* 0x000fe40000000000 */
[----:B------:R-:W-:Y:S02]  /*1ed0*/  SEL R14, R14, 0xffffffff, P1 ;  /* 0xffffffff0e0e7807 */ /* 0x000fe40000800000 */
[----:B------:R-:W-:Y:S01]  /*1ee0*/  SEL R15, R15, 0xffffffff, P1 ;  /* 0xffffffff0f0f7807 */ /* 0x000fe20000800000 */
[----:B------:R-:W-:Y:S06]  /*1ef0*/  RET.REL.NODEC R8 `(_ZN2at6native53_GLOBAL__N__3bfe7fd5_20_UpSampleNearest2d_cu_198c5ce242upsample_nearest2d_backward_nhwc_out_frameIffXadL_ZNS0_46nearest_neighbor_exact_bw_compute_source_indexEfiiEEEEvPKT_PS3_mmmmmffm) ;  /* 0xffffe10008007950 */ /* 0x000fec0003c3ffff */
.L_x_219:
        /* <DEDUP_REMOVED lines=16> */
.L_x_660:


//--------------------- .text._ZN2at6native53_GLOBAL__N__3bfe7fd5_20_UpSampleNearest2d_cu_198c5ce242upsample_nearest2d_backward_nhwc_out_frameIddXadL_ZNS0_46nearest_neighbor_exact_bw_compute_source_indexEfiiEEEEvPKT_PS3_mmmmmffm --------------------------
	.section	.text._ZN2at6native53_GLOBAL__N__3bfe7fd5_20_UpSampleNearest2d_cu_198c5ce242upsample_nearest2d_backward_nhwc_out_frameIddXadL_ZNS0_46nearest_neighbor_exact_bw_compute_source_indexEfiiEEEEvPKT_PS3_mmmmmffm,"ax",@progbits
	.sectioninfo	@"SHI_REGISTERS=46"
	.align	128
.text._ZN2at6native53_GLOBAL__N__3bfe7fd5_20_UpSampleNearest2d_cu_198c5ce242upsample_nearest2d_backward_nhwc_out_frameIddXadL_ZNS0_46nearest_neighbor_exact_bw_compute_source_indexEfiiEEEEvPKT_PS3_mmmmmffm:
        .type           _ZN2at6native53_GLOBAL__N__3bfe7fd5_20_UpSampleNearest2d_cu_198c5ce242upsample_nearest2d_backward_nhwc_out_frameIddXadL_ZNS0_46nearest_neighbor_exact_bw_compute_source_indexEfiiEEEEvPKT_PS3_mmmmmffm,@function
        .size           _ZN2at6native53_GLOBAL__N__3bfe7fd5_20_UpSampleNearest2d_cu_198c5ce242upsample_nearest2d_backward_nhwc_out_frameIddXadL_ZNS0_46nearest_neighbor_exact_bw_compute_source_indexEfiiEEEEvPKT_PS3_mmmmmffm,(.L_x_662 - _ZN2at6native53_GLOBAL__N__3bfe7fd5_20_UpSampleNearest2d_cu_198c5ce242upsample_nearest2d_backward_nhwc_out_frameIddXadL_ZNS0_46nearest_neighbor_exact_bw_compute_source_indexEfiiEEEEvPKT_PS3_mmmmmffm)
        .other          _ZN2at6native53_GLOBAL__N__3bfe7fd5_20_UpSampleNearest2d_cu_198c5ce242upsample_nearest2d_backward_nhwc_out_frameIddXadL_ZNS0_46nearest_neighbor_exact_bw_compute_source_indexEfiiEEEEvPKT_PS3_mmmmmffm,@"STO_CUDA_ENTRY STV_DEFAULT"
_ZN2at6native53_GLOBAL__N__3bfe7fd5_20_UpSampleNearest2d_cu_198c5ce242upsample_nearest2d_backward_nhwc_out_frameIddXadL_ZNS0_46nearest_neighbor_exact_bw_compute_source_indexEfiiEEEEvPKT_PS3_mmmmmffm:
        /* <DEDUP_REMOVED lines=17> */
[----:B------:R-:W-:Y:S05]  /*0110*/  CALL.REL.NOINC `($__internal_19_$__cuda_sm20_div_u64) ;  /* 0x000019d000007944 */ /* 0x000fea0003c00000 */
[----:B------:R-:W-:Y:S01]  /*0120*/  IMAD.MOV R5, RZ, RZ, -R12 ;  /* 0x000000ffff057224 */ /* 0x000fe200078e0a0c */
[----:B------:R-:W-:-:S03]  /*0130*/  MOV R4, R12 ;  /* 0x0000000c00047202 */ /* 0x000fc60000000f00 */
[----:B------:R-:W-:Y:S02]  /*0140*/  IMAD R0, R5, c[0x0][0x190], R2 ;  /* 0x0000640005007a24 */ /* 0x000fe400078e0202 */
[----:B------:R-:W-:Y:S01]  /*0150*/  IMAD.MOV.U32 R5, RZ, RZ, R13 ;  /* 0x000000ffff057224 */ /* 0x000fe200078e000d */
[----:B------:R-:W-:Y:S05]  /*0160*/  BRA `(.L_x_222) ;  /* 0x0000015000007947 */ /* 0x000fea0003800000 */
.L_x_221:
        /* <DEDUP_REMOVED lines=21> */
.L_x_222:
[----:B------:R-:W-:Y:S05]  /*02c0*/  BSYNC B0 ;  /* 0x0000000000007941 */ /* 0x000fea0003800000 */
.L_x_220:
        /* <DEDUP_REMOVED lines=10> */
[----:B------:R-:W-:-:S04]  /*0370*/  IMAD.MOV R5, RZ, RZ, -R12 ;  /* 0x000000ffff057224 */ /* 0x000fc800078e0a0c */
[----:B------:R-:W-:Y:S01]  /*0380*/  IMAD R6, R5, c[0x0][0x188], R4 ;  /* 0x0000620005067a24 */ /* 0x000fe200078e0204 */
[----:B------:R-:W-:Y:S01]  /*0390*/  MOV R4, R12 ;  /* 0x0000000c00047202 */ /* 0x000fe20000000f00 */
[----:B------:R-:W-:Y:S01]  /*03a0*/  IMAD.MOV.U32 R5, RZ, RZ, R13 ;  /* 0x000000ffff057224 */ /* 0x000fe200078e000d */
[----:B------:R-:W-:Y:S05]  /*03b0*/  BRA `(.L_x_225) ;  /* 0x0000016000007947 */ /* 0x000fea0003800000 */
.L_x_224:
        /* <DEDUP_REMOVED lines=22> */
.L_x_225:
[----:B------:R-:W-:Y:S05]  /*0520*/  BSYNC B0 ;  /* 0x0000000000007941 */ /* 0x000fea0003800000 */
.L_x_223:
        /* <DEDUP_REMOVED lines=9> */
[----:B------:R-:W-:Y:S05]  /*05c0*/  CALL.REL.NOINC `($__internal_19_$__cuda_sm20_div_u64) ;  /* 0x0000152000007944 */ /* 0x000fea0003c00000 */
[----:B------:R-:W-:-:S05]  /*05d0*/  IADD3 R5, -R12, RZ, RZ ;  /* 0x000000ff0c057210 */ /* 0x000fca0007ffe1ff */
[----:B------:R-:W-:Y:S01]  /*05e0*/  IMAD R10, R5, c[0x0][0x180], R4 ;  /* 0x00006000050a7a24 */ /* 0x000fe200078e0204 */
[----:B------:R-:W-:Y:S05]  /*05f0*/  BRA `(.L_x_228) ;  /* 0x0000014000007947 */ /* 0x000fea0003800000 */
.L_x_227:
        /* <DEDUP_REMOVED lines=20> */
.L_x_228:
[----:B------:R-:W-:Y:S05]  /*0740*/  BSYNC B0 ;  /* 0x0000000000007941 */ /* 0x000fea0003800000 */
.L_x_226:
[----:B------:R-:W-:Y:S01]  /*0750*/  IADD3 R5, R10, 0x1, RZ ;  /* 0x000000010a057810 */ /* 0x000fe20007ffe0ff */
[----:B------:R0:W1:Y:S01]  /*0760*/  I2F R4, R10 ;  /* 0x0000000a00047306 */ /* 0x0000620000201400 */
[----:B------:R-:W-:Y:S01]  /*0770*/  IMAD.MOV.U32 R7, RZ, RZ, c[0x0][0x198] ;  /* 0x00006600ff077624 */ /* 0x000fe200078e00ff */
[----:B------:R-:W-:Y:S01]  /*0780*/  IADD3 R9, R6, 0x1, RZ ;  /* 0x0000000106097810 */ /* 0x000fe20007ffe0ff */
[----:B------:R-:W-:Y:S01]  /*0790*/  ULDC.64 UR4, c[0x0][0x118] ;  /* 0x0000460000047ab9 */ /* 0x000fe20000000a00 */
[----:B------:R-:W-:Y:S01]  /*07a0*/  BSSY B1, `(.L_x_229) ;  /* 0x0000130000017945 */ /* 0x000fe20003800000 */
[----:B------:R-:W-:-:S03]  /*07b0*/  CS2R R22, SRZ ;  /* 0x0000000000167805 */ /* 0x000fc6000001ff00 */
        /* <DEDUP_REMOVED lines=16> */
[----:B------:R-:W-:Y:S01]  /*08c0*/  CS2R R22, SRZ ;  /* 0x0000000000167805 */ /* 0x000fe2000001ff00 */
        /* <DEDUP_REMOVED lines=13> */
.L_x_240:
[----:B------:R-:W-:Y:S01]  /*09a0*/  ISETP.GT.AND P0, PT, R15, R4, PT ;  /* 0x000000040f00720c */ /* 0x000fe20003f04270 */
[----:B------:R-:W-:-:S12]  /*09b0*/  BSSY B0, `(.L_x_231) ;  /* 0x000010a000007945 */ /* 0x000fd80003800000 */
[----:B012---:R-:W-:Y:S05]  /*09c0*/  @!P0 BRA `(.L_x_232) ;  /* 0x0000108000008947 */ /* 0x007fea0003800000 */
        /* <DEDUP_REMOVED lines=12> */
[----:B------:R-:W-:Y:S02]  /*0a90*/  IMAD R31, R28, c[0x0][0x17c], R11 ;  /* 0x00005f001c1f7a24 */ /* 0x000fe400078e020b */
[----:B------:R-:W-:Y:S02]  /*0aa0*/  IMAD.MOV.U32 R11, RZ, RZ, R17 ;  /* 0x000000ffff0b7224 */ /* 0x000fe400078e0011 */
        /* <DEDUP_REMOVED lines=8> */
[----:B------:R-:W2:Y:S01]  /*0b30*/  LDG.E.64 R20, [R26.64] ;  /* 0x000000041a147981 */ /* 0x000ea2000c1e1b00 */
[----:B------:R-:W-:Y:S01]  /*0b40*/  ISETP.NE.AND P0, PT, R18, 0x1, PT ;  /* 0x000000011200780c */ /* 0x000fe20003f05270 */
[----:B--2---:R0:W1:Y:S02]  /*0b50*/  DADD R22, R22, R20 ;  /* 0x0000000016167229 */ /* 0x0040640000000014 */
[----:B0-----:R-:W-:-:S10]  /*0b60*/  IMAD.MOV.U32 R20, RZ, RZ, R6 ;  /* 0x000000ffff147224 */ /* 0x001fd400078e0006 */
[----:B------:R-:W-:Y:S05]  /*0b70*/  @!P0 BRA `(.L_x_234) ;  /* 0x0000019000008947 */ /* 0x000fea0003800000 */
[----:B-1----:R-:W-:Y:S02]  /*0b80*/  ISETP.NE.AND P0, PT, R18, 0x2, PT ;  /* 0x000000021200780c */ /* 0x002fe40003f05270 */
[----:B------:R-:W-:-:S05]  /*0b90*/  SHF.R.S32.HI R7, RZ, 0x1f, R6 ;  /* 0x0000001fff077819 */ /* 0x000fca0000011406 */
[----:B------:R-:W-:-:S05]  /*0ba0*/  IMAD.WIDE.U32 R20, R28, c[0x0][0x178], R6 ;  /* 0x00005e001c147a25 */ /* 0x000fca00078e0006 */
[----:B------:R-:W-:Y:S01]  /*0bb0*/  IADD3 R21, R31, R21, RZ ;  /* 0x000000151f157210 */ /* 0x000fe20007ffe0ff */
[----:B------:R-:W-:Y:S01]  /*0bc0*/  IMAD.WIDE.U32 R24, R20, c[0x0][0x190], R10 ;  /* 0x0000640014187a25 */ /* 0x000fe200078e000a */
[----:B------:R-:W-:-:S03]  /*0bd0*/  @P0 SHF.R.S32.HI R9, RZ, 0x1f, R8 ;  /* 0x0000001fff090819 */ /* 0x000fc60000011408 */
[----:B------:R-:W-:Y:S02]  /*0be0*/  IMAD R21, R21, c[0x0][0x190], RZ ;  /* 0x0000640015157a24 */ /* 0x000fe400078e02ff */
[----:B------:R-:W-:-:S04]  /*0bf0*/  @P0 IMAD.WIDE.U32 R26, R28, c[0x0][0x178], R8 ;  /* 0x00005e001c1a0a25 */ /* 0x000fc800078e0008 */
[----:B------:R-:W-:-:S04]  /*0c00*/  @P0 IMAD.IADD R19, R31, 0x1, R27 ;  /* 0x000000011f130824 */ /* 0x000fc800078e021b */
[----:B------:R-:W-:Y:S02]  /*0c10*/  @P0 IMAD R27, R19, c[0x0][0x190], RZ ;  /* 0x00006400131b0a24 */ /* 0x000fe400078e02ff */
[----:B------:R-:W-:Y:S02]  /*0c20*/  IMAD R19, R20, c[0x0][0x194], R21 ;  /* 0x0000650014137a24 */ /* 0x000fe400078e0215 */
[----:B------:R-:W-:Y:S01]  /*0c30*/  @P0 IMAD.WIDE.U32 R20, R26, c[0x0][0x190], R10 ;  /* 0x000064001a140a25 */ /* 0x000fe200078e000a */
[----:B------:R-:W-:-:S03]  /*0c40*/  LEA R10, P2, R24, c[0x0][0x160], 0x3 ;  /* 0x00005800180a7a11 */ /* 0x000fc600078418ff */
[----:B------:R-:W-:Y:S02]  /*0c50*/  IMAD.IADD R11, R25, 0x1, R19 ;  /* 0x00000001190b7824 */ /* 0x000fe400078e0213 */
[----:B------:R-:W-:Y:S01]  /*0c60*/  @P0 IMAD R27, R26, c[0x0][0x194], R27 ;  /* 0x000065001a1b0a24 */ /* 0x000fe200078e021b */
[----:B------:R-:W-:Y:S02]  /*0c70*/  @P0 LEA R26, P3, R20, c[0x0][0x160], 0x3 ;  /* 0x00005800141a0a11 */ /* 0x000fe400078618ff */
[----:B------:R-:W-:Y:S01]  /*0c80*/  LEA.HI.X R11, R24, c[0x0][0x164], R11, 0x3, P2 ;  /* 0x00005900180b7a11 */ /* 0x000fe200010f1c0b */
[----:B------:R-:W-:-:S05]  /*0c90*/  @P0 IMAD.IADD R19, R21, 0x1, R27 ;  /* 0x0000000115130824 */ /* 0x000fca00078e021b */
[----:B------:R-:W2:Y:S01]  /*0ca0*/  LDG.E.64 R10, [R10.64] ;  /* 0x000000040a0a7981 */ /* 0x000ea2000c1e1b00 */
[----:B------:R-:W-:-:S05]  /*0cb0*/  @P0 LEA.HI.X R27, R20, c[0x0][0x164], R19, 0x3, P3 ;  /* 0x00005900141b0a11 */ /* 0x000fca00018f1c13 */
[----:B------:R-:W3:Y:S01]  /*0cc0*/  @P0 LDG.E.64 R24, [R26.64] ;  /* 0x000000041a180981 */ /* 0x000ee2000c1e1b00 */
[----:B------:R-:W-:Y:S01]  /*0cd0*/  MOV R20, R8 ;  /* 0x0000000800147202 */ /* 0x000fe20000000f00 */
[----:B------:R-:W-:Y:S01]  /*0ce0*/  @P0 IMAD.MOV.U32 R20, RZ, RZ, R36 ;  /* 0x000000ffff140224 */ /* 0x000fe200078e0024 */
[----:B--2---:R-:W3:-:S06]  /*0cf0*/  DADD R22, R22, R10 ;  /* 0x0000000016167229 */ /* 0x004ecc000000000a */
[----:B---3--:R0:W1:-:S06]  /*0d00*/  @P0 DADD R22, R22, R24 ;  /* 0x0000000016160229 */ /* 0x00804c0000000018 */
.L_x_234:
[----:B-1----:R-:W-:Y:S05]  /*0d10*/  BSYNC B2 ;  /* 0x0000000000027941 */ /* 0x002fea0003800000 */
.L_x_233:
[----:B------:R-:W-:Y:S05]  /*0d20*/  @!P1 BRA `(.L_x_232) ;  /* 0x00000d2000009947 */ /* 0x000fea0003800000 */
[----:B------:R-:W-:Y:S01]  /*0d30*/  IMAD.IADD R10, R15, 0x1, -R20 ;  /* 0x000000010f0a7824 */ /* 0x000fe200078e0a14 */
[--C-:B------:R-:W-:Y:S01]  /*0d40*/  SHF.R.S32.HI R11, RZ, 0x1f, R14.reuse ;  /* 0x0000001fff0b7819 */ /* 0x100fe2000001140e */
[----:B------:R-:W-:Y:S01]  /*0d50*/  IMAD R21, R16, c[0x0][0x170], RZ ;  /* 0x00005c0010157a24 */ /* 0x000fe200078e02ff */
[----:B0-----:R-:W-:Y:S01]  /*0d60*/  MOV R24, c[0x0][0x190] ;  /* 0x0000640000187a02 */ /* 0x001fe20000000f00 */
[----:B------:R-:W-:Y:S01]  /*0d70*/  IMAD.MOV.U32 R19, RZ, RZ, 0x3 ;  /* 0x00000003ff137424 */ /* 0x000fe200078e00ff */
[----:B------:R-:W-:Y:S01]  /*0d80*/  ISETP.GT.AND P2, PT, R10, 0xc, PT ;  /* 0x0000000c0a00780c */ /* 0x000fe20003f44270 */
[----:B------:R-:W-:Y:S01]  /*0d90*/  IMAD.MOV.U32 R10, RZ, RZ, R14 ;  /* 0x000000ffff0a7224 */ /* 0x000fe200078e000e */
[----:B------:R-:W-:Y:S01]  /*0da0*/  BSSY B2, `(.L_x_235) ;  /* 0x0000071000027945 */ /* 0x000fe20003800000 */
[C---:B------:R-:W-:Y:S01]  /*0db0*/  IMAD R25, R12.reuse, c[0x0][0x174], R21 ;  /* 0x00005d000c197a24 */ /* 0x040fe200078e0215 */
[----:B------:R-:W-:Y:S01]  /*0dc0*/  PLOP3.LUT P0, PT, PT, PT, PT, 0x80, 0x0 ;  /* 0x000000000000781c */ /* 0x000fe20003f0f070 */
[----:B------:R-:W-:Y:S01]  /*0dd0*/  IMAD.WIDE.U32 R10, R12, c[0x0][0x170], R10 ;  /* 0x00005c000c0a7a25 */ /* 0x000fe200078e000a */
[----:B------:R-:W-:-:S02]  /*0de0*/  SHF.L.U64.HI R19, R24, R19, c[0x0][0x194] ;  /* 0x0000650018137619 */ /* 0x000fc40000010213 */
[----:B------:R-:W-:Y:S01]  /*0df0*/  SHF.L.U32 R21, R24, 0x3, RZ ;  /* 0x0000000318157819 */ /* 0x000fe200000006ff */
[----:B------:R-:W-:-:S04]  /*0e00*/  IMAD.IADD R26, R25, 0x1, R11 ;  /* 0x00000001191a7824 */ /* 0x000fc800078e020b */
[----:B------:R-:W-:Y:S05]  /*0e10*/  @!P2 BRA `(.L_x_236) ;  /* 0x000006900000a947 */ /* 0x000fea0003800000 */
[----:B------:R-:W-:Y:S02]  /*0e20*/  PLOP3.LUT P0, PT, PT, PT, PT, 0x8, 0x0 ;  /* 0x000000000000781c */ /* 0x000fe40003f0e170 */
[----:B------:R-:W-:Y:S02]  /*0e30*/  IADD3 R27, R15, -0xc, RZ ;  /* 0xfffffff40f1b7810 */ /* 0x000fe40007ffe0ff */
.L_x_237:
[--C-:B------:R-:W-:Y:S01]  /*0e40*/  SHF.R.S32.HI R25, RZ, 0x1f, R20.reuse ;  /* 0x0000001fff197819 */ /* 0x100fe20000011414 */
[----:B------:R-:W-:Y:S02]  /*0e50*/  IMAD R29, R26, c[0x0][0x178], RZ ;  /* 0x00005e001a1d7a24 */ /* 0x000fe400078e02ff */
[----:B------:R-:W-:Y:S02]  /*0e60*/  IMAD.MOV.U32 R24, RZ, RZ, R20 ;  /* 0x000000ffff187224 */ /* 0x000fe400078e0014 */
[C---:B------:R-:W-:Y:S02]  /*0e70*/  IMAD R28, R10.reuse, c[0x0][0x17c], R29 ;  /* 0x00005f000a1c7a24 */ /* 0x040fe400078e021d */
[----:B------:R-:W-:-:S04]  /*0e80*/  IMAD.WIDE.U32 R30, R10, c[0x0][0x178], R24 ;  /* 0x00005e000a1e7a25 */ /* 0x000fc800078e0018 */
[----:B------:R-:W-:Y:S01]  /*0e90*/  IMAD.MOV.U32 R25, RZ, RZ, R17 ;  /* 0x000000ffff197224 */ /* 0x000fe200078e0011 */
[----:B------:R-:W-:-:S05]  /*0ea0*/  IADD3 R24, R31, R28, RZ ;  /* 0x0000001c1f187210 */ /* 0x000fca0007ffe0ff */
[----:B------:R-:W-:Y:S02]  /*0eb0*/  IMAD R29, R24, c[0x0][0x190], RZ ;  /* 0x00006400181d7a24 */ /* 0x000fe400078e02ff */
[----:B------:R-:W-:Y:S02]  /*0ec0*/  IMAD.MOV.U32 R24, RZ, RZ, R0 ;  /* 0x000000ffff187224 */ /* 0x000fe400078e0000 */
[C---:B------:R-:W-:Y:S02]  /*0ed0*/  IMAD R29, R30.reuse, c[0x0][0x194], R29 ;  /* 0x000065001e1d7a24 */ /* 0x040fe400078e021d */
[----:B------:R-:W-:-:S05]  /*0ee0*/  IMAD.WIDE.U32 R30, R30, c[0x0][0x190], R24 ;  /* 0x000064001e1e7a25 */ /* 0x000fca00078e0018 */
[----:B------:R-:W-:Y:S02]  /*0ef0*/  LEA R40, P2, R30, c[0x0][0x160], 0x3 ;  /* 0x000058001e287a11 */ /* 0x000fe400078418ff */
[----:B------:R-:W-:-:S04]  /*0f00*/  IADD3 R29, R31, R29, RZ ;  /* 0x0000001d1f1d7210 */ /* 0x000fc80007ffe0ff */
[----:B------:R-:W-:Y:S02]  /*0f10*/  LEA.HI.X R41, R30, c[0x0][0x164], R29, 0x3, P2 ;  /* 0x000059001e297a11 */ /* 0x000fe400010f1c1d */
[----:B------:R-:W-:-:S03]  /*0f20*/  IADD3 R42, P2, R40, R21, RZ ;  /* 0x00000015282a7210 */ /* 0x000fc60007f5e0ff */
[----:B------:R-:W2:Y:S02]  /*0f30*/  LDG.E.64 R32, [R40.64] ;  /* 0x0000000428207981 */ /* 0x000ea4000c1e1b00 */
[----:B------:R-:W-:-:S05]  /*0f40*/  IMAD.X R43, R41, 0x1, R19, P2 ;  /* 0x00000001292b7824 */ /* 0x000fca00010e0613 */
[----:B0-----:R-:W3:Y:S01]  /*0f50*/  LDG.E.64 R34, [R42.64] ;  /* 0x000000042a227981 */ /* 0x001ee2000c1e1b00 */
[----:B------:R-:W-:-:S05]  /*0f60*/  IADD3 R30, P2, R42, R21, RZ ;  /* 0x000000152a1e7210 */ /* 0x000fca0007f5e0ff */
[----:B------:R-:W-:-:S05]  /*0f70*/  IMAD.X R31, R43, 0x1, R19, P2 ;  /* 0x000000012b1f7824 */ /* 0x000fca00010e0613 */
[----:B------:R-:W4:Y:S01]  /*0f80*/  LDG.E.64 R38, [R30.64] ;  /* 0x000000041e267981 */ /* 0x000f22000c1e1b00 */
[----:B-12---:R-:W3:-:S06]  /*0f90*/  DADD R32, R32, R22 ;  /* 0x0000000020207229 */ /* 0x006ecc0000000016 */
[----:B---3--:R0:W4:Y:S02]  /*0fa0*/  DADD R22, R32, R34 ;  /* 0x0000000020167229 */ /* 0x0081240000000022 */
[----:B0-----:R-:W-:-:S04]  /*0fb0*/  IADD3 R32, R20, 0x4, RZ ;  /* 0x0000000414207810 */ /* 0x001fc80007ffe0ff */
[----:B------:R-:W-:-:S05]  /*0fc0*/  SHF.R.S32.HI R33, RZ, 0x1f, R32 ;  /* 0x0000001fff217819 */ /* 0x000fca0000011420 */
[----:B------:R-:W-:-:S05]  /*0fd0*/  IMAD.WIDE.U32 R32, R10, c[0x0][0x178], R32 ;  /* 0x00005e000a207a25 */ /* 0x000fca00078e0020 */
[----:B------:R-:W-:Y:S02]  /*0fe0*/  IADD3 R29, R28, R33, RZ ;  /* 0x000000211c1d7210 */ /* 0x000fe40007ffe0ff */
[----:B------:R-:W-:-:S03]  /*0ff0*/  IADD3 R34, P2, R30, R21, RZ ;  /* 0x000000151e227210 */ /* 0x000fc60007f5e0ff */
[----:B------:R-:W-:Y:S02]  /*1000*/  IMAD R29, R29, c[0x0][0x190], RZ ;  /* 0x000064001d1d7a24 */ /* 0x000fe400078e02ff */
[----:B------:R-:W-:Y:S02]  /*1010*/  IMAD.X R35, R31, 0x1, R19, P2 ;  /* 0x000000011f237824 */ /* 0x000fe400010e0613 */
[C---:B------:R-:W-:Y:S02]  /*1020*/  IMAD R29, R32.reuse, c[0x0][0x194], R29 ;  /* 0x00006500201d7a24 */ /* 0x040fe400078e021d */
[----:B------:R-:W-:Y:S01]  /*1030*/  IMAD.WIDE.U32 R32, R32, c[0x0][0x190], R24 ;  /* 0x0000640020207a25 */ /* 0x000fe200078e0018 */
[----:B----4-:R0:W1:Y:S01]  /*1040*/  DADD R22, R22, R38 ;  /* 0x0000000016167229 */ /* 0x0100620000000026 */
[----:B------:R-:W1:Y:S02]  /*1050*/  LDG.E.64 R30, [R34.64] ;  /* 0x00000004221e7981 */ /* 0x000e64000c1e1b00 */
[----:B------:R-:W-:Y:S01]  /*1060*/  IMAD.IADD R29, R33, 0x1, R29 ;  /* 0x00000001211d7824 */ /* 0x000fe200078e021d */
[----:B0-----:R-:W-:-:S04]  /*1070*/  LEA R38, P2, R32, c[0x0][0x160], 0x3 ;  /* 0x0000580020267a11 */ /* 0x001fc800078418ff */
[----:B------:R-:W-:-:S05]  /*1080*/  LEA.HI.X R39, R32, c[0x0][0x164], R29, 0x3, P2 ;  /* 0x0000590020277a11 */ /* 0x000fca00010f1c1d */
[----:B------:R0:W2:Y:S01]  /*1090*/  LDG.E.64 R32, [R38.64] ;  /* 0x0000000426207981 */ /* 0x0000a2000c1e1b00 */
[----:B------:R-:W-:-:S04]  /*10a0*/  IADD3 R40, P2, R38, R21, RZ ;  /* 0x0000001526287210 */ /* 0x000fc80007f5e0ff */
[----:B------:R-:W-:Y:S02]  /*10b0*/  IADD3.X R41, R39, R19, RZ, P2, !PT ;  /* 0x0000001327297210 */ /* 0x000fe400017fe4ff */
[----:B------:R-:W-:-:S05]  /*10c0*/  IADD3 R42, P2, R40, R21, RZ ;  /* 0x00000015282a7210 */ /* 0x000fca0007f5e0ff */
[----:B------:R-:W-:Y:S01]  /*10d0*/  IMAD.X R43, R41, 0x1, R19, P2 ;  /* 0x00000001292b7824 */ /* 0x000fe200010e0613 */
[----:B0-----:R-:W-:Y:S01]  /*10e0*/  IADD3 R38, R20, 0x8, RZ ;  /* 0x0000000814267810 */ /* 0x001fe20007ffe0ff */
[----:B-1----:R0:W2:Y:S02]  /*10f0*/  DADD R22, R22, R30 ;  /* 0x0000000016167229 */ /* 0x0020a4000000001e */
[----:B0-----:R0:W3:Y:S04]  /*1100*/  LDG.E.64 R30, [R40.64] ;  /* 0x00000004281e7981 */ /* 0x0010e8000c1e1b00 */
[----:B--2---:R1:W3:Y:S02]  /*1110*/  DADD R22, R22, R32 ;  /* 0x0000000016167229 */ /* 0x0042e40000000020 */
[----:B-1----:R-:W2:Y:S01]  /*1120*/  LDG.E.64 R32, [R42.64] ;  /* 0x000000042a207981 */ /* 0x002ea2000c1e1b00 */
[----:B------:R-:W-:-:S05]  /*1130*/  SHF.R.S32.HI R39, RZ, 0x1f, R38 ;  /* 0x0000001fff277819 */ /* 0x000fca0000011426 */
[----:B------:R-:W-:-:S05]  /*1140*/  IMAD.WIDE.U32 R38, R10, c[0x0][0x178], R38 ;  /* 0x00005e000a267a25 */ /* 0x000fca00078e0026 */
[----:B------:R-:W-:Y:S02]  /*1150*/  IADD3 R29, R28, R39, RZ ;  /* 0x000000271c1d7210 */ /* 0x000fe40007ffe0ff */
[----:B------:R-:W-:-:S03]  /*1160*/  IADD3 R34, P2, R42, R21, RZ ;  /* 0x000000152a227210 */ /* 0x000fc60007f5e0ff */
[----:B------:R-:W-:Y:S02]  /*1170*/  IMAD R29, R29, c[0x0][0x190], RZ ;  /* 0x000064001d1d7a24 */ /* 0x000fe400078e02ff */
[----:B------:R-:W-:Y:S02]  /*1180*/  IMAD.X R35, R43, 0x1, R19, P2 ;  /* 0x000000012b237824 */ /* 0x000fe400010e0613 */
[C---:B------:R-:W-:Y:S02]  /*1190*/  IMAD R29, R38.reuse, c[0x0][0x194], R29 ;  /* 0x00006500261d7a24 */ /* 0x040fe400078e021d */
[----:B------:R-:W-:-:S04]  /*11a0*/  IMAD.WIDE.U32 R38, R38, c[0x0][0x190], R24 ;  /* 0x0000640026267a25 */ /* 0x000fc800078e0018 */
[----:B------:R-:W-:Y:S01]  /*11b0*/  IMAD.IADD R29, R39, 0x1, R29 ;  /* 0x00000001271d7824 */ /* 0x000fe200078e021d */
[----:B0-----:R-:W-:-:S04]  /*11c0*/  LEA R40, P2, R38, c[0x0][0x160], 0x3 ;  /* 0x0000580026287a11 */ /* 0x001fc800078418ff */
[----:B------:R-:W-:Y:S01]  /*11d0*/  LEA.HI.X R41, R38, c[0x0][0x164], R29, 0x3, P2 ;  /* 0x0000590026297a11 */ /* 0x000fe200010f1c1d */
[----:B---3--:R0:W2:Y:S02]  /*11e0*/  DADD R30, R22, R30 ;  /* 0x00000000161e7229 */ /* 0x0080a4000000001e */
[----:B0-----:R0:W3:Y:S04]  /*11f0*/  LDG.E.64 R22, [R34.64] ;  /* 0x0000000422167981 */ /* 0x0010e8000c1e1b00 */
[----:B--2---:R1:W3:Y:S02]  /*1200*/  DADD R30, R30, R32 ;  /* 0x000000001e1e7229 */ /* 0x0042e40000000020 */
[----:B-1----:R-:W2:Y:S01]  /*1210*/  LDG.E.64 R32, [R40.64] ;  /* 0x0000000428207981 */ /* 0x002ea2000c1e1b00 */
[----:B------:R-:W-:-:S05]  /*1220*/  IADD3 R38, P2, R40, R21, RZ ;  /* 0x0000001528267210 */ /* 0x000fca0007f5e0ff */
[----:B------:R-:W-:-:S05]  /*1230*/  IMAD.X R39, R41, 0x1, R19, P2 ;  /* 0x0000000129277824 */ /* 0x000fca00010e0613 */
[----:B0-----:R-:W4:Y:S01]  /*1240*/  LDG.E.64 R34, [R38.64] ;  /* 0x0000000426227981 */ /* 0x001f22000c1e1b00 */
[----:B---3--:R0:W2:Y:S02]  /*1250*/  DADD R22, R30, R22 ;  /* 0x000000001e167229 */ /* 0x0080a40000000016 */
[----:B0-----:R-:W-:-:S04]  /*1260*/  IADD3 R30, P2, R38, R21, RZ ;  /* 0x00000015261e7210 */ /* 0x001fc80007f5e0ff */
[----:B------:R-:W-:Y:S01]  /*1270*/  IADD3.X R31, R39, R19, RZ, P2, !PT ;  /* 0x00000013271f7210 */ /* 0x000fe200017fe4ff */
[----:B--2---:R0:W4:-:S04]  /*1280*/  DADD R32, R22, R32 ;  /* 0x0000000016207229 */ /* 0x0041080000000020 */
[----:B0-----:R0:W2:Y:S02]  /*1290*/  LDG.E.64 R22, [R30.64] ;  /* 0x000000041e167981 */ /* 0x0010a4000c1e1b00 */
[----:B----4-:R1:W2:Y:S02]  /*12a0*/  DADD R32, R32, R34 ;  /* 0x0000000020207229 */ /* 0x0102a40000000022 */
[----:B-1----:R-:W-:-:S04]  /*12b0*/  IADD3 R34, R20, 0xc, RZ ;  /* 0x0000000c14227810 */ /* 0x002fc80007ffe0ff */
[----:B------:R-:W-:-:S05]  /*12c0*/  SHF.R.S32.HI R35, RZ, 0x1f, R34 ;  /* 0x0000001fff237819 */ /* 0x000fca0000011422 */
[----:B------:R-:W-:-:S04]  /*12d0*/  IMAD.WIDE.U32 R34, R10, c[0x0][0x178], R34 ;  /* 0x00005e000a227a25 */ /* 0x000fc800078e0022 */
[----:B------:R-:W-:-:S04]  /*12e0*/  IMAD.IADD R28, R28, 0x1, R35 ;  /* 0x000000011c1c7824 */ /* 0x000fc800078e0223 */
[----:B------:R-:W-:Y:S02]  /*12f0*/  IMAD R35, R28, c[0x0][0x190], RZ ;  /* 0x000064001c237a24 */ /* 0x000fe400078e02ff */
[----:B------:R-:W-:Y:S01]  /*1300*/  IMAD.WIDE.U32 R28, R34, c[0x0][0x190], R24 ;  /* 0x00006400221c7a25 */ /* 0x000fe200078e0018 */
[----:B------:R-:W-:-:S03]  /*1310*/  IADD3 R24, P2, R30, R21, RZ ;  /* 0x000000151e187210 */ /* 0x000fc60007f5e0ff */
[----:B------:R-:W-:Y:S01]  /*1320*/  IMAD R35, R34, c[0x0][0x194], R35 ;  /* 0x0000650022237a24 */ /* 0x000fe200078e0223 */
[----:B------:R-:W-:Y:S02]  /*1330*/  IADD3.X R25, R31, R19, RZ, P2, !PT ;  /* 0x000000131f197210 */ /* 0x000fe400017fe4ff */
[----:B------:R-:W-:Y:S01]  /*1340*/  LEA R38, P2, R28, c[0x0][0x160], 0x3 ;  /* 0x000058001c267a11 */ /* 0x000fe200078418ff */
[----:B------:R-:W-:-:S03]  /*1350*/  IMAD.IADD R29, R29, 0x1, R35 ;  /* 0x000000011d1d7824 */ /* 0x000fc600078e0223 */
[----:B------:R-:W3:Y:S02]  /*1360*/  LDG.E.64 R24, [R24.64] ;  /* 0x0000000418187981 */ /* 0x000ee4000c1e1b00 */
[----:B------:R-:W-:Y:S02]  /*1370*/  LEA.HI.X R39, R28, c[0x0][0x164], R29, 0x3, P2 ;  /* 0x000059001c277a11 */ /* 0x000fe400010f1c1d */
[----:B0-----:R-:W-:-:S03]  /*1380*/  IADD3 R30, P2, R38, R21, RZ ;  /* 0x00000015261e7210 */ /* 0x001fc60007f5e0ff */
[----:B------:R-:W4:Y:S02]  /*1390*/  LDG.E.64 R28, [R38.64] ;  /* 0x00000004261c7981 */ /* 0x000f24000c1e1b00 */
[----:B------:R-:W-:Y:S01]  /*13a0*/  IMAD.X R31, R39, 0x1, R19, P2 ;  /* 0x00000001271f7824 */ /* 0x000fe200010e0613 */
[----:B--2---:R0:W3:Y:S02]  /*13b0*/  DADD R22, R32, R22 ;  /* 0x0000000020167229 */ /* 0x0040e40000000016 */
[----:B0-----:R-:W-:-:S05]  /*13c0*/  IADD3 R32, P2, R30, R21, RZ ;  /* 0x000000151e207210 */ /* 0x001fca0007f5e0ff */
[----:B------:R-:W-:Y:S01]  /*13d0*/  IMAD.X R33, R31, 0x1, R19, P2 ;  /* 0x000000011f217824 */ /* 0x000fe200010e0613 */
[----:B------:R-:W-:Y:S01]  /*13e0*/  IADD3 R34, P2, R32, R21, RZ ;  /* 0x0000001520227210 */ /* 0x000fe20007f5e0ff */
[----:B------:R-:W2:Y:S03]  /*13f0*/  LDG.E.64 R30, [R30.64] ;  /* 0x000000041e1e7981 */ /* 0x000ea6000c1e1b00 */
[----:B------:R-:W-:Y:S02]  /*1400*/  IADD3.X R35, R33, R19, RZ, P2, !PT ;  /* 0x0000001321237210 */ /* 0x000fe400017fe4ff */
[----:B------:R-:W5:Y:S04]  /*1410*/  LDG.E.64 R32, [R32.64] ;  /* 0x0000000420207981 */ /* 0x000f68000c1e1b00 */
[----:B------:R-:W5:Y:S01]  /*1420*/  LDG.E.64 R34, [R34.64] ;  /* 0x0000000422227981 */ /* 0x000f62000c1e1b00 */
[----:B------:R-:W-:-:S04]  /*1430*/  IADD3 R20, R20, 0x10, RZ ;  /* 0x0000001014147810 */ /* 0x000fc80007ffe0ff */
[----:B------:R-:W-:Y:S01]  /*1440*/  ISETP.GE.AND P2, PT, R20, R27, PT ;  /* 0x0000001b1400720c */ /* 0x000fe20003f46270 */
[----:B---3--:R-:W4:-:S06]  /*1450*/  DADD R22, R22, R24 ;  /* 0x0000000016167229 */ /* 0x008f0c0000000018 */
[----:B----4-:R-:W2:-:S06]  /*1460*/  DADD R22, R22, R28 ;  /* 0x0000000016167229 */ /* 0x010e8c000000001c */
[----:B--2---:R-:W5:-:S06]  /*1470*/  DADD R22, R22, R30 ;  /* 0x0000000016167229 */ /* 0x004f4c000000001e */
[----:B-----5:R-:W0:-:S06]  /*1480*/  DADD R22, R22, R32 ;  /* 0x0000000016167229 */ /* 0x020e0c0000000020 */
[----:B0-----:R0:W1:Y:S01]  /*1490*/  DADD R22, R22, R34 ;  /* 0x0000000016167229 */ /* 0x0010620000000022 */
[----:B------:R-:W-:Y:S05]  /*14a0*/  @!P2 BRA `(.L_x_237) ;  /* 0xfffff9900000a947 */ /* 0x000fea000383ffff */
.L_x_236:
[----:B------:R-:W-:Y:S05]  /*14b0*/  BSYNC B2 ;  /* 0x0000000000027941 */ /* 0x000fea0003800000 */
.L_x_235:
        /* <DEDUP_REMOVED lines=8> */
[----:B------:R-:W-:-:S04]  /*1540*/  IMAD.WIDE.U32 R24, R10, c[0x0][0x178], R24 ;  /* 0x00005e000a187a25 */ /* 0x000fc800078e0018 */
[----:B------:R-:W-:Y:S01]  /*1550*/  IMAD.MOV.U32 R28, RZ, RZ, R0 ;  /* 0x000000ffff1c7224 */ /* 0x000fe200078e0000 */
[----:B------:R-:W-:Y:S01]  /*1560*/  IADD3 R25, R27, R25, RZ ;  /* 0x000000191b197210 */ /* 0x000fe20007ffe0ff */
[----:B------:R-:W-:-:S04]  /*1570*/  IMAD.MOV.U32 R29, RZ, RZ, R17 ;  /* 0x000000ffff1d7224 */ /* 0x000fc800078e0011 */
[----:B------:R-:W-:Y:S02]  /*1580*/  IMAD R25, R25, c[0x0][0x190], RZ ;  /* 0x0000640019197a24 */ /* 0x000fe400078e02ff */
[----:B------:R-:W-:-:S04]  /*1590*/  IMAD.WIDE.U32 R30, R24, c[0x0][0x190], R28 ;  /* 0x00006400181e7a25 */ /* 0x000fc800078e001c */
[----:B------:R-:W-:Y:S01]  /*15a0*/  IMAD R25, R24, c[0x0][0x194], R25 ;  /* 0x0000650018197a24 */ /* 0x000fe200078e0219 */
[----:B------:R-:W-:-:S04]  /*15b0*/  LEA R38, P0, R30, c[0x0][0x160], 0x3 ;  /* 0x000058001e267a11 */ /* 0x000fc800078018ff */
[----:B------:R-:W-:-:S04]  /*15c0*/  IADD3 R25, R31, R25, RZ ;  /* 0x000000191f197210 */ /* 0x000fc80007ffe0ff */
[----:B------:R-:W-:-:S05]  /*15d0*/  LEA.HI.X R39, R30, c[0x0][0x164], R25, 0x3, P0 ;  /* 0x000059001e277a11 */ /* 0x000fca00000f1c19 */
[----:B------:R-:W2:Y:S01]  /*15e0*/  LDG.E.64 R32, [R38.64] ;  /* 0x0000000426207981 */ /* 0x000ea2000c1e1b00 */
[----:B------:R-:W-:-:S05]  /*15f0*/  IADD3 R30, P0, R38, R21, RZ ;  /* 0x00000015261e7210 */ /* 0x000fca0007f1e0ff */
[----:B------:R-:W-:Y:S01]  /*1600*/  IMAD.X R31, R39, 0x1, R19, P0 ;  /* 0x00000001271f7824 */ /* 0x000fe200000e0613 */
[----:B0-----:R-:W-:-:S05]  /*1610*/  IADD3 R34, P0, R30, R21, RZ ;  /* 0x000000151e227210 */ /* 0x001fca0007f1e0ff */
[----:B------:R-:W-:Y:S02]  /*1620*/  IMAD.X R35, R31, 0x1, R19, P0 ;  /* 0x000000011f237824 */ /* 0x000fe400000e0613 */
[----:B------:R-:W3:Y:S04]  /*1630*/  LDG.E.64 R30, [R30.64] ;  /* 0x000000041e1e7981 */ /* 0x000ee8000c1e1b00 */
[----:B------:R-:W4:Y:S01]  /*1640*/  LDG.E.64 R24, [R34.64] ;  /* 0x0000000422187981 */ /* 0x000f22000c1e1b00 */
[----:B-12---:R0:W3:Y:S02]  /*1650*/  DADD R32, R22, R32 ;  /* 0x0000000016207229 */ /* 0x0060e40000000020 */
[----:B0-----:R-:W-:-:S04]  /*1660*/  IADD3 R22, R20, 0x4, RZ ;  /* 0x0000000414167810 */ /* 0x001fc80007ffe0ff */
[----:B------:R-:W-:-:S05]  /*1670*/  SHF.R.S32.HI R23, RZ, 0x1f, R22 ;  /* 0x0000001fff177819 */ /* 0x000fca0000011416 */
[----:B------:R-:W-:-:S05]  /*1680*/  IMAD.WIDE.U32 R22, R10, c[0x0][0x178], R22 ;  /* 0x00005e000a167a25 */ /* 0x000fca00078e0016 */
[----:B------:R-:W-:Y:S01]  /*1690*/  IADD3 R23, R27, R23, RZ ;  /* 0x000000171b177210 */ /* 0x000fe20007ffe0ff */
[----:B------:R-:W-:-:S04]  /*16a0*/  IMAD.WIDE.U32 R28, R22, c[0x0][0x190], R28 ;  /* 0x00006400161c7a25 */ /* 0x000fc800078e001c */
[----:B------:R-:W-:-:S04]  /*16b0*/  IMAD R23, R23, c[0x0][0x190], RZ ;  /* 0x0000640017177a24 */ /* 0x000fc800078e02ff */
[----:B------:R-:W-:Y:S01]  /*16c0*/  IMAD R23, R22, c[0x0][0x194], R23 ;  /* 0x0000650016177a24 */ /* 0x000fe200078e0217 */
[----:B------:R-:W-:-:S03]  /*16d0*/  IADD3 R22, P0, R34, R21, RZ ;  /* 0x0000001522167210 */ /* 0x000fc60007f1e0ff */
[----:B------:R-:W-:Y:S02]  /*16e0*/  IMAD.IADD R27, R29, 0x1, R23 ;  /* 0x000000011d1b7824 */ /* 0x000fe400078e0217 */
[----:B------:R-:W-:Y:S01]  /*16f0*/  IMAD.X R23, R35, 0x1, R19, P0 ;  /* 0x0000000123177824 */ /* 0x000fe200000e0613 */
[----:B------:R-:W-:Y:S01]  /*1700*/  LEA R38, P0, R28, c[0x0][0x160], 0x3 ;  /* 0x000058001c267a11 */ /* 0x000fe200078018ff */
[----:B---3--:R0:W4:-:S03]  /*1710*/  DADD R30, R32, R30 ;  /* 0x00000000201e7229 */ /* 0x008106000000001e */
[----:B------:R-:W-:Y:S01]  /*1720*/  LEA.HI.X R39, R28, c[0x0][0x164], R27, 0x3, P0 ;  /* 0x000059001c277a11 */ /* 0x000fe200000f1c1b */
[----:B------:R-:W2:Y:S01]  /*1730*/  LDG.E.64 R22, [R22.64] ;  /* 0x0000000416167981 */ /* 0x000ea2000c1e1b00 */
[----:B------:R-:W-:-:S03]  /*1740*/  IADD3 R40, P0, R38, R21, RZ ;  /* 0x0000001526287210 */ /* 0x000fc60007f1e0ff */
[----:B------:R-:W3:Y:S01]  /*1750*/  LDG.E.64 R28, [R38.64] ;  /* 0x00000004261c7981 */ /* 0x000ee2000c1e1b00 */
[----:B------:R-:W-:Y:S02]  /*1760*/  IADD3.X R41, R39, R19, RZ, P0, !PT ;  /* 0x0000001327297210 */ /* 0x000fe400007fe4ff */
[-C--:B0-----:R-:W-:Y:S01]  /*1770*/  IADD3 R32, P0, R40, R21.reuse, RZ ;  /* 0x0000001528207210 */ /* 0x081fe20007f1e0ff */
[----:B----4-:R0:W2:Y:S02]  /*1780*/  DADD R24, R30, R24 ;  /* 0x000000001e187229 */ /* 0x0100a40000000018 */
[----:B0-----:R-:W4:Y:S02]  /*1790*/  LDG.E.64 R30, [R40.64] ;  /* 0x00000004281e7981 */ /* 0x001f24000c1e1b00 */
[----:B------:R-:W-:Y:S01]  /*17a0*/  IMAD.X R33, R41, 0x1, R19, P0 ;  /* 0x0000000129217824 */ /* 0x000fe200000e0613 */
[----:B------:R-:W-:-:S05]  /*17b0*/  IADD3 R34, P0, R32, R21, RZ ;  /* 0x0000001520227210 */ /* 0x000fca0007f1e0ff */
[----:B------:R-:W-:Y:S02]  /*17c0*/  IMAD.X R35, R33, 0x1, R19, P0 ;  /* 0x0000000121237824 */ /* 0x000fe400000e0613 */
[----:B------:R-:W5:Y:S04]  /*17d0*/  LDG.E.64 R32, [R32.64] ;  /* 0x0000000420207981 */ /* 0x000f68000c1e1b00 */
[----:B------:R-:W5:Y:S01]  /*17e0*/  LDG.E.64 R34, [R34.64] ;  /* 0x0000000422227981 */ /* 0x000f62000c1e1b00 */
[----:B------:R-:W-:Y:S02]  /*17f0*/  PLOP3.LUT P0, PT, PT, PT, PT, 0x8, 0x0 ;  /* 0x000000000000781c */ /* 0x000fe40003f0e170 */
[----:B------:R-:W-:Y:S01]  /*1800*/  IADD3 R20, R20, 0x8, RZ ;  /* 0x0000000814147810 */ /* 0x000fe20007ffe0ff */
[----:B--2---:R-:W3:-:S06]  /*1810*/  DADD R22, R24, R22 ;  /* 0x0000000018167229 */ /* 0x004ecc0000000016 */
[----:B---3--:R-:W4:-:S06]  /*1820*/  DADD R22, R22, R28 ;  /* 0x0000000016167229 */ /* 0x008f0c000000001c */
[----:B----4-:R-:W5:-:S06]  /*1830*/  DADD R22, R22, R30 ;  /* 0x0000000016167229 */ /* 0x010f4c000000001e */
[----:B-----5:R-:W0:-:S06]  /*1840*/  DADD R22, R22, R32 ;  /* 0x0000000016167229 */ /* 0x020e0c0000000020 */
[----:B0-----:R0:W1:-:S06]  /*1850*/  DADD R22, R22, R34 ;  /* 0x0000000016167229 */ /* 0x00104c0000000022 */
.L_x_239:
[----:B------:R-:W-:Y:S05]  /*1860*/  BSYNC B2 ;  /* 0x0000000000027941 */ /* 0x000fea0003800000 */
.L_x_238:
[----:B------:R-:W-:-:S13]  /*1870*/  ISETP.LT.OR P0, PT, R20, R15, P0 ;  /* 0x0000000f1400720c */ /* 0x000fda0000701670 */
[----:B------:R-:W-:Y:S05]  /*1880*/  @!P0 BRA `(.L_x_232) ;  /* 0x000001c000008947 */ /* 0x000fea0003800000 */
[----:B------:R-:W-:Y:S01]  /*1890*/  SHF.R.S32.HI R25, RZ, 0x1f, R20 ;  /* 0x0000001fff197819 */ /* 0x000fe20000011414 */
[----:B------:R-:W-:Y:S01]  /*18a0*/  IMAD R11, R26, c[0x0][0x178], RZ ;  /* 0x00005e001a0b7a24 */ /* 0x000fe200078e02ff */
[----:B------:R-:W-:-:S03]  /*18b0*/  MOV R24, R20 ;  /* 0x0000001400187202 */ /* 0x000fc60000000f00 */
[C---:B------:R-:W-:Y:S02]  /*18c0*/  IMAD R27, R10.reuse, c[0x0][0x17c], R11 ;  /* 0x00005f000a1b7a24 */ /* 0x040fe400078e020b */
[----:B------:R-:W-:Y:S01]  /*18d0*/  IMAD.WIDE.U32 R10, R10, c[0x0][0x178], R24 ;  /* 0x00005e000a0a7a25 */ /* 0x000fe200078e0018 */
[----:B------:R-:W-:-:S03]  /*18e0*/  MOV R25, R17 ;  /* 0x0000001100197202 */ /* 0x000fc60000000f00 */
[----:B------:R-:W-:Y:S02]  /*18f0*/  IMAD.IADD R11, R27, 0x1, R11 ;  /* 0x000000011b0b7824 */ /* 0x000fe400078e020b */
[----:B------:R-:W-:Y:S02]  /*1900*/  IMAD.MOV.U32 R24, RZ, RZ, R0 ;  /* 0x000000ffff187224 */ /* 0x000fe400078e0000 */
[----:B------:R-:W-:Y:S02]  /*1910*/  IMAD R11, R11, c[0x0][0x190], RZ ;  /* 0x000064000b0b7a24 */ /* 0x000fe400078e02ff */
[----:B------:R-:W-:-:S04]  /*1920*/  IMAD.WIDE.U32 R24, R10, c[0x0][0x190], R24 ;  /* 0x000064000a187a25 */ /* 0x000fc800078e0018 */
[----:B------:R-:W-:Y:S01]  /*1930*/  IMAD R11, R10, c[0x0][0x194], R11 ;  /* 0x000065000a0b7a24 */ /* 0x000fe200078e020b */
[----:B------:R-:W-:-:S03]  /*1940*/  LEA R28, P0, R24, c[0x0][0x160], 0x3 ;  /* 0x00005800181c7a11 */ /* 0x000fc600078018ff */
[----:B------:R-:W-:Y:S01]  /*1950*/  IMAD.IADD R11, R25, 0x1, R11 ;  /* 0x00000001190b7824 */ /* 0x000fe200078e020b */
[----:B------:R-:W-:-:S04]  /*1960*/  IADD3 R30, P2, R28, R21, RZ ;  /* 0x000000151c1e7210 */ /* 0x000fc80007f5e0ff */
[----:B------:R-:W-:Y:S02]  /*1970*/  LEA.HI.X R29, R24, c[0x0][0x164], R11, 0x3, P0 ;  /* 0x00005900181d7a11 */ /* 0x000fe400000f1c0b */
[----:B------:R-:W-:-:S03]  /*1980*/  IADD3 R24, P0, R30, R21, RZ ;  /* 0x000000151e187210 */ /* 0x000fc60007f1e0ff */
[----:B------:R-:W2:Y:S01]  /*1990*/  LDG.E.64 R10, [R28.64] ;  /* 0x000000041c0a7981 */ /* 0x000ea2000c1e1b00 */
[----:B------:R-:W-:Y:S01]  /*19a0*/  IMAD.X R31, R29, 0x1, R19, P2 ;  /* 0x000000011d1f7824 */ /* 0x000fe200010e0613 */
[----:B------:R-:W-:-:S04]  /*19b0*/  IADD3 R26, P2, R24, R21, RZ ;  /* 0x00000015181a7210 */ /* 0x000fc80007f5e0ff */
[----:B------:R-:W-:Y:S01]  /*19c0*/  IADD3.X R25, R31, R19, RZ, P0, !PT ;  /* 0x000000131f197210 */ /* 0x000fe200007fe4ff */
[----:B------:R-:W3:Y:S04]  /*19d0*/  LDG.E.64 R20, [R30.64] ;  /* 0x000000041e147981 */ /* 0x000ee8000c1e1b00 */
[----:B------:R-:W-:Y:S02]  /*19e0*/  IMAD.X R27, R25, 0x1, R19, P2 ;  /* 0x00000001191b7824 */ /* 0x000fe400010e0613 */
[----:B------:R-:W4:Y:S04]  /*19f0*/  LDG.E.64 R24, [R24.64] ;  /* 0x0000000418187981 */ /* 0x000f28000c1e1b00 */
[----:B------:R-:W5:Y:S01]  /*1a00*/  LDG.E.64 R26, [R26.64] ;  /* 0x000000041a1a7981 */ /* 0x000f62000c1e1b00 */
[----:B-12---:R-:W3:-:S06]  /*1a10*/  DADD R10, R22, R10 ;  /* 0x00000000160a7229 */ /* 0x006ecc000000000a */
[----:B---3--:R-:W4:-:S06]  /*1a20*/  DADD R10, R10, R20 ;  /* 0x000000000a0a7229 */ /* 0x008f0c0000000014 */
[----:B----4-:R-:W5:-:S06]  /*1a30*/  DADD R10, R10, R24 ;  /* 0x000000000a0a7229 */ /* 0x010f4c0000000018 */
[----:B-----5:R1:W2:-:S06]  /*1a40*/  DADD R22, R10, R26 ;  /* 0x000000000a167229 */ /* 0x02028c000000001a */
.L_x_232:
[----:B------:R-:W-:Y:S05]  /*1a50*/  BSYNC B0 ;  /* 0x0000000000007941 */ /* 0x000fea0003800000 */
.L_x_231:
[----:B------:R-:W-:-:S04]  /*1a60*/  IADD3 R14, R14, 0x1, RZ ;  /* 0x000000010e0e7810 */ /* 0x000fc80007ffe0ff */
[----:B------:R-:W-:-:S13]  /*1a70*/  ISETP.GE.AND P0, PT, R14, R13, PT ;  /* 0x0000000d0e00720c */ /* 0x000fda0003f06270 */
[----:B------:R-:W-:Y:S01]  /*1a80*/  @P0 CALL.REL.NOINC `(.L_x_230) ;  /* 0x0000001000000944 */ /* 0x000fe20003c00000 */
[----:B------:R-:W-:Y:S05]  /*1a90*/  BRA `(.L_x_240) ;  /* 0xffffef0000007947 */ /* 0x000fea000383ffff */
.L_x_230:
[----:B------:R-:W-:Y:S05]  /*1aa0*/  BSYNC B1 ;  /* 0x0000000000017941 */ /* 0x000fea0003800000 */
.L_x_229:
[----:B------:R-:W-:-:S04]  /*1ab0*/  LEA R4, P0, R2, c[0x0][0x168], 0x3 ;  /* 0x00005a0002047a11 */ /* 0x000fc800078018ff */
[----:B------:R-:W-:-:S05]  /*1ac0*/  LEA.HI.X R5, R2, c[0x0][0x16c], R3, 0x3, P0 ;  /* 0x00005b0002057a11 */ /* 0x000fca00000f1c03 */
[----:B-12---:R-:W-:Y:S01]  /*1ad0*/  STG.E.64 [R4.64], R22 ;  /* 0x0000001604007986 */ /* 0x006fe2000c101b04 */
[----:B------:R-:W-:Y:S05]  /*1ae0*/  EXIT ;  /* 0x000000000000794d */ /* 0x000fea0003800000 */
        .weak           $__internal_19_$__cuda_sm20_div_u64
        .type           $__internal_19_$__cuda_sm20_div_u64,@function
        .size           $__internal_19_$__cuda_sm20_div_u64,(.L_x_662 - $__internal_19_$__cuda_sm20_div_u64)
$__internal_19_$__cuda_sm20_div_u64:
        /* <DEDUP_REMOVED lines=68> */
[----:B------:R-:W-:Y:S06]  /*1f30*/  RET.REL.NODEC R8 `(_ZN2at6native53_GLOBAL__N__3bfe7fd5_20_UpSampleNearest2d_cu_198c5ce242upsample_nearest2d_backward_nhwc_out_frameIddXadL_ZNS0_46nearest_neighbor_exact_bw_compute_source_indexEfiiEEEEvPKT_PS3_mmmmmffm) ;  /* 0xffffe0c008007950 */ /* 0x000fec0003c3ffff */
.L_x_241:
        /* <DEDUP_REMOVED lines=12> */
.L_x_662:


//--------------------- .text._ZN2at6native53_GLOBAL__N__3bfe7fd5_20_UpSampleNearest2d_cu_198c5ce237upsample_nearest2d_backward_out_frameIhlXadL_ZNS0_40nearest_neighbor_bw_compute_source_indexEfiiEEEEvPKT_mmmmmmPS3_ff --------------------------
	.section	.text._ZN2at6native53_GLOBAL__N__3bfe7fd5_20_UpSampleNearest2d_cu_198c5ce237upsample_nearest2d_backward_out_frameIhlXadL_ZNS0_40nearest_neighbor_bw_compute_source_indexEfiiEEEEvPKT_mmmmmmPS3_ff,"ax",@progbits
	.sectioninfo	@"SHI_REGISTERS=32"
	.align	128
.text._ZN2at6native53_GLOBAL__N__3bfe7fd5_20_UpSampleNearest2d_cu_198c5ce237upsample_nearest2d_backward_out_frameIhlXadL_ZNS0_40nearest_neighbor_bw_compute_source_indexEfiiEEEEvPKT_mmmmmmPS3_ff:
        .type           _ZN2at6native53_GLOBAL__N__3bfe7fd5_20_UpSampleNearest2d_cu_198c5ce237upsample_nearest2d_backward_out_frameIhlXadL_ZNS0_40nearest_neighbor_bw_compute_source_indexEfiiEEEEvPKT_mmmmmmPS3_ff,@function
        .size           _ZN2at6native53_GLOBAL__N__3bfe7fd5_20_UpSampleNearest2d_cu_198c5ce237upsample_nearest2d_backward_out_frameIhlXadL_ZNS0_40nearest_neighbor_bw_compute_source_indexEfiiEEEEvPKT_mmmmmmPS3_ff,(.L_x_664 - _ZN2at6native53_GLOBAL__N__3bfe7fd5_20_UpSampleNearest2d_cu_198c5ce237upsample_nearest2d_backward_out_frameIhlXadL_ZNS0_40nearest_neighbor_bw_compute_source_indexEfiiEEEEvPKT_mmmmmmPS3_ff)
        .other          _ZN2at6native53_GLOBAL__N__3bfe7fd5_20_UpSampleNearest2d_cu_198c5ce237upsample_nearest2d_backward_out_frameIhlXadL_ZNS0_40nearest_neighbor_bw_compute_source_indexEfiiEEEEvPKT_mmmmmmPS3_ff,@"STO_CUDA_ENTRY STV_DEFAULT"
_ZN2at6native53_GLOBAL__N__3bfe7fd5_20_UpSampleNearest2d_cu_198c5ce237upsample_nearest2d_backward_out_frameIhlXadL_ZNS0_40nearest_neighbor_bw_compute_source_indexEfiiEEEEvPKT_mmmmmmPS3_ff:
        /* <DEDUP_REMOVED lines=28> */
[----:B------:R-:W-:Y:S05]  /*01c0*/  CALL.REL.NOINC `($__internal_20_$__cuda_sm20_div_s64) ;  /* 0x000013f000007944 */ /* 0x000fea0003c00000 */
[----:B------:R-:W-:Y:S05]  /*01d0*/  BRA `(.L_x_244) ;  /* 0x0000013000007947 */ /* 0x000fea0003800000 */
.L_x_243:
        /* <DEDUP_REMOVED lines=19> */
.L_x_244:
[----:B------:R-:W-:Y:S05]  /*0310*/  BSYNC B0 ;  /* 0x0000000000007941 */ /* 0x000fea0003800000 */
.L_x_242:
        /* <DEDUP_REMOVED lines=8> */
[----:B------:R-:W-:Y:S05]  /*03a0*/  CALL.REL.NOINC `($__internal_22_$__cuda_sm20_rem_u64) ;  /* 0x00001b7000007944 */ /* 0x000fea0003c00000 */
[----:B------:R-:W-:Y:S01]  /*03b0*/  IMAD.MOV.U32 R4, RZ, RZ, R6 ;  /* 0x000000ffff047224 */ /* 0x000fe200078e0006 */
[----:B------:R-:W-:Y:S05]  /*03c0*/  BRA `(.L_x_247) ;  /* 0x0000012000007947 */ /* 0x000fea0003800000 */
.L_x_246:
        /* <DEDUP_REMOVED lines=18> */
.L_x_247:
[----:B------:R-:W-:Y:S05]  /*04f0*/  BSYNC B0 ;  /* 0x0000000000007941 */ /* 0x000fea0003800000 */
.L_x_245:
[----:B------:R-:W-:Y:S01]  /*0500*/  LOP3.LUT R5, R3, c[0x0][0x194], RZ, 0xfc, !PT ;  /* 0x0000650003057a12 */ /* 0x000fe200078efcff */
[----:B------:R-:W-:Y:S03]  /*0510*/  BSSY B0, `(.L_x_248) ;  /* 0x000001d000007945 */ /* 0x000fe60003800000 */
[----:B------:R-:W-:-:S13]  /*0520*/  ISETP.NE.U32.AND P0, PT, R5, RZ, PT ;  /* 0x000000ff0500720c */ /* 0x000fda0003f05070 */
[----:B------:R-:W-:Y:S05]  /*0530*/  @!P0 BRA `(.L_x_249) ;  /* 0x0000005000008947 */ /* 0x000fea0003800000 */
[----:B------:R-:W-:Y:S02]  /*0540*/  MOV R6, 0x560 ;  /* 0x0000056000067802 */ /* 0x000fe40000000f00 */
[----:B------:R-:W-:Y:S05]  /*0550*/  CALL.REL.NOINC `($__internal_21_$__cuda_sm20_div_u64) ;  /* 0x0000159000007944 */ /* 0x000fea0003c00000 */
[----:B------:R-:W-:-:S04]  /*0560*/  IMAD.MOV R5, RZ, RZ, -R8 ;  /* 0x000000ffff057224 */ /* 0x000fc800078e0a08 */
[----:B------:R-:W-:Y:S01]  /*0570*/  IMAD R5, R5, c[0x0][0x190], R2 ;  /* 0x0000640005057a24 */ /* 0x000fe200078e0202 */
[----:B------:R-:W-:Y:S05]  /*0580*/  BRA `(.L_x_250) ;  /* 0x0000015000007947 */ /* 0x000fea0003800000 */
.L_x_249:
        /* <DEDUP_REMOVED lines=21> */
.L_x_250:
[----:B------:R-:W-:Y:S05]  /*06e0*/  BSYNC B0 ;  /* 0x0000000000007941 */ /* 0x000fea0003800000 */
.L_x_248:
        /* <DEDUP_REMOVED lines=8> */
[----:B------:R-:W-:Y:S05]  /*0770*/  CALL.REL.NOINC `($__internal_22_$__cuda_sm20_rem_u64) ;  /* 0x000017a000007944 */ /* 0x000fea0003c00000 */
[----:B------:R-:W-:Y:S05]  /*0780*/  BRA `(.L_x_253) ;  /* 0x0000012000007947 */ /* 0x000fea0003800000 */
.L_x_252:
[----:B------:R-:W0:Y:S01]  /*0790*/  I2F.U32.RP R9, c[0x0][0x188] ;  /* 0x0000620000097b06 */ /* 0x000e220000209000 */
[----:B------:R-:W-:-:S07]  /*07a0*/  ISETP.NE.U32.AND P1, PT, RZ, c[0x0][0x188], PT ;  /* 0x00006200ff007a0c */ /* 0x000fce0003f25070 */
[----:B0-----:R-:W0:Y:S02]  /*07b0*/  MUFU.RCP R9, R9 ;  /* 0x0000000900097308 */ /* 0x001e240000001000 */
[----:B0-----:R-:W-:-:S06]  /*07c0*/  IADD3 R6, R9, 0xffffffe, RZ ;  /* 0x0ffffffe09067810 */ /* 0x001fcc0007ffe0ff */
[----:B------:R0:W1:Y:S02]  /*07d0*/  F2I.FTZ.U32.TRUNC.NTZ R7, R6 ;  /* 0x0000000600077305 */ /* 0x000064000021f000 */
[----:B0-----:R-:W-:Y:S01]  /*07e0*/  MOV R6, RZ ;  /* 0x000000ff00067202 */ /* 0x001fe20000000f00 */
        /* <DEDUP_REMOVED lines=12> */
.L_x_253:
[----:B------:R-:W-:Y:S05]  /*08b0*/  BSYNC B0 ;  /* 0x0000000000007941 */ /* 0x000fea0003800000 */
.L_x_251:
[----:B------:R-:W-:-:S04]  /*08c0*/  ISETP.NE.U32.AND P0, PT, RZ, c[0x0][0x168], PT ;  /* 0x00005a00ff007a0c */ /* 0x000fc80003f05070 */
[----:B------:R-:W-:-:S13]  /*08d0*/  ISETP.NE.AND.EX P0, PT, RZ, c[0x0][0x16c], PT, P0 ;  /* 0x00005b00ff007a0c */ /* 0x000fda0003f05300 */
[----:B------:R-:W-:Y:S05]  /*08e0*/  @!P0 EXIT ;  /* 0x000000000000894d */ /* 0x000fea0003800000 */
[----:B------:R-:W-:Y:S01]  /*08f0*/  IADD3 R11, R5, 0x1, RZ ;  /* 0x00000001050b7810 */ /* 0x000fe20007ffe0ff */
[----:B------:R0:W1:Y:S01]  /*0900*/  I2F R7, R6 ;  /* 0x0000000600077306 */ /* 0x0000620000201400 */
[----:B------:R-:W-:Y:S01]  /*0910*/  IADD3 R10, R6, 0x1, RZ ;  /* 0x00000001060a7810 */ /* 0x000fe20007ffe0ff */
[----:B------:R-:W-:-:S06]  /*0920*/  ULDC.64 UR4, c[0x0][0x118] ;  /* 0x0000460000047ab9 */ /* 0x000fcc0000000a00 */
[----:B------:R-:W2:Y:S01]  /*0930*/  I2F R11, R11 ;  /* 0x0000000b000b7306 */ /* 0x000ea20000201400 */
[----:B0-----:R-:W-:-:S07]  /*0940*/  IMAD.MOV.U32 R6, RZ, RZ, RZ ;  /* 0x000000ffff067224 */ /* 0x001fce00078e00ff */
[----:B------:R-:W0:Y:S01]  /*0950*/  I2F R5, R5 ;  /* 0x0000000500057306 */ /* 0x000e220000201400 */
[----:B-1----:R-:W-:-:S07]  /*0960*/  FMUL.FTZ R9, R7, c[0x0][0x1a0] ;  /* 0x0000680007097a20 */ /* 0x002fce0000410000 */
[----:B------:R-:W1:Y:S01]  /*0970*/  I2F R10, R10 ;  /* 0x0000000a000a7306 */ /* 0x000e620000201400 */
[----:B--2---:R-:W-:Y:S02]  /*0980*/  FMUL.FTZ R17, R11, c[0x0][0x1a4] ;  /* 0x000069000b117a20 */ /* 0x004fe40000410000 */
[----:B0-----:R-:W-:-:S05]  /*0990*/  FMUL.FTZ R16, R5, c[0x0][0x1a4] ;  /* 0x0000690005107a20 */ /* 0x001fca0000410000 */
[----:B------:R-:W0:Y:S01]  /*09a0*/  F2I.FTZ.CEIL.NTZ R17, R17 ;  /* 0x0000001100117305 */ /* 0x000e22000021b100 */
[----:B-1----:R-:W-:-:S07]  /*09b0*/  FMUL.FTZ R11, R10, c[0x0][0x1a0] ;  /* 0x000068000a0b7a20 */ /* 0x002fce0000410000 */
[----:B------:R-:W1:Y:S08]  /*09c0*/  F2I.FTZ.CEIL.NTZ R16, R16 ;  /* 0x0000001000107305 */ /* 0x000e70000021b100 */
        /* <DEDUP_REMOVED lines=16> */
.L_x_266:
[----:B------:R-:W-:Y:S01]  /*0ad0*/  ISETP.GE.AND P0, PT, R8, R9, PT ;  /* 0x000000090800720c */ /* 0x000fe20003f06270 */
[----:B------:R-:W-:Y:S01]  /*0ae0*/  BSSY B1, `(.L_x_254) ;  /* 0x00000a1000017945 */ /* 0x000fe20003800000 */
[----:B------:R-:W-:-:S11]  /*0af0*/  IMAD.MOV.U32 R25, RZ, RZ, RZ ;  /* 0x000000ffff197224 */ /* 0x000fd600078e00ff */
[----:B------:R-:W-:Y:S05]  /*0b00*/  @P0 BRA `(.L_x_255) ;  /* 0x000009e000000947 */ /* 0x000fea0003800000 */
[----:B------:R-:W-:Y:S02]  /*0b10*/  IMAD.MOV.U32 R25, RZ, RZ, RZ ;  /* 0x000000ffff197224 */ /* 0x000fe400078e00ff */
[----:B------:R-:W-:Y:S02]  /*0b20*/  IMAD.MOV.U32 R24, RZ, RZ, R8 ;  /* 0x000000ffff187224 */ /* 0x000fe400078e0008 */
.L_x_265:
[----:B------:R-:W-:Y:S01]  /*0b30*/  ISETP.GT.AND P0, PT, R5, R14, PT ;  /* 0x0000000e0500720c */ /* 0x000fe20003f04270 */
[----:B------:R-:W-:-:S12]  /*0b40*/  BSSY B0, `(.L_x_256) ;  /* 0x0000097000007945 */ /* 0x000fd80003800000 */
[----:B------:R-:W-:Y:S05]  /*0b50*/  @!P0 BRA `(.L_x_257) ;  /* 0x0000095000008947 */ /* 0x000fea0003800000 */
[----:B------:R-:W-:Y:S01]  /*0b60*/  ISETP.NE.AND P0, PT, R21, RZ, PT ;  /* 0x000000ff1500720c */ /* 0x000fe20003f05270 */
[----:B------:R-:W-:Y:S01]  /*0b70*/  BSSY B2, `(.L_x_258) ;  /* 0x0000021000027945 */ /* 0x000fe20003800000 */
[----:B------:R-:W-:-:S11]  /*0b80*/  MOV R26, R14 ;  /* 0x0000000e001a7202 */ /* 0x000fd60000000f00 */
[----:B------:R-:W-:Y:S05]  /*0b90*/  @!P0 BRA `(.L_x_259) ;  /* 0x000001e000008947 */ /* 0x000fea0003800000 */
[----:B------:R-:W-:Y:S01]  /*0ba0*/  SHF.R.S32.HI R16, RZ, 0x1f, R6 ;  /* 0x0000001fff107819 */ /* 0x000fe20000011406 */
[----:B------:R-:W-:Y:S02]  /*0bb0*/  IMAD.MOV.U32 R17, RZ, RZ, R7 ;  /* 0x000000ffff117224 */ /* 0x000fe400078e0007 */
[----:B------:R-:W-:Y:S02]  /*0bc0*/  IMAD.MOV.U32 R18, RZ, RZ, R24 ;  /* 0x000000ffff127224 */ /* 0x000fe400078e0018 */
[----:B------:R-:W-:Y:S02]  /*0bd0*/  IMAD R19, R16, c[0x0][0x170], RZ ;  /* 0x00005c0010137a24 */ /* 0x000fe400078e02ff */
[----:B------:R-:W-:Y:S02]  /*0be0*/  IMAD.MOV.U32 R16, RZ, RZ, R4 ;  /* 0x000000ffff107224 */ /* 0x000fe400078e0004 */
        /* <DEDUP_REMOVED lines=15> */
[----:B------:R-:W-:Y:S01]  /*0ce0*/  IMAD.MOV.U32 R26, RZ, RZ, R10 ;  /* 0x000000ffff1a7224 */ /* 0x000fe200078e000a */
[----:B--2---:R-:W-:-:S11]  /*0cf0*/  IADD3 R25, R18, R25, RZ ;  /* 0x0000001912197210 */ /* 0x004fd60007ffe0ff */
[----:B------:R-:W-:Y:S05]  /*0d00*/  @!P0 BRA `(.L_x_259) ;  /* 0x0000007000008947 */ /* 0x000fea0003800000 */
[----:B------:R-:W-:Y:S01]  /*0d10*/  ISETP.NE.AND P0, PT, R21, 0x2, PT ;  /* 0x000000021500780c */ /* 0x000fe20003f05270 */
[----:B------:R-:W2:-:S12]  /*0d20*/  LDG.E.U8 R18, [R16.64+0x1] ;  /* 0x0000010410127981 */ /* 0x000e98000c1e1100 */
[----:B------:R-:W3:Y:S01]  /*0d30*/  @P0 LDG.E.U8 R22, [R16.64+0x2] ;  /* 0x0000020410160981 */ /* 0x000ee2000c1e1100 */
[----:B------:R-:W-:Y:S02]  /*0d40*/  IMAD.MOV.U32 R26, RZ, RZ, R11 ;  /* 0x000000ffff1a7224 */ /* 0x000fe400078e000b */
[----:B------:R-:W-:Y:S02]  /*0d50*/  @P0 IMAD.MOV.U32 R26, RZ, RZ, R20 ;  /* 0x000000ffff1a0224 */ /* 0x000fe400078e0014 */
[----:B--2---:R-:W-:-:S04]  /*0d60*/  IMAD.IADD R25, R18, 0x1, R25 ;  /* 0x0000000112197824 */ /* 0x004fc800078e0219 */
[----:B---3--:R-:W-:Y:S02]  /*0d70*/  @P0 IMAD.IADD R25, R22, 0x1, R25 ;  /* 0x0000000116190824 */ /* 0x008fe400078e0219 */
.L_x_259:
[----:B------:R-:W-:Y:S05]  /*0d80*/  BSYNC B2 ;  /* 0x0000000000027941 */ /* 0x000fea0003800000 */
.L_x_258:
        /* <DEDUP_REMOVED lines=10> */
[----:B------:R-:W-:Y:S01]  /*0e30*/  IMAD.IADD R16, R5, 0x1, -R26 ;  /* 0x0000000105107824 */ /* 0x000fe200078e0a1a */
[----:B------:R-:W-:-:S04]  /*0e40*/  IADD3 R23, R19, R23, RZ ;  /* 0x0000001713177210 */ /* 0x000fc80007ffe0ff */
        /* <DEDUP_REMOVED lines=9> */
.L_x_262:
        /* <DEDUP_REMOVED lines=48> */
.L_x_261:
[----:B------:R-:W-:Y:S05]  /*11e0*/  BSYNC B2 ;  /* 0x0000000000027941 */ /* 0x000fea0003800000 */
.L_x_260:
        /* <DEDUP_REMOVED lines=29> */
.L_x_264:
[----:B------:R-:W-:Y:S05]  /*13c0*/  BSYNC B2 ;  /* 0x0000000000027941 */ /* 0x000fea0003800000 */
.L_x_263:
        /* <DEDUP_REMOVED lines=14> */
.L_x_257:
[----:B------:R-:W-:Y:S05]  /*14b0*/  BSYNC B0 ;  /* 0x0000000000007941 */ /* 0x000fea0003800000 */
.L_x_256:
[----:B------:R-:W-:-:S04]  /*14c0*/  IADD3 R24, R24, 0x1, RZ ;  /* 0x0000000118187810 */ /* 0x000fc80007ffe0ff */
[----:B------:R-:W-:-:S13]  /*14d0*/  ISETP.GE.AND P0, PT, R24, R9, PT ;  /* 0x000000091800720c */ /* 0x000fda0003f06270 */
[----:B------:R-:W-:Y:S05]  /*14e0*/  @!P0 BRA `(.L_x_265) ;  /* 0xfffff64000008947 */ /* 0x000fea000383ffff */
.L_x_255:
[----:B------:R-:W-:Y:S05]  /*14f0*/  BSYNC B1 ;  /* 0x0000000000017941 */ /* 0x000fea0003800000 */
.L_x_254:
        /* <DEDUP_REMOVED lines=12> */
        .weak           $__internal_20_$__cuda_sm20_div_s64
        .type           $__internal_20_$__cuda_sm20_div_s64,@function
        .size           $__internal_20_$__cuda_sm20_div_s64,($__internal_21_$__cuda_sm20_div_u64 - $__internal_20_$__cuda_sm20_div_s64)
$__internal_20_$__cuda_sm20_div_s64:
        /* <DEDUP_REMOVED lines=55> */
[-C--:B------:R-:W-:Y:S02]  /*1930*/  IMAD R9, R15, R4.reuse, R9 ;  /* 0x000000040f097224 */ /* 0x080fe400078e0209 */
[----:B------:R-:W-:Y:S02]  /*1940*/  IMAD.X R10, RZ, RZ, R15, P2 ;  /* 0x000000ffff0a7224 */ /* 0x000fe400010e060f */
[----:B------:R-:W-:Y:S01]  /*1950*/  IMAD.X R19, R14, 0x1, ~R9, P1 ;  /* 0x000000010e137824 */ /* 0x000fe200008e0e09 */
[----:B------:R-:W-:-:S04]  /*1960*/  IADD3 R7, P1, R17, -R4, RZ ;  /* 0x8000000411077210 */ /* 0x000fc80007f3e0ff */
        /* <DEDUP_REMOVED lines=13> */
[----:B------:R-:W-:Y:S01]  /*1a40*/  HFMA2.MMA R7, -RZ, RZ, 0, 0 ;  /* 0x00000000ff077435 */ /* 0x000fe200000001ff */
        /* <DEDUP_REMOVED lines=9> */
[----:B------:R-:W-:Y:S06]  /*1ae0*/  RET.REL.NODEC R6 `(_ZN2at6native53_GLOBAL__N__3bfe7fd5_20_UpSampleNearest2d_cu_198c5ce237upsample_nearest2d_backward_out_frameIhlXadL_ZNS0_40nearest_neighbor_bw_compute_source_indexEfiiEEEEvPKT_mmmmmmPS3_ff) ;  /* 0xffffe51006007950 */ /* 0x000fec0003c3ffff */
        .weak           $__internal_21_$__cuda_sm20_div_u64
        .type           $__internal_21_$__cuda_sm20_div_u64,@function
        .size           $__internal_21_$__cuda_sm20_div_u64,($__internal_22_$__cuda_sm20_rem_u64 - $__internal_21_$__cuda_sm20_div_u64)
$__internal_21_$__cuda_sm20_div_u64:
        /* <DEDUP_REMOVED lines=66> */
[----:B------:R-:W-:Y:S06]  /*1f10*/  RET.REL.NODEC R6 `(_ZN2at6native53_GLOBAL__N__3bfe7fd5_20_UpSampleNearest2d_cu_198c5ce237upsample_nearest2d_backward_out_frameIhlXadL_ZNS0_40nearest_neighbor_bw_compute_source_indexEfiiEEEEvPKT_mmmmmmPS3_ff) ;  /* 0xffffe0e006007950 */ /* 0x000fec0003c3ffff */
        .weak           $__internal_22_$__cuda_sm20_rem_u64
        .type           $__internal_22_$__cuda_sm20_rem_u64,@function
        .size           $__internal_22_$__cuda_sm20_rem_u64,(.L_x_664 - $__internal_22_$__cuda_sm20_rem_u64)
$__internal_22_$__cuda_sm20_rem_u64:
[----:B------:R-:W-:Y:S01]  /*1f20*/  IMAD.MOV.U32 R18, RZ, RZ, R9 ;  /* 0x000000ffff127224 */ /* 0x000fe200078e0009 */
[----:B------:R-:W-:-:S04]  /*1f30*/  MOV R19, R11 ;  /* 0x0000000b00137202 */ /* 0x000fc80000000f00 */
        /* <DEDUP_REMOVED lines=44> */
[----:B------:R-:W-:-:S04]  /*2200*/  IMAD R14, R14, R9, R16 ;  /* 0x000000090e0e7224 */ /* 0x000fc800078e0210 */
        /* <DEDUP_REMOVED lines=14> */
[----:B------:R-:W-:Y:S06]  /*22f0*/  RET.REL.NODEC R10 `(_ZN2at6native53_GLOBAL__N__3bfe7fd5_20_UpSampleNearest2d_cu_198c5ce237upsample_nearest2d_backward_out_frameIhlXadL_ZNS0_40nearest_neighbor_bw_compute_source_indexEfiiEEEEvPKT_mmmmmmPS3_ff) ;  /* 0xffffdd000a007950 */ /* 0x000fec0003c3ffff */
.L_x_267:
        /* <DEDUP_REMOVED lines=16> */
.L_x_664:


//--------------------- .text._ZN2at6native53_GLOBAL__N__3bfe7fd5_20_UpSampleNearest2d_cu_198c5ce237upsample_nearest2d_backward_out_frameIN3c108BFloat16EfXadL_ZNS0_40nearest_neighbor_bw_compute_source_indexEfiiEEEEvPKT_mmmmmmPS5_ff --------------------------
	.section	.text._ZN2at6native53_GLOBAL__N__3bfe7fd5_20_UpSampleNearest2d_cu_198c5ce237upsample_nearest2d_backward_out_frameIN3c108BFloat16EfXadL_ZNS0_40nearest_neighbor_bw_compute_source_indexEfiiEEEEvPKT_mmmmmmPS5_ff,"ax",@progbits
	.sectioninfo	@"SHI_REGISTERS=32"
	.align	128
.text._ZN2at6native53_GLOBAL__N__3bfe7fd5_20_UpSampleNearest2d_cu_198c5ce237upsample_nearest2d_backward_out_frameIN3c108BFloat16EfXadL_ZNS0_40nearest_neighbor_bw_compute_source_indexEfiiEEEEvPKT_mmmmmmPS5_ff:
        .type           _ZN2at6native53_GLOBAL__N__3bfe7fd5_20_UpSampleNearest2d_cu_198c5ce237upsample_nearest2d_backward_out_frameIN3c108BFloat16EfXadL_ZNS0_40nearest_neighbor_bw_compute_source_indexEfiiEEEEvPKT_mmmmmmPS5_ff,@function
        .size           _ZN2at6native53_GLOBAL__N__3bfe7fd5_20_UpSampleNearest2d_cu_198c5ce237upsample_nearest2d_backward_out_frameIN3c108BFloat16EfXadL_ZNS0_40nearest_neighbor_bw_compute_source_indexEfiiEEEEvPKT_mmmmmmPS5_ff,(.L_x_668 - _ZN2at6native53_GLOBAL__N__3bfe7fd5_20_UpSampleNearest2d_cu_198c5ce237upsample_nearest2d_backward_out_frameIN3c108BFloat16EfXadL_ZNS0_40nearest_neighbor_bw_compute_source_indexEfiiEEEEvPKT_mmmmmmPS5_ff)
        .other          _ZN2at6native53_GLOBAL__N__3bfe7fd5_20_UpSampleNearest2d_cu_198c5ce237upsample_nearest2d_backward_out_frameIN3c108BFloat16EfXadL_ZNS0_40nearest_neighbor_bw_compute_source_indexEfiiEEEEvPKT_mmmmmmPS5_ff,@"STO_CUDA_ENTRY STV_DEFAULT"
_ZN2at6native53_GLOBAL__N__3bfe7fd5_20_UpSampleNearest2d_cu_198c5ce237upsample_nearest2d_backward_out_frameIN3c108BFloat16EfXadL_ZNS0_40nearest_neighbor_bw_compute_source_indexEfiiEEEEvPKT_mmmmmmPS5_ff:
        /* <DEDUP_REMOVED lines=31> */
[----:B------:R-:W-:Y:S05]  /*01f0*/  CALL.REL.NOINC `($__internal_23_$__cuda_sm20_div_s64) ;  /* 0x000017a000007944 */ /* 0x000fea0003c00000 */
[----:B------:R-:W-:Y:S02]  /*0200*/  IMAD.MOV.U32 R4, RZ, RZ, R6 ;  /* 0x000000ffff047224 */ /* 0x000fe400078e0006 */
[----:B------:R-:W-:Y:S01]  /*0210*/  IMAD.MOV.U32 R5, RZ, RZ, R7 ;  /* 0x000000ffff057224 */ /* 0x000fe200078e0007 */
[----:B------:R-:W-:Y:S05]  /*0220*/  BRA `(.L_x_270) ;  /* 0x0000013000007947 */ /* 0x000fea0003800000 */
.L_x_269:
        /* <DEDUP_REMOVED lines=19> */
.L_x_270:
[----:B------:R-:W-:Y:S05]  /*0360*/  BSYNC B0 ;  /* 0x0000000000007941 */ /* 0x000fea0003800000 */
.L_x_268:
        /* <DEDUP_REMOVED lines=8> */
[----:B------:R-:W-:Y:S05]  /*03f0*/  CALL.REL.NOINC `($__internal_25_$__cuda_sm20_rem_u64) ;  /* 0x00001f1000007944 */ /* 0x000fea0003c00000 */
[----:B------:R-:W-:Y:S01]  /*0400*/  IMAD.MOV.U32 R0, RZ, RZ, R4 ;  /* 0x000000ffff007224 */ /* 0x000fe200078e0004 */
[----:B------:R-:W-:Y:S05]  /*0410*/  BRA `(.L_x_273) ;  /* 0x0000011000007947 */ /* 0x000fea0003800000 */
.L_x_272:
        /* <DEDUP_REMOVED lines=17> */
.L_x_273:
[----:B------:R-:W-:Y:S05]  /*0530*/  BSYNC B0 ;  /* 0x0000000000007941 */ /* 0x000fea0003800000 */
.L_x_271:
[----:B------:R-:W-:Y:S01]  /*0540*/  LOP3.LUT R4, R3, c[0x0][0x194], RZ, 0xfc, !PT ;  /* 0x0000650003047a12 */ /* 0x000fe200078efcff */
[----:B------:R-:W-:Y:S03]  /*0550*/  BSSY B0, `(.L_x_274) ;  /* 0x000001d000007945 */ /* 0x000fe60003800000 */
[----:B------:R-:W-:-:S13]  /*0560*/  ISETP.NE.U32.AND P0, PT, R4, RZ, PT ;  /* 0x000000ff0400720c */ /* 0x000fda0003f05070 */
[----:B------:R-:W-:Y:S05]  /*0570*/  @!P0 BRA `(.L_x_275) ;  /* 0x0000005000008947 */ /* 0x000fea0003800000 */
[----:B------:R-:W-:Y:S02]  /*0580*/  MOV R4, 0x5a0 ;  /* 0x000005a000047802 */ /* 0x000fe40000000f00 */
[----:B------:R-:W-:Y:S05]  /*0590*/  CALL.REL.NOINC `($__internal_24_$__cuda_sm20_div_u64) ;  /* 0x0000194000007944 */ /* 0x000fea0003c00000 */
[----:B------:R-:W-:-:S05]  /*05a0*/  IADD3 R5, -R6, RZ, RZ ;  /* 0x000000ff06057210 */ /* 0x000fca0007ffe1ff */
[----:B------:R-:W-:Y:S01]  /*05b0*/  IMAD R5, R5, c[0x0][0x190], R2 ;  /* 0x0000640005057a24 */ /* 0x000fe200078e0202 */
[----:B------:R-:W-:Y:S05]  /*05c0*/  BRA `(.L_x_276) ;  /* 0x0000015000007947 */ /* 0x000fea0003800000 */
.L_x_275:
        /* <DEDUP_REMOVED lines=21> */
.L_x_276:
[----:B------:R-:W-:Y:S05]  /*0720*/  BSYNC B0 ;  /* 0x0000000000007941 */ /* 0x000fea0003800000 */
.L_x_274:
        /* <DEDUP_REMOVED lines=8> */
[----:B------:R-:W-:Y:S05]  /*07b0*/  CALL.REL.NOINC `($__internal_25_$__cuda_sm20_rem_u64) ;  /* 0x00001b5000007944 */ /* 0x000fea0003c00000 */
[----:B------:R-:W-:Y:S05]  /*07c0*/  BRA `(.L_x_279) ;  /* 0x0000011000007947 */ /* 0x000fea0003800000 */
.L_x_278:
        /* <DEDUP_REMOVED lines=17> */
.L_x_279:
[----:B------:R-:W-:Y:S05]  /*08e0*/  BSYNC B0 ;  /* 0x0000000000007941 */ /* 0x000fea0003800000 */
.L_x_277:
[----:B------:R-:W-:-:S04]  /*08f0*/  ISETP.NE.U32.AND P0, PT, RZ, c[0x0][0x168], PT ;  /* 0x00005a00ff007a0c */ /* 0x000fc80003f05070 */
[----:B------:R-:W-:-:S13]  /*0900*/  ISETP.NE.AND.EX P0, PT, RZ, c[0x0][0x16c], PT, P0 ;  /* 0x00005b00ff007a0c */ /* 0x000fda0003f05300 */
[----:B------:R-:W-:Y:S05]  /*0910*/  @!P0 EXIT ;  /* 0x000000000000894d */ /* 0x000fea0003800000 */
[----:B------:R-:W-:Y:S01]  /*0920*/  IADD3 R10, R5, 0x1, RZ ;  /* 0x00000001050a7810 */ /* 0x000fe20007ffe0ff */
[----:B------:R-:W0:Y:S01]  /*0930*/  I2F R6, R4 ;  /* 0x0000000400067306 */ /* 0x000e220000201400 */
[----:B------:R-:W-:Y:S01]  /*0940*/  IADD3 R9, R4, 0x1, RZ ;  /* 0x0000000104097810 */ /* 0x000fe20007ffe0ff */
[----:B------:R-:W-:-:S06]  /*0950*/  ULDC.64 UR10, c[0x0][0x118] ;  /* 0x00004600000a7ab9 */ /* 0x000fcc0000000a00 */
[----:B------:R-:W1:Y:S08]  /*0960*/  I2F R10, R10 ;  /* 0x0000000a000a7306 */ /* 0x000e700000201400 */
[----:B------:R-:W2:Y:S01]  /*0970*/  I2F R5, R5 ;  /* 0x0000000500057306 */ /* 0x000ea20000201400 */
[----:B0-----:R-:W-:Y:S02]  /*0980*/  FMUL.FTZ R8, R6, c[0x0][0x1a0] ;  /* 0x0000680006087a20 */ /* 0x001fe40000410000 */
[----:B------:R-:W-:-:S05]  /*0990*/  IMAD.MOV.U32 R6, RZ, RZ, RZ ;  /* 0x000000ffff067224 */ /* 0x000fca00078e00ff */
[----:B------:R-:W0:Y:S01]  /*09a0*/  I2F R9, R9 ;  /* 0x0000000900097306 */ /* 0x000e220000201400 */
[----:B-1----:R-:W-:Y:S02]  /*09b0*/  FMUL.FTZ R14, R10, c[0x0][0x1a4] ;  /* 0x000069000a0e7a20 */ /* 0x002fe40000410000 */
[----:B--2---:R-:W-:-:S05]  /*09c0*/  FMUL.FTZ R11, R5, c[0x0][0x1a4] ;  /* 0x00006900050b7a20 */ /* 0x004fca0000410000 */
[----:B------:R-:W1:Y:S01]  /*09d0*/  F2I.FTZ.CEIL.NTZ R14, R14 ;  /* 0x0000000e000e7305 */ /* 0x000e62000021b100 */
[----:B0-----:R-:W-:-:S07]  /*09e0*/  FMUL.FTZ R10, R9, c[0x0][0x1a0] ;  /* 0x00006800090a7a20 */ /* 0x001fce0000410000 */
[----:B------:R-:W0:Y:S08]  /*09f0*/  F2I.FTZ.CEIL.NTZ R11, R11 ;  /* 0x0000000b000b7305 */ /* 0x000e30000021b100 */
[----:B------:R-:W2:Y:S01]  /*0a00*/  F2I.FTZ.CEIL.NTZ R10, R10 ;  /* 0x0000000a000a7305 */ /* 0x000ea2000021b100 */
[----:B-1----:R-:W-:-:S04]  /*0a10*/  IMNMX R4, R14, c[0x0][0x180], PT ;  /* 0x000060000e047a17 */ /* 0x002fc80003800200 */
[----:B------:R-:W-:-:S03]  /*0a20*/  LOP3.LUT R5, RZ, R4, RZ, 0x33, !PT ;  /* 0x00000004ff057212 */ /* 0x000fc600078e33ff */
[----:B------:R2:W1:Y:S01]  /*0a30*/  F2I.FTZ.CEIL.NTZ R7, R8 ;  /* 0x0000000800077305 */ /* 0x000462000021b100 */
[----:B0-----:R-:W-:-:S04]  /*0a40*/  IMNMX R12, R11, c[0x0][0x180], PT ;  /* 0x000060000b0c7a17 */ /* 0x001fc80003800200 */
[--C-:B------:R-:W-:Y:S01]  /*0a50*/  IADD3 R5, -R5, -0x2, -R12.reuse ;  /* 0xfffffffe05057810 */ /* 0x100fe20007ffe90c */
[--C-:B------:R-:W-:Y:S01]  /*0a60*/  IMAD.IADD R22, R4, 0x1, -R12.reuse ;  /* 0x0000000104167824 */ /* 0x100fe200078e0a0c */
[----:B------:R-:W-:Y:S02]  /*0a70*/  SHF.R.S32.HI R13, RZ, 0x1f, R12 ;  /* 0x0000001fff0d7819 */ /* 0x000fe4000001140c */
[----:B------:R-:W-:Y:S02]  /*0a80*/  ISETP.GE.U32.AND P1, PT, R5, 0x3, PT ;  /* 0x000000030500780c */ /* 0x000fe40003f26070 */
[----:B--2---:R-:W-:Y:S02]  /*0a90*/  IMNMX R8, R10, c[0x0][0x178], PT ;  /* 0x00005e000a087a17 */ /* 0x004fe40003800200 */
[----:B------:R-:W-:Y:S02]  /*0aa0*/  SHF.R.S32.HI R5, RZ, 0x1f, R0 ;  /* 0x0000001fff057819 */ /* 0x000fe40000011400 */
[----:B------:R-:W-:-:S02]  /*0ab0*/  IADD3 R9, R12, 0x1, RZ ;  /* 0x000000010c097810 */ /* 0x000fc40007ffe0ff */
[----:B-1----:R-:W-:Y:S02]  /*0ac0*/  IMNMX R7, R7, c[0x0][0x178], PT ;  /* 0x00005e0007077a17 */ /* 0x002fe40003800200 */
[C---:B------:R-:W-:Y:S02]  /*0ad0*/  IADD3 R10, R12.reuse, 0x2, RZ ;  /* 0x000000020c0a7810 */ /* 0x040fe40007ffe0ff */
[----:B------:R-:W-:Y:S02]  /*0ae0*/  IADD3 R11, R12, 0x3, RZ ;  /* 0x000000030c0b7810 */ /* 0x000fe40007ffe0ff */
[----:B------:R-:W-:Y:S02]  /*0af0*/  LOP3.LUT R22, R22, 0x3, RZ, 0xc0, !PT ;  /* 0x0000000316167812 */ /* 0x000fe400078ec0ff */
.L_x_293:
[----:B------:R-:W-:Y:S01]  /*0b00*/  ISETP.GE.AND P0, PT, R7, R8, PT ;  /* 0x000000080700720c */ /* 0x000fe20003f06270 */
[----:B------:R-:W-:Y:S01]  /*0b10*/  BSSY B1, `(.L_x_280) ;  /* 0x00000d8000017945 */ /* 0x000fe20003800000 */
[----:B------:R-:W-:-:S11]  /*0b20*/  HFMA2.MMA R28, -RZ, RZ, 0, 0 ;  /* 0x00000000ff1c7435 */ /* 0x000fd600000001ff */
[----:B------:R-:W-:Y:S05]  /*0b30*/  @P0 BRA `(.L_x_281) ;  /* 0x00000d5000000947 */ /* 0x000fea0003800000 */
[----:B------:R-:W-:Y:S02]  /*0b40*/  IMAD.MOV.U32 R28, RZ, RZ, RZ ;  /* 0x000000ffff1c7224 */ /* 0x000fe400078e00ff */
[----:B------:R-:W-:Y:S02]  /*0b50*/  IMAD.MOV.U32 R24, RZ, RZ, R7 ;  /* 0x000000ffff187224 */ /* 0x000fe400078e0007 */
.L_x_291:
        /* <DEDUP_REMOVED lines=10> */
[----:B------:R-:W-:Y:S02]  /*0c00*/  IMAD R19, R14, c[0x0][0x170], RZ ;  /* 0x00005c000e137a24 */ /* 0x000fe400078e02ff */
[----:B------:R-:W-:Y:S02]  /*0c10*/  IMAD.MOV.U32 R14, RZ, RZ, R0 ;  /* 0x000000ffff0e7224 */ /* 0x000fe400078e0000 */
[C---:B------:R-:W-:Y:S02]  /*0c20*/  IMAD R19, R6.reuse, c[0x0][0x174], R19 ;  /* 0x00005d0006137a24 */ /* 0x040fe400078e0213 */
[----:B------:R-:W-:-:S04]  /*0c30*/  IMAD.WIDE.U32 R16, R6, c[0x0][0x170], R14 ;  /* 0x00005c0006107a25 */ /* 0x000fc800078e000e */
[----:B------:R-:W-:-:S04]  /*0c40*/  IMAD.IADD R14, R17, 0x1, R19 ;  /* 0x00000001110e7824 */ /* 0x000fc800078e0213 */
[----:B------:R-:W-:Y:S02]  /*0c50*/  IMAD R17, R14, c[0x0][0x178], RZ ;  /* 0x00005e000e117a24 */ /* 0x000fe400078e02ff */
[----:B------:R-:W-:-:S04]  /*0c60*/  IMAD.WIDE.U32 R14, R16, c[0x0][0x178], R24 ;  /* 0x00005e00100e7a25 */ /* 0x000fc800078e0018 */
[----:B------:R-:W-:-:S05]  /*0c70*/  IMAD R17, R16, c[0x0][0x17c], R17 ;  /* 0x00005f0010117a24 */ /* 0x000fca00078e0211 */
[----:B------:R-:W-:Y:S01]  /*0c80*/  IADD3 R15, R15, R17, RZ ;  /* 0x000000110f0f7210 */ /* 0x000fe20007ffe0ff */
        /* <DEDUP_REMOVED lines=15> */
[----:B------:R-:W-:Y:S02]  /*0d80*/  IMAD.MOV.U32 R25, RZ, RZ, R10 ;  /* 0x000000ffff197224 */ /* 0x000fe400078e000a */
[----:B------:R-:W-:Y:S01]  /*0d90*/  @P0 IMAD.MOV.U32 R25, RZ, RZ, R11 ;  /* 0x000000ffff190224 */ /* 0x000fe200078e000b */
[----:B--2---:R-:W-:-:S05]  /*0da0*/  PRMT R15, RZ, 0x5410, R16 ;  /* 0x00005410ff0f7816 */ /* 0x004fca0000000010 */
[----:B------:R-:W-:Y:S01]  /*0db0*/  FADD.FTZ R28, R28, R15 ;  /* 0x0000000f1c1c7221 */ /* 0x000fe20000010000 */
[----:B---3--:R-:W-:-:S05]  /*0dc0*/  @P0 PRMT R17, RZ, 0x5410, R17 ;  /* 0x00005410ff110816 */ /* 0x008fca0000000011 */
[----:B------:R-:W-:Y:S02]  /*0dd0*/  @P0 FADD.FTZ R28, R28, R17 ;  /* 0x000000111c1c0221 */ /* 0x000fe40000010000 */
.L_x_285:
[----:B------:R-:W-:Y:S05]  /*0de0*/  BSYNC B2 ;  /* 0x0000000000027941 */ /* 0x000fea0003800000 */
.L_x_284:
        /* <DEDUP_REMOVED lines=21> */
.L_x_288:
        /* <DEDUP_REMOVED lines=36> */
[----:B------:R-:W-:-:S05]  /*1180*/  IMAD.WIDE.U32 R16, R14, c[0x0][0x180], R16 ;  /* 0x000060000e107a25 */ /* 0x000fca00078e0010 */
[----:B------:R-:W-:Y:S02]  /*1190*/  IADD3 R17, R21, R17, RZ ;  /* 0x0000001115117210 */ /* 0x000fe40007ffe0ff */
        /* <DEDUP_REMOVED lines=39> */
.L_x_287:
[----:B------:R-:W-:Y:S05]  /*1410*/  BSYNC B2 ;  /* 0x0000000000027941 */ /* 0x000fea0003800000 */
.L_x_286:
        /* <DEDUP_REMOVED lines=44> */
.L_x_290:
[----:B------:R-:W-:Y:S05]  /*16e0*/  BSYNC B2 ;  /* 0x0000000000027941 */ /* 0x000fea0003800000 */
.L_x_289:
[----:B------:R-:W-:-:S13]  /*16f0*/  ISETP.LT.OR P0, PT, R25, R4, P0 ;  /* 0x000000041900720c */ /* 0x000fda0000701670 */
[----:B------:R-:W-:Y:S05]  /*1700*/  @!P0 BRA `(.L_x_283) ;  /* 0x0000014000008947 */ /* 0x000fea0003800000 */
[--C-:B------:R-:W-:Y:S01]  /*1710*/  SHF.R.S32.HI R17, RZ, 0x1f, R25.reuse ;  /* 0x0000001fff117819 */ /* 0x100fe20000011419 */
[----:B------:R-:W-:Y:S02]  /*1720*/  IMAD R23, R23, c[0x0][0x180], RZ ;  /* 0x0000600017177a24 */ /* 0x000fe400078e02ff */
[----:B------:R-:W-:Y:S02]  /*1730*/  IMAD.MOV.U32 R16, RZ, RZ, R25 ;  /* 0x000000ffff107224 */ /* 0x000fe400078e0019 */
        /* <DEDUP_REMOVED lines=17> */
.L_x_283:
[----:B------:R-:W-:Y:S05]  /*1850*/  BSYNC B0 ;  /* 0x0000000000007941 */ /* 0x000fea0003800000 */
.L_x_282:
[----:B------:R-:W-:-:S04]  /*1860*/  IADD3 R24, R24, 0x1, RZ ;  /* 0x0000000118187810 */ /* 0x000fc80007ffe0ff */
[----:B------:R-:W-:-:S13]  /*1870*/  ISETP.GE.AND P0, PT, R24, R8, PT ;  /* 0x000000081800720c */ /* 0x000fda0003f06270 */
[----:B------:R-:W-:Y:S05]  /*1880*/  @!P0 BRA `(.L_x_291) ;  /* 0xfffff2d000008947 */ /* 0x000fea000383ffff */
.L_x_281:
[----:B------:R-:W-:Y:S05]  /*1890*/  BSYNC B1 ;  /* 0x0000000000017941 */ /* 0x000fea0003800000 */
.L_x_280:
        /* <DEDUP_REMOVED lines=15> */
.L_x_292:
[----:B------:R-:W-:Y:S05]  /*1990*/  EXIT ;  /* 0x000000000000794d */ /* 0x000fea0003800000 */
        .weak           $__internal_23_$__cuda_sm20_div_s64
        .type           $__internal_23_$__cuda_sm20_div_s64,@function
        .size           $__internal_23_$__cuda_sm20_div_s64,($__internal_24_$__cuda_sm20_div_u64 - $__internal_23_$__cuda_sm20_div_s64)
$__internal_23_$__cuda_sm20_div_s64:
        /* <DEDUP_REMOVED lines=39> */
[----:B------:R-:W-:Y:S02]  /*1c10*/  IADD3 R7, P2, R6, R7, RZ ;  /* 0x0000000706077210 */ /* 0x000fe40007f5e0ff */
[----:B------:R-:W-:-:S03]  /*1c20*/  IADD3.X R9, R4, R9, RZ, P0, !PT ;  /* 0x0000000904097210 */ /* 0x000fc600007fe4ff */
        /* <DEDUP_REMOVED lines=34> */
[-C--:B------:R-:W-:Y:S02]  /*1e50*/  IADD3.X R4, RZ, ~R7.reuse, RZ, P2, !PT ;  /* 0x80000007ff047210 */ /* 0x080fe400017fe4ff */
[----:B------:R-:W-:Y:S01]  /*1e60*/  SEL R6, R5, R6, !P1 ;  /* 0x0000000605067207 */ /* 0x000fe20004800000 */
[----:B------:R-:W-:Y:S01]  /*1e70*/  IMAD.MOV.U32 R5, RZ, RZ, 0x0 ;  /* 0x00000000ff057424 */ /* 0x000fe200078e00ff */
[----:B------:R-:W-:Y:S01]  /*1e80*/  SEL R7, R4, R7, !P1 ;  /* 0x0000000704077207 */ /* 0x000fe20004800000 */
[----:B------:R-:W-:Y:S01]  /*1e90*/  IMAD.MOV.U32 R4, RZ, RZ, R0 ;  /* 0x000000ffff047224 */ /* 0x000fe200078e0000 */
[----:B------:R-:W-:-:S04]  /*1ea0*/  ISETP.NE.AND.EX P0, PT, RZ, UR8, PT, P0 ;  /* 0x00000008ff007c0c */ /* 0x000fc8000bf05300 */
[----:B------:R-:W-:Y:S02]  /*1eb0*/  SEL R6, R6, 0xffffffff, P0 ;  /* 0xffffffff06067807 */ /* 0x000fe40000000000 */
[----:B------:R-:W-:Y:S01]  /*1ec0*/  SEL R7, R7, 0xffffffff, P0 ;  /* 0xffffffff07077807 */ /* 0x000fe20000000000 */
[----:B------:R-:W-:Y:S06]  /*1ed0*/  RET.REL.NODEC R4 `(_ZN2at6native53_GLOBAL__N__3bfe7fd5_20_UpSampleNearest2d_cu_198c5ce237upsample_nearest2d_backward_out_frameIN3c108BFloat16EfXadL_ZNS0_40nearest_neighbor_bw_compute_source_indexEfiiEEEEvPKT_mmmmmmPS5_ff) ;  /* 0xffffe12004007950 */ /* 0x000fec0003c3ffff */
        .weak           $__internal_24_$__cuda_sm20_div_u64
        .type           $__internal_24_$__cuda_sm20_div_u64,@function
        .size           $__internal_24_$__cuda_sm20_div_u64,($__internal_25_$__cuda_sm20_rem_u64 - $__internal_24_$__cuda_sm20_div_u64)
$__internal_24_$__cuda_sm20_div_u64:
        /* <DEDUP_REMOVED lines=54> */
[----:B------:R-:W-:Y:S01]  /*2240*/  HFMA2.MMA R5, -RZ, RZ, 0, 0 ;  /* 0x00000000ff057435 */ /* 0x000fe200000001ff */
        /* <DEDUP_REMOVED lines=11> */
[----:B------:R-:W-:Y:S06]  /*2300*/  RET.REL.NODEC R4 `(_ZN2at6native53_GLOBAL__N__3bfe7fd5_20_UpSampleNearest2d_cu_198c5ce237upsample_nearest2d_backward_out_frameIN3c108BFloat16EfXadL_ZNS0_40nearest_neighbor_bw_compute_source_indexEfiiEEEEvPKT_mmmmmmPS5_ff) ;  /* 0xffffdcf004007950 */ /* 0x000fec0003c3ffff */
        .weak           $__internal_25_$__cuda_sm20_rem_u64
        .type           $__internal_25_$__cuda_sm20_rem_u64,@function
        .size           $__internal_25_$__cuda_sm20_rem_u64,(.L_x_668 - $__internal_25_$__cuda_sm20_rem_u64)
$__internal_25_$__cuda_sm20_rem_u64:
        /* <DEDUP_REMOVED lines=40> */
[----:B------:R-:W-:Y:S02]  /*2590*/  IMAD.X R15, RZ, RZ, R12, P1 ;  /* 0x000000ffff0f7224 */ /* 0x000fe400008e060c */
        /* <DEDUP_REMOVED lines=18> */
[----:B------:R-:W-:Y:S06]  /*26c0*/  RET.REL.NODEC R6 `(_ZN2at6native53_GLOBAL__N__3bfe7fd5_20_UpSampleNearest2d_cu_198c5ce237upsample_nearest2d_backward_out_frameIN3c108BFloat16EfXadL_ZNS0_40nearest_neighbor_bw_compute_source_indexEfiiEEEEvPKT_mmmmmmPS5_ff) ;  /* 0xffffd93006007950 */ /* 0x000fec0003c3ffff */
.L_x_294:
        /* <DEDUP_REMOVED lines=11> */
.L_x_668:


//--------------------- .text._ZN2at6native53_GLOBAL__N__3bfe7fd5_20_UpSampleNearest2d_cu_198c5ce237upsample_nearest2d_backward_out_frameIN3c104HalfEfXadL_ZNS0_40nearest_neighbor_bw_compute_source_indexEfiiEEEEvPKT_mmmmmmPS5_ff --------------------------
	.section	.text._ZN2at6native53_GLOBAL__N__3bfe7fd5_20_UpSampleNearest2d_cu_198c5ce237upsample_nearest2d_backward_out_frameIN3c104HalfEfXadL_ZNS0_40nearest_neighbor_bw_compute_source_indexEfiiEEEEvPKT_mmmmmmPS5_ff,"ax",@progbits
	.sectioninfo	@"SHI_REGISTERS=32"
	.align	128
.text._ZN2at6native53_GLOBAL__N__3bfe7fd5_20_UpSampleNearest2d_cu_198c5ce237upsample_nearest2d_backward_out_frameIN3c104HalfEfXadL_ZNS0_40nearest_neighbor_bw_compute_source_indexEfiiEEEEvPKT_mmmmmmPS5_ff:
        .type           _ZN2at6native53_GLOBAL__N__3bfe7fd5_20_UpSampleNearest2d_cu_198c5ce237upsample_nearest2d_backward_out_frameIN3c104HalfEfXadL_ZNS0_40nearest_neighbor_bw_compute_source_indexEfiiEEEEvPKT_mmmmmmPS5_ff,@function
        .size           _ZN2at6native53_GLOBAL__N__3bfe7fd5_20_UpSampleNearest2d_cu_198c5ce237upsample_nearest2d_backward_out_frameIN3c104HalfEfXadL_ZNS0_40nearest_neighbor_bw_compute_source_indexEfiiEEEEvPKT_mmmmmmPS5_ff,(.L_x_672 - _ZN2at6native53_GLOBAL__N__3bfe7fd5_20_UpSampleNearest2d_cu_198c5ce237upsample_nearest2d_backward_out_frameIN3c104HalfEfXadL_ZNS0_40nearest_neighbor_bw_compute_source_indexEfiiEEEEvPKT_mmmmmmPS5_ff)
        .other          _ZN2at6native53_GLOBAL__N__3bfe7fd5_20_UpSampleNearest2d_cu_198c5ce237upsample_nearest2d_backward_out_frameIN3c104HalfEfXadL_ZNS0_40nearest_neighbor_bw_compute_source_indexEfiiEEEEvPKT_mmmmmmPS5_ff,@"STO_CUDA_ENTRY STV_DEFAULT"
_ZN2at6native53_GLOBAL__N__3bfe7fd5_20_UpSampleNearest2d_cu_198c5ce237upsample_nearest2d_backward_out_frameIN3c104HalfEfXadL_ZNS0_40nearest_neighbor_bw_compute_source_indexEfiiEEEEvPKT_mmmmmmPS5_ff:
        /* <DEDUP_REMOVED lines=31> */
[----:B------:R-:W-:Y:S05]  /*01f0*/  CALL.REL.NOINC `($__internal_26_$__cuda_sm20_div_s64) ;  /* 0x0000176000007944 */ /* 0x000fea0003c00000 */
[----:B------:R-:W-:Y:S01]  /*0200*/  IMAD.MOV.U32 R4, RZ, RZ, R6 ;  /* 0x000000ffff047224 */ /* 0x000fe200078e0006 */
[----:B------:R-:W-:Y:S01]  /*0210*/  MOV R5, R7 ;  /* 0x0000000700057202 */ /* 0x000fe20000000f00 */
[----:B------:R-:W-:Y:S05]  /*0220*/  BRA `(.L_x_297) ;  /* 0x0000013000007947 */ /* 0x000fea0003800000 */
.L_x_296:
        /* <DEDUP_REMOVED lines=19> */
.L_x_297:
[----:B------:R-:W-:Y:S05]  /*0360*/  BSYNC B0 ;  /* 0x0000000000007941 */ /* 0x000fea0003800000 */
.L_x_295:
        /* <DEDUP_REMOVED lines=8> */
[----:B------:R-:W-:Y:S05]  /*03f0*/  CALL.REL.NOINC `($__internal_28_$__cuda_sm20_rem_u64) ;  /* 0x00001ed000007944 */ /* 0x000fea0003c00000 */
[----:B------:R-:W-:Y:S01]  /*0400*/  MOV R0, R4 ;  /* 0x0000000400007202 */ /* 0x000fe20000000f00 */
[----:B------:R-:W-:Y:S05]  /*0410*/  BRA `(.L_x_300) ;  /* 0x0000011000007947 */ /* 0x000fea0003800000 */
.L_x_299:
        /* <DEDUP_REMOVED lines=17> */
.L_x_300:
[----:B------:R-:W-:Y:S05]  /*0530*/  BSYNC B0 ;  /* 0x0000000000007941 */ /* 0x000fea0003800000 */
.L_x_298:
[----:B------:R-:W-:Y:S01]  /*0540*/  LOP3.LUT R4, R3, c[0x0][0x194], RZ, 0xfc, !PT ;  /* 0x0000650003047a12 */ /* 0x000fe200078efcff */
[----:B------:R-:W-:Y:S03]  /*0550*/  BSSY B0, `(.L_x_301) ;  /* 0x000001d000007945 */ /* 0x000fe60003800000 */
[----:B------:R-:W-:-:S13]  /*0560*/  ISETP.NE.U32.AND P0, PT, R4, RZ, PT ;  /* 0x000000ff0400720c */ /* 0x000fda0003f05070 */
[----:B------:R-:W-:Y:S05]  /*0570*/  @!P0 BRA `(.L_x_302) ;  /* 0x0000005000008947 */ /* 0x000fea0003800000 */
[----:B------:R-:W-:Y:S02]  /*0580*/  MOV R4, 0x5a0 ;  /* 0x000005a000047802 */ /* 0x000fe40000000f00 */
[----:B------:R-:W-:Y:S05]  /*0590*/  CALL.REL.NOINC `($__internal_27_$__cuda_sm20_div_u64) ;  /* 0x0000190000007944 */ /* 0x000fea0003c00000 */
[----:B------:R-:W-:-:S05]  /*05a0*/  IADD3 R5, -R6, RZ, RZ ;  /* 0x000000ff06057210 */ /* 0x000fca0007ffe1ff */
[----:B------:R-:W-:Y:S01]  /*05b0*/  IMAD R5, R5, c[0x0][0x190], R2 ;  /* 0x0000640005057a24 */ /* 0x000fe200078e0202 */
[----:B------:R-:W-:Y:S05]  /*05c0*/  BRA `(.L_x_303) ;  /* 0x0000015000007947 */ /* 0x000fea0003800000 */
.L_x_302:
        /* <DEDUP_REMOVED lines=21> */
.L_x_303:
[----:B------:R-:W-:Y:S05]  /*0720*/  BSYNC B0 ;  /* 0x0000000000007941 */ /* 0x000fea0003800000 */
.L_x_301:
        /* <DEDUP_REMOVED lines=8> */
[----:B------:R-:W-:Y:S05]  /*07b0*/  CALL.REL.NOINC `($__internal_28_$__cuda_sm20_rem_u64) ;  /* 0x00001b1000007944 */ /* 0x000fea0003c00000 */
[----:B------:R-:W-:Y:S05]  /*07c0*/  BRA `(.L_x_306) ;  /* 0x0000011000007947 */ /* 0x000fea0003800000 */
.L_x_305:
        /* <DEDUP_REMOVED lines=17> */
.L_x_306:
[----:B------:R-:W-:Y:S05]  /*08e0*/  BSYNC B0 ;  /* 0x0000000000007941 */ /* 0x000fea0003800000 */
.L_x_304:
        /* <DEDUP_REMOVED lines=9> */
[----:B0-----:R-:W-:Y:S01]  /*0980*/  FMUL.FTZ R8, R6, c[0x0][0x1a0] ;  /* 0x0000680006087a20 */ /* 0x001fe20000410000 */
[----:B------:R-:W-:-:S06]  /*0990*/  HFMA2.MMA R6, -RZ, RZ, 0, 0 ;  /* 0x00000000ff067435 */ /* 0x000fcc00000001ff */
        /* <DEDUP_REMOVED lines=22> */
.L_x_320:
[----:B------:R-:W-:Y:S01]  /*0b00*/  ISETP.GE.AND P0, PT, R7, R8, PT ;  /* 0x000000080700720c */ /* 0x000fe20003f06270 */
[----:B------:R-:W-:Y:S01]  /*0b10*/  BSSY B1, `(.L_x_307) ;  /* 0x00000d4000017945 */ /* 0x000fe20003800000 */
[----:B------:R-:W-:-:S11]  /*0b20*/  IMAD.MOV.U32 R26, RZ, RZ, RZ ;  /* 0x000000ffff1a7224 */ /* 0x000fd600078e00ff */
[----:B------:R-:W-:Y:S05]  /*0b30*/  @P0 BRA `(.L_x_308) ;  /* 0x00000d1000000947 */ /* 0x000fea0003800000 */
[----:B------:R-:W-:Y:S01]  /*0b40*/  IMAD.MOV.U32 R26, RZ, RZ, RZ ;  /* 0x000000ffff1a7224 */ /* 0x000fe200078e00ff */
[----:B------:R-:W-:Y:S02]  /*0b50*/  MOV R22, R7 ;  /* 0x0000000700167202 */ /* 0x000fe40000000f00 */
.L_x_318:
        /* <DEDUP_REMOVED lines=13> */
[----:B------:R-:W-:-:S05]  /*0c30*/  IMAD.WIDE.U32 R16, R6, c[0x0][0x170], R14 ;  /* 0x00005c0006107a25 */ /* 0x000fca00078e000e */
[----:B------:R-:W-:-:S05]  /*0c40*/  IADD3 R14, R17, R19, RZ ;  /* 0x00000013110e7210 */ /* 0x000fca0007ffe0ff */
        /* <DEDUP_REMOVED lines=19> */
[----:B------:R-:W-:Y:S01]  /*0d80*/  MOV R24, R10 ;  /* 0x0000000a00187202 */ /* 0x000fe20000000f00 */
[----:B------:R-:W-:Y:S01]  /*0d90*/  @P0 IMAD.MOV.U32 R24, RZ, RZ, R11 ;  /* 0x000000ffff180224 */ /* 0x000fe200078e000b */
[----:B--2---:R-:W-:-:S05]  /*0da0*/  HADD2.F32 R17, -RZ, R16.H0_H0 ;  /* 0x20000010ff117230 */ /* 0x004fca0000004100 */
[----:B------:R-:W-:Y:S01]  /*0db0*/  FADD.FTZ R26, R26, R17 ;  /* 0x000000111a1a7221 */ /* 0x000fe20000010000 */
[----:B---3--:R-:W-:-:S05]  /*0dc0*/  @P0 HADD2.F32 R19, -RZ, R18.H0_H0 ;  /* 0x20000012ff130230 */ /* 0x008fca0000004100 */
[----:B------:R-:W-:Y:S02]  /*0dd0*/  @P0 FADD.FTZ R26, R26, R19 ;  /* 0x000000131a1a0221 */ /* 0x000fe40000010000 */
.L_x_312:
[----:B------:R-:W-:Y:S05]  /*0de0*/  BSYNC B2 ;  /* 0x0000000000027941 */ /* 0x000fea0003800000 */
.L_x_311:
[----:B------:R-:W-:Y:S05]  /*0df0*/  @!P1 BRA `(.L_x_310) ;  /* 0x00000a1000009947 */ /* 0x000fea0003800000 */
[----:B------:R-:W-:Y:S01]  /*0e00*/  SHF.R.S32.HI R14, RZ, 0x1f, R6 ;  /* 0x0000001fff0e7819 */ /* 0x000fe20000011406 */
[----:B------:R-:W-:Y:S01]  /*0e10*/  IMAD.MOV.U32 R15, RZ, RZ, R5 ;  /* 0x000000ffff0f7224 */ /* 0x000fe200078e0005 */
[----:B------:R-:W-:Y:S01]  /*0e20*/  SHF.R.S32.HI R23, RZ, 0x1f, R22 ;  /* 0x0000001fff177819 */ /* 0x000fe20000011416 */
[----:B------:R-:W-:Y:S01]  /*0e30*/  BSSY B2, `(.L_x_313) ;  /* 0x000005c000027945 */ /* 0x000fe20003800000 */
[----:B------:R-:W-:Y:S01]  /*0e40*/  PLOP3.LUT P0, PT, PT, PT, PT, 0x80, 0x0 ;  /* 0x000000000000781c */ /* 0x000fe20003f0f070 */
[----:B------:R-:W-:Y:S02]  /*0e50*/  IMAD R19, R14, c[0x0][0x170], RZ ;  /* 0x00005c000e137a24 */ /* 0x000fe400078e02ff */
[----:B------:R-:W-:Y:S02]  /*0e60*/  IMAD.MOV.U32 R14, RZ, RZ, R0 ;  /* 0x000000ffff0e7224 */ /* 0x000fe400078e0000 */
[C---:B------:R-:W-:Y:S02]  /*0e70*/  IMAD R19, R6.reuse, c[0x0][0x174], R19 ;  /* 0x00005d0006137a24 */ /* 0x040fe400078e0213 */
[----:B------:R-:W-:-:S04]  /*0e80*/  IMAD.WIDE.U32 R16, R6, c[0x0][0x170], R14 ;  /* 0x00005c0006107a25 */ /* 0x000fc800078e000e */
[----:B------:R-:W-:Y:S01]  /*0e90*/  IMAD.IADD R14, R4, 0x1, -R24 ;  /* 0x00000001040e7824 */ /* 0x000fe200078e0a18 */
[----:B------:R-:W-:-:S04]  /*0ea0*/  IADD3 R19, R17, R19, RZ ;  /* 0x0000001311137210 */ /* 0x000fc80007ffe0ff */
[----:B------:R-:W-:Y:S01]  /*0eb0*/  ISETP.GT.AND P2, PT, R14, 0xc, PT ;  /* 0x0000000c0e00780c */ /* 0x000fe20003f44270 */
[----:B------:R-:W-:Y:S02]  /*0ec0*/  IMAD R19, R19, c[0x0][0x178], RZ ;  /* 0x00005e0013137a24 */ /* 0x000fe400078e02ff */
[----:B------:R-:W-:-:S04]  /*0ed0*/  IMAD.WIDE.U32 R14, R16, c[0x0][0x178], R22 ;  /* 0x00005e00100e7a25 */ /* 0x000fc800078e0016 */
[----:B------:R-:W-:-:S04]  /*0ee0*/  IMAD R19, R16, c[0x0][0x17c], R19 ;  /* 0x00005f0010137a24 */ /* 0x000fc800078e0213 */
[----:B------:R-:W-:Y:S02]  /*0ef0*/  IMAD.IADD R23, R19, 0x1, R15 ;  /* 0x0000000113177824 */ /* 0x000fe400078e020f */
[----:B------:R-:W-:Y:S05]  /*0f00*/  @!P2 BRA `(.L_x_314) ;  /* 0x000004e00000a947 */ /* 0x000fea0003800000 */
[----:B------:R-:W-:Y:S02]  /*0f10*/  PLOP3.LUT P0, PT, PT, PT, PT, 0x8, 0x0 ;  /* 0x000000000000781c */ /* 0x000fe40003f0e170 */
[----:B------:R-:W-:Y:S02]  /*0f20*/  IADD3 R21, R4, -0xc, RZ ;  /* 0xfffffff404157810 */ /* 0x000fe40007ffe0ff */
.L_x_315:
        /* <DEDUP_REMOVED lines=21> */
[----:B------:R-:W-:Y:S01]  /*1080*/  FADD.FTZ R26, R27, R26 ;  /* 0x0000001a1b1a7221 */ /* 0x000fe20000010000 */
[----:B------:R-:W-:Y:S02]  /*1090*/  IADD3 R17, R25, R17, RZ ;  /* 0x0000001119117210 */ /* 0x000fe40007ffe0ff */
[----:B------:R-:W-:-:S04]  /*10a0*/  LEA R18, P2, R16, c[0x0][0x160], 0x1 ;  /* 0x0000580010127a11 */ /* 0x000fc800078408ff */
        /* <DEDUP_REMOVED lines=32> */
[----:B------:R-:W-:Y:S01]  /*12b0*/  LEA R28, P2, R16, c[0x0][0x160], 0x1 ;  /* 0x00005800101c7a11 */ /* 0x000fe200078408ff */
[----:B------:R-:W-:-:S05]  /*12c0*/  IMAD.IADD R25, R25, 0x1, R17 ;  /* 0x0000000119197824 */ /* 0x000fca00078e0211 */
        /* <DEDUP_REMOVED lines=18> */
.L_x_314:
[----:B------:R-:W-:Y:S05]  /*13f0*/  BSYNC B2 ;  /* 0x0000000000027941 */ /* 0x000fea0003800000 */
.L_x_313:
        /* <DEDUP_REMOVED lines=8> */
[----:B------:R-:W-:-:S04]  /*1480*/  LEA R18, P0, R16, c[0x0][0x160], 0x1 ;  /* 0x0000580010127a11 */ /* 0x000fc800078008ff */
[----:B------:R-:W-:-:S04]  /*1490*/  IADD3 R17, R21, R17, RZ ;  /* 0x0000001115117210 */ /* 0x000fc80007ffe0ff */
        /* <DEDUP_REMOVED lines=33> */
.L_x_317:
[----:B------:R-:W-:Y:S05]  /*16b0*/  BSYNC B2 ;  /* 0x0000000000027941 */ /* 0x000fea0003800000 */
.L_x_316:
[----:B------:R-:W-:-:S13]  /*16c0*/  ISETP.LT.OR P0, PT, R24, R4, P0 ;  /* 0x000000041800720c */ /* 0x000fda0000701670 */
[----:B------:R-:W-:Y:S05]  /*16d0*/  @!P0 BRA `(.L_x_310) ;  /* 0x0000013000008947 */ /* 0x000fea0003800000 */
[----:B------:R-:W-:Y:S01]  /*16e0*/  SHF.R.S32.HI R25, RZ, 0x1f, R24 ;  /* 0x0000001fff197819 */ /* 0x000fe20000011418 */
[----:B------:R-:W-:-:S04]  /*16f0*/  IMAD R23, R23, c[0x0][0x180], RZ ;  /* 0x0000600017177a24 */ /* 0x000fc800078e02ff */
        /* <DEDUP_REMOVED lines=17> */
.L_x_310:
[----:B------:R-:W-:Y:S05]  /*1810*/  BSYNC B0 ;  /* 0x0000000000007941 */ /* 0x000fea0003800000 */
.L_x_309:
[----:B------:R-:W-:-:S04]  /*1820*/  IADD3 R22, R22, 0x1, RZ ;  /* 0x0000000116167810 */ /* 0x000fc80007ffe0ff */
[----:B------:R-:W-:-:S13]  /*1830*/  ISETP.GE.AND P0, PT, R22, R8, PT ;  /* 0x000000081600720c */ /* 0x000fda0003f06270 */
[----:B------:R-:W-:Y:S05]  /*1840*/  @!P0 BRA `(.L_x_318) ;  /* 0xfffff31000008947 */ /* 0x000fea000383ffff */
.L_x_308:
[----:B------:R-:W-:Y:S05]  /*1850*/  BSYNC B1 ;  /* 0x0000000000017941 */ /* 0x000fea0003800000 */
.L_x_307:
        /* <DEDUP_REMOVED lines=15> */
.L_x_319:
[----:B------:R-:W-:Y:S05]  /*1950*/  EXIT ;  /* 0x000000000000794d */ /* 0x000fea0003800000 */
        .weak           $__internal_26_$__cuda_sm20_div_s64
        .type           $__internal_26_$__cuda_sm20_div_s64,@function
        .size           $__internal_26_$__cuda_sm20_div_s64,($__internal_27_$__cuda_sm20_div_u64 - $__internal_26_$__cuda_sm20_div_s64)
$__internal_26_$__cuda_sm20_div_s64:
        /* <DEDUP_REMOVED lines=83> */
[----:B------:R-:W-:Y:S06]  /*1e90*/  RET.REL.NODEC R4 `(_ZN2at6native53_GLOBAL__N__3bfe7fd5_20_UpSampleNearest2d_cu_198c5ce237upsample_nearest2d_backward_out_frameIN3c104HalfEfXadL_ZNS0_40nearest_neighbor_bw_compute_source_indexEfiiEEEEvPKT_mmmmmmPS5_ff) ;  /* 0xffffe16004007950 */ /* 0x000fec0003c3ffff */
        .weak           $__internal_27_$__cuda_sm20_div_u64
        .type           $__internal_27_$__cuda_sm20_div_u64,@function
        .size           $__internal_27_$__cuda_sm20_div_u64,($__internal_28_$__cuda_sm20_rem_u64 - $__internal_27_$__cuda_sm20_div_u64)
$__internal_27_$__cuda_sm20_div_u64:
        /* <DEDUP_REMOVED lines=66> */
[----:B------:R-:W-:Y:S06]  /*22c0*/  RET.REL.NODEC R4 `(_ZN2at6native53_GLOBAL__N__3bfe7fd5_20_UpSampleNearest2d_cu_198c5ce237upsample_nearest2d_backward_out_frameIN3c104HalfEfXadL_ZNS0_40nearest_neighbor_bw_compute_source_indexEfiiEEEEvPKT_mmmmmmPS5_ff) ;  /* 0xffffdd3004007950 */ /* 0x000fec0003c3ffff */
        .weak           $__internal_28_$__cuda_sm20_rem_u64
        .type           $__internal_28_$__cuda_sm20_rem_u64,@function
        .size           $__internal_28_$__cuda_sm20_rem_u64,(.L_x_672 - $__internal_28_$__cuda_sm20_rem_u64)
$__internal_28_$__cuda_sm20_rem_u64:
        /* <DEDUP_REMOVED lines=59> */
[----:B------:R-:W-:Y:S06]  /*2680*/  RET.REL.NODEC R6 `(_ZN2at6native53_GLOBAL__N__3bfe7fd5_20_UpSampleNearest2d_cu_198c5ce237upsample_nearest2d_backward_out_frameIN3c104HalfEfXadL_ZNS0_40nearest_neighbor_bw_compute_source_indexEfiiEEEEvPKT_mmmmmmPS5_ff) ;  /* 0xffffd97006007950 */ /* 0x000fec0003c3ffff */
.L_x_321:
        /* <DEDUP_REMOVED lines=15> */
.L_x_672:


//--------------------- .text._ZN2at6native53_GLOBAL__N__3bfe7fd5_20_UpSampleNearest2d_cu_198c5ce237upsample_nearest2d_backward_out_frameIffXadL_ZNS0_40nearest_neighbor_bw_compute_source_indexEfiiEEEEvPKT_mmmmmmPS3_ff --------------------------
	.section	.text._ZN2at6native53_GLOBAL__N__3bfe7fd5_20_UpSampleNearest2d_cu_198c5ce237upsample_nearest2d_backward_out_frameIffXadL_ZNS0_40nearest_neighbor_bw_compute_source_indexEfiiEEEEvPKT_mmmmmmPS3_ff,"ax",@progbits
	.sectioninfo	@"SHI_REGISTERS=56"
	.align	128
.text._ZN2at6native53_GLOBAL__N__3bfe7fd5_20_UpSampleNearest2d_cu_198c5ce237upsample_nearest2d_backward_out_frameIffXadL_ZNS0_40nearest_neighbor_bw_compute_source_indexEfiiEEEEvPKT_mmmmmmPS3_ff:
        .type           _ZN2at6native53_GLOBAL__N__3bfe7fd5_20_UpSampleNearest2d_cu_198c5ce237upsample_nearest2d_backward_out_frameIffXadL_ZNS0_40nearest_neighbor_bw_compute_source_indexEfiiEEEEvPKT_mmmmmmPS3_ff,@function
        .size           _ZN2at6native53_GLOBAL__N__3bfe7fd5_20_UpSampleNearest2d_cu_198c5ce237upsample_nearest2d_backward_out_frameIffXadL_ZNS0_40nearest_neighbor_bw_compute_source_indexEfiiEEEEvPKT_mmmmmmPS3_ff,(.L_x_676 - _ZN2at6native53_GLOBAL__N__3bfe7fd5_20_UpSampleNearest2d_cu_198c5ce237upsample_nearest2d_backward_out_frameIffXadL_ZNS0_40nearest_neighbor_bw_compute_source_indexEfiiEEEEvPKT_mmmmmmPS3_ff)
        .other          _ZN2at6native53_GLOBAL__N__3bfe7fd5_20_UpSampleNearest2d_cu_198c5ce237upsample_nearest2d_backward_out_frameIffXadL_ZNS0_40nearest_neighbor_bw_compute_source_indexEfiiEEEEvPKT_mmmmmmPS3_ff,@"STO_CUDA_ENTRY STV_DEFAULT"
_ZN2at6native53_GLOBAL__N__3bfe7fd5_20_UpSampleNearest2d_cu_198c5ce237upsample_nearest2d_backward_out_frameIffXadL_ZNS0_40nearest_neighbor_bw_compute_source_indexEfiiEEEEvPKT_mmmmmmPS3_ff:
        /* <DEDUP_REMOVED lines=28> */
[----:B------:R-:W-:Y:S05]  /*01c0*/  CALL.REL.NOINC `($__internal_29_$__cuda_sm20_div_s64) ;  /* 0x0000156000007944 */ /* 0x000fea0003c00000 */
[----:B------:R-:W-:Y:S01]  /*01d0*/  MOV R6, R4 ;  /* 0x0000000400067202 */ /* 0x000fe20000000f00 */
[----:B------:R-:W-:Y:S01]  /*01e0*/  IMAD.MOV.U32 R7, RZ, RZ, R5 ;  /* 0x000000ffff077224 */ /* 0x000fe200078e0005 */
[----:B------:R-:W-:Y:S05]  /*01f0*/  BRA `(.L_x_324) ;  /* 0x0000014000007947 */ /* 0x000fea0003800000 */
.L_x_323:
        /* <DEDUP_REMOVED lines=20> */
.L_x_324:
[----:B------:R-:W-:Y:S05]  /*0340*/  BSYNC B0 ;  /* 0x0000000000007941 */ /* 0x000fea0003800000 */
.L_x_322:
        /* <DEDUP_REMOVED lines=8> */
[----:B------:R-:W-:Y:S05]  /*03d0*/  CALL.REL.NOINC `($__internal_31_$__cuda_sm20_rem_u64) ;  /* 0x00001cb000007944 */ /* 0x000fea0003c00000 */
[----:B------:R-:W-:Y:S01]  /*03e0*/  IMAD.MOV.U32 R10, RZ, RZ, R5 ;  /* 0x000000ffff0a7224 */ /* 0x000fe200078e0005 */
[----:B------:R-:W-:Y:S05]  /*03f0*/  BRA `(.L_x_327) ;  /* 0x0000011000007947 */ /* 0x000fea0003800000 */
.L_x_326:
        /* <DEDUP_REMOVED lines=17> */
.L_x_327:
[----:B------:R-:W-:Y:S05]  /*0510*/  BSYNC B0 ;  /* 0x0000000000007941 */ /* 0x000fea0003800000 */
.L_x_325:
[----:B------:R-:W-:Y:S01]  /*0520*/  LOP3.LUT R4, R9, c[0x0][0x194], RZ, 0xfc, !PT ;  /* 0x0000650009047a12 */ /* 0x000fe200078efcff */
[----:B------:R-:W-:Y:S03]  /*0530*/  BSSY B0, `(.L_x_328) ;  /* 0x000001e000007945 */ /* 0x000fe60003800000 */
[----:B------:R-:W-:-:S13]  /*0540*/  ISETP.NE.U32.AND P0, PT, R4, RZ, PT ;  /* 0x000000ff0400720c */ /* 0x000fda0003f05070 */
[----:B------:R-:W-:Y:S05]  /*0550*/  @!P0 BRA `(.L_x_329) ;  /* 0x0000005000008947 */ /* 0x000fea0003800000 */
[----:B------:R-:W-:Y:S02]  /*0560*/  MOV R4, 0x580 ;  /* 0x0000058000047802 */ /* 0x000fe40000000f00 */
[----:B------:R-:W-:Y:S05]  /*0570*/  CALL.REL.NOINC `($__internal_30_$__cuda_sm20_div_u64) ;  /* 0x000016e000007944 */ /* 0x000fea0003c00000 */
[----:B------:R-:W-:-:S05]  /*0580*/  IADD3 R5, -R6, RZ, RZ ;  /* 0x000000ff06057210 */ /* 0x000fca0007ffe1ff */
[----:B------:R-:W-:Y:S01]  /*0590*/  IMAD R4, R5, c[0x0][0x190], R8 ;  /* 0x0000640005047a24 */ /* 0x000fe200078e0208 */
[----:B------:R-:W-:Y:S05]  /*05a0*/  BRA `(.L_x_330) ;  /* 0x0000016000007947 */ /* 0x000fea0003800000 */
.L_x_329:
        /* <DEDUP_REMOVED lines=22> */
.L_x_330:
[----:B------:R-:W-:Y:S05]  /*0710*/  BSYNC B0 ;  /* 0x0000000000007941 */ /* 0x000fea0003800000 */
.L_x_328:
        /* <DEDUP_REMOVED lines=9> */
[----:B------:R-:W-:Y:S05]  /*07b0*/  BRA `(.L_x_333) ;  /* 0x0000011000007947 */ /* 0x000fea0003800000 */
.L_x_332:
        /* <DEDUP_REMOVED lines=17> */
.L_x_333:
[----:B------:R-:W-:Y:S05]  /*08d0*/  BSYNC B0 ;  /* 0x0000000000007941 */ /* 0x000fea0003800000 */
.L_x_331:
        /* <DEDUP_REMOVED lines=9> */
[----:B0-----:R-:W-:-:S07]  /*0970*/  FMUL.FTZ R6, R6, c[0x0][0x1a0] ;  /* 0x0000680006067a20 */ /* 0x001fce0000410000 */
[----:B------:R-:W0:Y:S01]  /*0980*/  I2F R7, R7 ;  /* 0x0000000700077306 */ /* 0x000e220000201400 */
[----:B-1----:R-:W-:Y:S02]  /*0990*/  FMUL.FTZ R13, R11, c[0x0][0x1a4] ;  /* 0x000069000b0d7a20 */ /* 0x002fe40000410000 */
[----:B--2---:R-:W-:-:S05]  /*09a0*/  FMUL.FTZ R12, R4, c[0x0][0x1a4] ;  /* 0x00006900040c7a20 */ /* 0x004fca0000410000 */
[----:B------:R-:W1:Y:S01]  /*09b0*/  F2I.FTZ.CEIL.NTZ R13, R13 ;  /* 0x0000000d000d7305 */ /* 0x000e62000021b100 */
[----:B0-----:R-:W-:-:S07]  /*09c0*/  FMUL.FTZ R16, R7, c[0x0][0x1a0] ;  /* 0x0000680007107a20 */ /* 0x001fce0000410000 */
[----:B------:R-:W0:Y:S08]  /*09d0*/  F2I.FTZ.CEIL.NTZ R12, R12 ;  /* 0x0000000c000c7305 */ /* 0x000e30000021b100 */
[----:B------:R-:W2:Y:S01]  /*09e0*/  F2I.FTZ.CEIL.NTZ R6, R6 ;  /* 0x0000000600067305 */ /* 0x000ea2000021b100 */
[----:B-1----:R-:W-:Y:S02]  /*09f0*/  IMNMX R11, R13, c[0x0][0x180], PT ;  /* 0x000060000d0b7a17 */ /* 0x002fe40003800200 */
[----:B------:R-:W-:-:S02]  /*0a00*/  SHF.R.S32.HI R13, RZ, 0x1f, R10 ;  /* 0x0000001fff0d7819 */ /* 0x000fc4000001140a */
[----:B------:R-:W-:-:S03]  /*0a10*/  LOP3.LUT R5, RZ, R11, RZ, 0x33, !PT ;  /* 0x0000000bff057212 */ /* 0x000fc600078e33ff */
[----:B------:R1:W3:Y:S01]  /*0a20*/  F2I.FTZ.CEIL.NTZ R15, R16 ;  /* 0x00000010000f7305 */ /* 0x0002e2000021b100 */
[----:B0-----:R-:W-:Y:S01]  /*0a30*/  IMNMX R4, R12, c[0x0][0x180], PT ;  /* 0x000060000c047a17 */ /* 0x001fe20003800200 */
[----:B------:R-:W-:-:S03]  /*0a40*/  IMAD.MOV.U32 R12, RZ, RZ, RZ ;  /* 0x000000ffff0c7224 */ /* 0x000fc600078e00ff */
[--C-:B------:R-:W-:Y:S01]  /*0a50*/  IADD3 R5, -R5, -0x2, -R4.reuse ;  /* 0xfffffffe05057810 */ /* 0x100fe20007ffe904 */
[--C-:B------:R-:W-:Y:S01]  /*0a60*/  IMAD.IADD R18, R11, 0x1, -R4.reuse ;  /* 0x000000010b127824 */ /* 0x100fe200078e0a04 */
[----:B------:R-:W-:Y:S02]  /*0a70*/  IADD3 R17, R4, 0x2, RZ ;  /* 0x0000000204117810 */ /* 0x000fe40007ffe0ff */
[----:B------:R-:W-:Y:S02]  /*0a80*/  ISETP.GE.U32.AND P1, PT, R5, 0x3, PT ;  /* 0x000000030500780c */ /* 0x000fe40003f26070 */
[----:B--2---:R-:W-:Y:S02]  /*0a90*/  IMNMX R14, R6, c[0x0][0x178], PT ;  /* 0x00005e00060e7a17 */ /* 0x004fe40003800200 */
[----:B------:R-:W-:Y:S02]  /*0aa0*/  SHF.R.S32.HI R5, RZ, 0x1f, R4 ;  /* 0x0000001fff057819 */ /* 0x000fe40000011404 */
[----:B-1----:R-:W-:-:S02]  /*0ab0*/  IADD3 R16, R4, 0x1, RZ ;  /* 0x0000000104107810 */ /* 0x002fc40007ffe0ff */
[----:B---3--:R-:W-:Y:S02]  /*0ac0*/  IMNMX R15, R15, c[0x0][0x178], PT ;  /* 0x00005e000f0f7a17 */ /* 0x008fe40003800200 */
[----:B------:R-:W-:Y:S02]  /*0ad0*/  IADD3 R37, R4, 0x3, RZ ;  /* 0x0000000304257810 */ /* 0x000fe40007ffe0ff */
[----:B------:R-:W-:Y:S02]  /*0ae0*/  LOP3.LUT R18, R18, 0x3, RZ, 0xc0, !PT ;  /* 0x0000000312127812 */ /* 0x000fe400078ec0ff */
.L_x_346:
[----:B------:R-:W-:Y:S01]  /*0af0*/  ISETP.GE.AND P0, PT, R14, R15, PT ;  /* 0x0000000f0e00720c */ /* 0x000fe20003f06270 */
[----:B------:R-:W-:Y:S01]  /*0b00*/  BSSY B1, `(.L_x_334) ;  /* 0x00000b6000017945 */ /* 0x000fe20003800000 */
[----:B------:R-:W-:-:S11]  /*0b10*/  HFMA2.MMA R19, -RZ, RZ, 0, 0 ;  /* 0x00000000ff137435 */ /* 0x000fd600000001ff */
[----:B------:R-:W-:Y:S05]  /*0b20*/  @P0 BRA `(.L_x_335) ;  /* 0x00000b3000000947 */ /* 0x000fea0003800000 */
[----:B------:R-:W-:Y:S02]  /*0b30*/  IMAD.MOV.U32 R19, RZ, RZ, RZ ;  /* 0x000000ffff137224 */ /* 0x000fe400078e00ff */
[----:B------:R-:W-:Y:S02]  /*0b40*/  IMAD.MOV.U32 R20, RZ, RZ, R14 ;  /* 0x000000ffff147224 */ /* 0x000fe400078e000e */
.L_x_345:
        /* <DEDUP_REMOVED lines=8> */
[----:B------:R-:W-:-:S04]  /*0bd0*/  IMAD.MOV.U32 R7, RZ, RZ, R13 ;  /* 0x000000ffff077224 */ /* 0x000fc800078e000d */
[----:B------:R-:W-:Y:S02]  /*0be0*/  IMAD R21, R6, c[0x0][0x170], RZ ;  /* 0x00005c0006157a24 */ /* 0x000fe400078e02ff */
[----:B------:R-:W-:Y:S02]  /*0bf0*/  IMAD.MOV.U32 R6, RZ, RZ, R10 ;  /* 0x000000ffff067224 */ /* 0x000fe400078e000a */
[C---:B------:R-:W-:Y:S02]  /*0c00*/  IMAD R21, R12.reuse, c[0x0][0x174], R21 ;  /* 0x00005d000c157a24 */ /* 0x040fe400078e0215 */
[----:B------:R-:W-:-:S05]  /*0c10*/  IMAD.WIDE.U32 R6, R12, c[0x0][0x170], R6 ;  /* 0x00005c000c067a25 */ /* 0x000fca00078e0006 */
[----:B------:R-:W-:Y:S02]  /*0c20*/  IADD3 R7, R7, R21, RZ ;  /* 0x0000001507077210 */ /* 0x000fe40007ffe0ff */
[----:B------:R-:W-:-:S03]  /*0c30*/  SHF.R.S32.HI R21, RZ, 0x1f, R20 ;  /* 0x0000001fff157819 */ /* 0x000fc60000011414 */
[----:B------:R-:W-:Y:S02]  /*0c40*/  IMAD R7, R7, c[0x0][0x178], RZ ;  /* 0x00005e0007077a24 */ /* 0x000fe400078e02ff */
[----:B------:R-:W-:-:S04]  /*0c50*/  IMAD.WIDE.U32 R22, R6, c[0x0][0x178], R20 ;  /* 0x00005e0006167a25 */ /* 0x000fc800078e0014 */
[----:B------:R-:W-:-:S04]  /*0c60*/  IMAD R7, R6, c[0x0][0x17c], R7 ;  /* 0x00005f0006077a24 */ /* 0x000fc800078e0207 */
[----:B------:R-:W-:-:S04]  /*0c70*/  IMAD.IADD R6, R23, 0x1, R7 ;  /* 0x0000000117067824 */ /* 0x000fc800078e0207 */
[----:B------:R-:W-:Y:S02]  /*0c80*/  IMAD R21, R6, c[0x0][0x180], RZ ;  /* 0x0000600006157a24 */ /* 0x000fe400078e02ff */
[----:B------:R-:W-:-:S04]  /*0c90*/  IMAD.WIDE.U32 R6, R22, c[0x0][0x180], R4 ;  /* 0x0000600016067a25 */ /* 0x000fc800078e0004 */
        /* <DEDUP_REMOVED lines=9> */
[----:B------:R-:W-:Y:S01]  /*0d30*/  ISETP.NE.AND P0, PT, R18, 0x2, PT ;  /* 0x000000021200780c */ /* 0x000fe20003f05270 */
[----:B------:R-:W2:-:S12]  /*0d40*/  LDG.E R6, [R22.64+0x4] ;  /* 0x0000040416067981 */ /* 0x000e98000c1e1900 */
[----:B------:R-:W3:Y:S01]  /*0d50*/  @P0 LDG.E R26, [R22.64+0x8] ;  /* 0x00000804161a0981 */ /* 0x000ee2000c1e1900 */
[----:B------:R-:W-:Y:S02]  /*0d60*/  IMAD.MOV.U32 R24, RZ, RZ, R17 ;  /* 0x000000ffff187224 */ /* 0x000fe400078e0011 */
[----:B------:R-:W-:Y:S02]  /*0d70*/  @P0 IMAD.MOV.U32 R24, RZ, RZ, R37 ;  /* 0x000000ffff180224 */ /* 0x000fe400078e0025 */
[----:B--2---:R-:W-:-:S04]  /*0d80*/  FADD.FTZ R19, R19, R6 ;  /* 0x0000000613137221 */ /* 0x004fc80000010000 */
[----:B---3--:R-:W-:Y:S02]  /*0d90*/  @P0 FADD.FTZ R19, R19, R26 ;  /* 0x0000001a13130221 */ /* 0x008fe40000010000 */
.L_x_339:
[----:B------:R-:W-:Y:S05]  /*0da0*/  BSYNC B2 ;  /* 0x0000000000027941 */ /* 0x000fea0003800000 */
.L_x_338:
[----:B------:R-:W-:Y:S05]  /*0db0*/  @!P1 BRA `(.L_x_337) ;  /* 0x0000086000009947 */ /* 0x000fea0003800000 */
[----:B------:R-:W-:Y:S01]  /*0dc0*/  SHF.R.S32.HI R6, RZ, 0x1f, R12 ;  /* 0x0000001fff067819 */ /* 0x000fe2000001140c */
[----:B------:R-:W-:Y:S01]  /*0dd0*/  IMAD.MOV.U32 R7, RZ, RZ, R13 ;  /* 0x000000ffff077224 */ /* 0x000fe200078e000d */
[----:B------:R-:W-:Y:S01]  /*0de0*/  BSSY B2, `(.L_x_340) ;  /* 0x000004e000027945 */ /* 0x000fe20003800000 */
[----:B------:R-:W-:Y:S02]  /*0df0*/  PLOP3.LUT P0, PT, PT, PT, PT, 0x80, 0x0 ;  /* 0x000000000000781c */ /* 0x000fe40003f0f070 */
[----:B------:R-:W-:Y:S01]  /*0e00*/  IMAD R21, R6, c[0x0][0x170], RZ ;  /* 0x00005c0006157a24 */ /* 0x000fe200078e02ff */
[----:B------:R-:W-:-:S03]  /*0e10*/  MOV R6, R10 ;  /* 0x0000000a00067202 */ /* 0x000fc60000000f00 */
[C---:B------:R-:W-:Y:S02]  /*0e20*/  IMAD R21, R12.reuse, c[0x0][0x174], R21 ;  /* 0x00005d000c157a24 */ /* 0x040fe400078e0215 */
[----:B------:R-:W-:Y:S01]  /*0e30*/  IMAD.WIDE.U32 R22, R12, c[0x0][0x170], R6 ;  /* 0x00005c000c167a25 */ /* 0x000fe200078e0006 */
[----:B------:R-:W-:-:S03]  /*0e40*/  IADD3 R7, R11, -R24, RZ ;  /* 0x800000180b077210 */ /* 0x000fc60007ffe0ff */
[----:B------:R-:W-:Y:S01]  /*0e50*/  IMAD.IADD R6, R23, 0x1, R21 ;  /* 0x0000000117067824 */ /* 0x000fe200078e0215 */
[----:B------:R-:W-:Y:S02]  /*0e60*/  ISETP.GT.AND P2, PT, R7, 0xc, PT ;  /* 0x0000000c0700780c */ /* 0x000fe40003f44270 */
[----:B------:R-:W-:Y:S01]  /*0e70*/  SHF.R.S32.HI R21, RZ, 0x1f, R20 ;  /* 0x0000001fff157819 */ /* 0x000fe20000011414 */
[----:B------:R-:W-:-:S04]  /*0e80*/  IMAD R23, R6, c[0x0][0x178], RZ ;  /* 0x00005e0006177a24 */ /* 0x000fc800078e02ff */
[----:B------:R-:W-:-:S04]  /*0e90*/  IMAD.WIDE.U32 R6, R22, c[0x0][0x178], R20 ;  /* 0x00005e0016067a25 */ /* 0x000fc800078e0014 */
[----:B------:R-:W-:-:S04]  /*0ea0*/  IMAD R23, R22, c[0x0][0x17c], R23 ;  /* 0x00005f0016177a24 */ /* 0x000fc800078e0217 */
[----:B------:R-:W-:Y:S01]  /*0eb0*/  IMAD.IADD R21, R23, 0x1, R7 ;  /* 0x0000000117157824 */ /* 0x000fe200078e0207 */
[----:B------:R-:W-:Y:S05]  /*0ec0*/  @!P2 BRA `(.L_x_341) ;  /* 0x000003f00000a947 */ /* 0x000fea0003800000 */
[----:B------:R-:W-:Y:S02]  /*0ed0*/  PLOP3.LUT P0, PT, PT, PT, PT, 0x8, 0x0 ;  /* 0x000000000000781c */ /* 0x000fe40003f0e170 */
[----:B------:R-:W-:Y:S02]  /*0ee0*/  IADD3 R25, R11, -0xc, RZ ;  /* 0xfffffff40b197810 */ /* 0x000fe40007ffe0ff */
.L_x_342:
[--C-:B------:R-:W-:Y:S01]  /*0ef0*/  SHF.R.S32.HI R23, RZ, 0x1f, R24.reuse ;  /* 0x0000001fff177819 */ /* 0x100fe20000011418 */
[----:B------:R-:W-:Y:S01]  /*0f00*/  IMAD R27, R21, c[0x0][0x180], RZ ;  /* 0x00006000151b7a24 */ /* 0x000fe200078e02ff */
[----:B------:R-:W-:Y:S01]  /*0f10*/  IADD3 R26, R24, 0x4, RZ ;  /* 0x00000004181a7810 */ /* 0x000fe20007ffe0ff */
[----:B------:R-:W-:Y:S02]  /*0f20*/  IMAD.MOV.U32 R22, RZ, RZ, R24 ;  /* 0x000000ffff167224 */ /* 0x000fe400078e0018 */
[C---:B------:R-:W-:Y:S01]  /*0f30*/  IMAD R51, R6.reuse, c[0x0][0x184], R27 ;  /* 0x0000610006337a24 */ /* 0x040fe200078e021b */
[----:B------:R-:W-:Y:S01]  /*0f40*/  SHF.R.S32.HI R27, RZ, 0x1f, R26 ;  /* 0x0000001fff1b7819 */ /* 0x000fe2000001141a */
[----:B------:R-:W-:-:S04]  /*0f50*/  IMAD.WIDE.U32 R22, R6, c[0x0][0x180], R22 ;  /* 0x0000600006167a25 */ /* 0x000fc800078e0016 */
[----:B------:R-:W-:Y:S01]  /*0f60*/  IMAD.WIDE.U32 R26, R6, c[0x0][0x180], R26 ;  /* 0x00006000061a7a25 */ /* 0x000fe200078e001a */
[----:B------:R-:W-:Y:S02]  /*0f70*/  LEA R34, P2, R22, c[0x0][0x160], 0x2 ;  /* 0x0000580016227a11 */ /* 0x000fe400078410ff */
[----:B------:R-:W-:-:S04]  /*0f80*/  IADD3 R23, R23, R51, RZ ;  /* 0x0000003317177210 */ /* 0x000fc80007ffe0ff */
[----:B------:R-:W-:-:S05]  /*0f90*/  LEA.HI.X R35, R22, c[0x0][0x164], R23, 0x2, P2 ;  /* 0x0000590016237a11 */ /* 0x000fca00010f1417 */
[----:B------:R0:W2:Y:S01]  /*0fa0*/  LDG.E R36, [R34.64] ;  /* 0x0000000422247981 */ /* 0x0000a2000c1e1900 */
[----:B------:R-:W-:Y:S01]  /*0fb0*/  IMAD.IADD R23, R51, 0x1, R27 ;  /* 0x0000000133177824 */ /* 0x000fe200078e021b */
[----:B------:R-:W-:Y:S02]  /*0fc0*/  IADD3 R30, R24, 0x8, RZ ;  /* 0x00000008181e7810 */ /* 0x000fe40007ffe0ff */
        /* <DEDUP_REMOVED lines=17> */
[----:B0-----:R-:W5:Y:S04]  /*10e0*/  LDG.E R35, [R26.64] ;  /* 0x000000041a237981 */ /* 0x001f68000c1e1900 */
[----:B------:R-:W5:Y:S01]  /*10f0*/  LDG.E R49, [R26.64+0x4] ;  /* 0x000004041a317981 */ /* 0x000f62000c1e1900 */
[----:B------:R-:W-:Y:S02]  /*1100*/  IADD3 R31, R51, R29, RZ ;  /* 0x0000001d331f7210 */ /* 0x000fe40007ffe0ff */
[C---:B------:R-:W-:Y:S01]  /*1110*/  LEA R30, P2, R28.reuse, c[0x0][0x160], 0x2 ;  /* 0x000058001c1e7a11 */ /* 0x040fe200078410ff */
[----:B------:R-:W5:Y:S03]  /*1120*/  LDG.E R29, [R26.64+0x8] ;  /* 0x000008041a1d7981 */ /* 0x000f66000c1e1900 */
[----:B------:R-:W-:-:S02]  /*1130*/  LEA.HI.X R31, R28, c[0x0][0x164], R31, 0x2, P2 ;  /* 0x000059001c1f7a11 */ /* 0x000fc400010f141f */
        /* <DEDUP_REMOVED lines=24> */
.L_x_341:
[----:B------:R-:W-:Y:S05]  /*12c0*/  BSYNC B2 ;  /* 0x0000000000027941 */ /* 0x000fea0003800000 */
.L_x_340:
[----:B------:R-:W-:Y:S01]  /*12d0*/  IMAD.IADD R22, R11, 0x1, -R24 ;  /* 0x000000010b167824 */ /* 0x000fe200078e0a18 */
[----:B------:R-:W-:Y:S04]  /*12e0*/  BSSY B2, `(.L_x_343) ;  /* 0x0000022000027945 */ /* 0x000fe80003800000 */
        /* <DEDUP_REMOVED lines=13> */
[----:B------:R-:W-:-:S03]  /*13c0*/  IADD3 R23, R31, R29, RZ ;  /* 0x0000001d1f177210 */ /* 0x000fc60007ffe0ff */
        /* <DEDUP_REMOVED lines=19> */
.L_x_344:
[----:B------:R-:W-:Y:S05]  /*1500*/  BSYNC B2 ;  /* 0x0000000000027941 */ /* 0x000fea0003800000 */
.L_x_343:
        /* <DEDUP_REMOVED lines=17> */
.L_x_337:
[----:B------:R-:W-:Y:S05]  /*1620*/  BSYNC B0 ;  /* 0x0000000000007941 */ /* 0x000fea0003800000 */
.L_x_336:
[----:B------:R-:W-:-:S04]  /*1630*/  IADD3 R20, R20, 0x1, RZ ;  /* 0x0000000114147810 */ /* 0x000fc80007ffe0ff */
[----:B------:R-:W-:-:S13]  /*1640*/  ISETP.GE.AND P0, PT, R20, R15, PT ;  /* 0x0000000f1400720c */ /* 0x000fda0003f06270 */
[----:B------:R-:W-:Y:S05]  /*1650*/  @!P0 BRA `(.L_x_345) ;  /* 0xfffff4f000008947 */ /* 0x000fea000383ffff */
.L_x_335:
[----:B------:R-:W-:Y:S05]  /*1660*/  BSYNC B1 ;  /* 0x0000000000017941 */ /* 0x000fea0003800000 */
.L_x_334:
        /* <DEDUP_REMOVED lines=12> */
        .weak           $__internal_29_$__cuda_sm20_div_s64
        .type           $__internal_29_$__cuda_sm20_div_s64,@function
        .size           $__internal_29_$__cuda_sm20_div_s64,($__internal_30_$__cuda_sm20_div_u64 - $__internal_29_$__cuda_sm20_div_s64)
$__internal_29_$__cuda_sm20_div_s64:
[----:B------:R-:W-:Y:S02]  /*1730*/  IADD3 R5, P1, RZ, -R2, RZ ;  /* 0x80000002ff057210 */ /* 0x000fe40007f3e0ff */
[----:B------:R-:W-:Y:S02]  /*1740*/  ISETP.GE.AND P0, PT, R0, RZ, PT ;  /* 0x000000ff0000720c */ /* 0x000fe40003f06270 */
[----:B------:R-:W-:Y:S02]  /*1750*/  IADD3.X R7, RZ, ~R0, RZ, P1, !PT ;  /* 0x80000000ff077210 */ /* 0x000fe40000ffe4ff */
[----:B------:R-:W-:Y:S02]  /*1760*/  SEL R4, R5, R2, !P0 ;  /* 0x0000000205047207 */ /* 0x000fe40004000000 */
[----:B------:R-:W-:Y:S02]  /*1770*/  SEL R5, R7, R0, !P0 ;  /* 0x0000000007057207 */ /* 0x000fe40004000000 */
[----:B------:R-:W-:-:S02]  /*1780*/  ISETP.GE.AND P3, PT, R9, RZ, PT ;  /* 0x000000ff0900720c */ /* 0x000fc40003f66270 */
        /* <DEDUP_REMOVED lines=13> */
[----:B------:R-:W-:Y:S01]  /*1860*/  IMAD.HI.U32 R7, R11, R17, RZ ;  /* 0x000000110b077227 */ /* 0x000fe200078e00ff */
[----:B------:R-:W-:-:S03]  /*1870*/  IADD3 R17, P4, RZ, -R8, RZ ;  /* 0x80000008ff117210 */ /* 0x000fc60007f9e0ff */
[----:B------:R-:W-:Y:S01]  /*1880*/  IMAD.HI.U32 R12, P1, R11, R15, R12 ;  /* 0x0000000f0b0c7227 */ /* 0x000fe2000782000c */
[----:B------:R-:W-:Y:S02]  /*1890*/  IADD3.X R7, R7, R11, RZ, P0, !PT ;  /* 0x0000000b07077210 */ /* 0x000fe400007fe4ff */
[----:B------:R-:W-:Y:S02]  /*18a0*/  SEL R17, R17, R8, !P3 ;  /* 0x0000000811117207 */ /* 0x000fe40005800000 */
[----:B------:R-:W-:-:S04]  /*18b0*/  IADD3 R13, P2, R19, R12, RZ ;  /* 0x0000000c130d7210 */ /* 0x000fc80007f5e0ff */
[----:B------:R-:W-:Y:S01]  /*18c0*/  IADD3.X R7, RZ, RZ, R7, P2, P1 ;  /* 0x000000ffff077210 */ /* 0x000fe200017e2407 */
[----:B------:R-:W-:-:S04]  /*18d0*/  IMAD.WIDE.U32 R10, R13, R4, RZ ;  /* 0x000000040d0a7225 */ /* 0x000fc800078e00ff */
[----:B------:R-:W-:Y:S01]  /*18e0*/  IMAD R11, R13, R5, R11 ;  /* 0x000000050d0b7224 */ /* 0x000fe200078e020b */
[----:B------:R-:W-:-:S03]  /*18f0*/  IADD3 R15, P0, RZ, -R10, RZ ;  /* 0x8000000aff0f7210 */ /* 0x000fc60007f1e0ff */
[----:B------:R-:W-:Y:S02]  /*1900*/  IMAD R11, R7, R4, R11 ;  /* 0x00000004070b7224 */ /* 0x000fe400078e020b */
[----:B------:R-:W-:-:S04]  /*1910*/  IMAD.HI.U32 R12, R13, R15, RZ ;  /* 0x0000000f0d0c7227 */ /* 0x000fc800078e00ff */
[----:B------:R-:W-:Y:S02]  /*1920*/  IMAD.X R10, RZ, RZ, ~R11, P0 ;  /* 0x000000ffff0a7224 */ /* 0x000fe400000e0e0b */
[----:B------:R-:W-:Y:S02]  /*1930*/  IMAD.MOV.U32 R11, RZ, RZ, RZ ;  /* 0x000000ffff0b7224 */ /* 0x000fe400078e00ff */
[----:B------:R-:W-:-:S06]  /*1940*/  IMAD.WIDE.U32 R12, P0, R13, R10, R12 ;  /* 0x0000000a0d0c7225 */ /* 0x000fcc000780000c */
[----:B------:R-:W-:-:S04]  /*1950*/  IMAD.HI.U32 R13, P1, R7, R15, R12 ;  /* 0x0000000f070d7227 */ /* 0x000fc8000782000c */
[CC--:B------:R-:W-:Y:S02]  /*1960*/  IMAD R12, R7.reuse, R10.reuse, RZ ;  /* 0x0000000a070c7224 */ /* 0x0c0fe400078e02ff */
[----:B------:R-:W-:-:S03]  /*1970*/  IMAD.HI.U32 R10, R7, R10, RZ ;  /* 0x0000000a070a7227 */ /* 0x000fc600078e00ff */
[----:B------:R-:W-:Y:S01]  /*1980*/  IADD3 R13, P2, R12, R13, RZ ;  /* 0x0000000d0c0d7210 */ /* 0x000fe20007f5e0ff */
[----:B------:R-:W-:Y:S01]  /*1990*/  IMAD.X R12, RZ, RZ, ~R9, P4 ;  /* 0x000000ffff0c7224 */ /* 0x000fe200020e0e09 */
[----:B------:R-:W-:-:S03]  /*19a0*/  IADD3.X R7, R10, R7, RZ, P0, !PT ;  /* 0x000000070a077210 */ /* 0x000fc600007fe4ff */
        /* <DEDUP_REMOVED lines=17> */
[----:B------:R-:W-:Y:S02]  /*1ac0*/  IADD3 R11, P1, R17, -R4, RZ ;  /* 0x80000004110b7210 */ /* 0x000fe40007f3e0ff */
[----:B------:R-:W-:Y:S02]  /*1ad0*/  IADD3.X R12, RZ, R7, RZ, P2, !PT ;  /* 0x00000007ff0c7210 */ /* 0x000fe400017fe4ff */
        /* <DEDUP_REMOVED lines=12> */
[----:B------:R-:W-:Y:S02]  /*1ba0*/  ISETP.GE.AND P1, PT, R11, RZ, PT ;  /* 0x000000ff0b00720c */ /* 0x000fe40003f26270 */
[----:B------:R-:W-:Y:S02]  /*1bb0*/  SEL R5, R5, R10, P0 ;  /* 0x0000000a05057207 */ /* 0x000fe40000000000 */
[----:B------:R-:W-:-:S02]  /*1bc0*/  IADD3 R7, P2, RZ, -R4, RZ ;  /* 0x80000004ff077210 */ /* 0x000fc40007f5e0ff */
[----:B------:R-:W-:Y:S02]  /*1bd0*/  ISETP.NE.U32.AND P0, PT, R2, RZ, PT ;  /* 0x000000ff0200720c */ /* 0x000fe40003f05070 */
[----:B------:R-:W-:Y:S01]  /*1be0*/  SEL R4, R7, R4, !P1 ;  /* 0x0000000407047207 */ /* 0x000fe20004800000 */
[----:B------:R-:W-:Y:S01]  /*1bf0*/  IMAD.X R10, RZ, RZ, ~R5, P2 ;  /* 0x000000ffff0a7224 */ /* 0x000fe200010e0e05 */
[----:B------:R-:W-:Y:S01]  /*1c00*/  HFMA2.MMA R7, -RZ, RZ, 0, 0 ;  /* 0x00000000ff077435 */ /* 0x000fe200000001ff */
[----:B------:R-:W-:-:S03]  /*1c10*/  ISETP.NE.AND.EX P0, PT, R0, RZ, PT, P0 ;  /* 0x000000ff0000720c */ /* 0x000fc60003f05300 */
[----:B------:R-:W-:Y:S02]  /*1c20*/  SEL R5, R10, R5, !P1 ;  /* 0x000000050a057207 */ /* 0x000fe40004800000 */
[----:B------:R-:W-:Y:S02]  /*1c30*/  SEL R4, R4, 0xffffffff, P0 ;  /* 0xffffffff04047807 */ /* 0x000fe40000000000 */
[----:B------:R-:W-:Y:S01]  /*1c40*/  SEL R5, R5, 0xffffffff, P0 ;  /* 0xffffffff05057807 */ /* 0x000fe20000000000 */
[----:B------:R-:W-:Y:S06]  /*1c50*/  RET.REL.NODEC R6 `(_ZN2at6native53_GLOBAL__N__3bfe7fd5_20_UpSampleNearest2d_cu_198c5ce237upsample_nearest2d_backward_out_frameIffXadL_ZNS0_40nearest_neighbor_bw_compute_source_indexEfiiEEEEvPKT_mmmmmmPS3_ff) ;  /* 0xffffe3a006007950 */ /* 0x000fec0003c3ffff */
        .weak           $__internal_30_$__cuda_sm20_div_u64
        .type           $__internal_30_$__cuda_sm20_div_u64,@function
        .size           $__internal_30_$__cuda_sm20_div_u64,($__internal_31_$__cuda_sm20_rem_u64 - $__internal_30_$__cuda_sm20_div_u64)
$__internal_30_$__cuda_sm20_div_u64:
        /* <DEDUP_REMOVED lines=15> */
[----:B------:R-:W-:-:S04]  /*1d50*/  IADD3 R13, P2, R17, R12, RZ ;  /* 0x0000000c110d7210 */ /* 0x000fc80007f5e0ff */
[----:B------:R-:W-:Y:S01]  /*1d60*/  IADD3.X R5, R5, R7, RZ, P0, !PT ;  /* 0x0000000705057210 */ /* 0x000fe200007fe4ff */
        /* <DEDUP_REMOVED lines=9> */
[----:B------:R-:W-:Y:S01]  /*1e00*/  IMAD.HI.U32 R11, P1, R5, R7, R12 ;  /* 0x00000007050b7227 */ /* 0x000fe2000782000c */
[----:B------:R-:W-:-:S03]  /*1e10*/  MOV R7, RZ ;  /* 0x000000ff00077202 */ /* 0x000fc60000000f00 */
        /* <DEDUP_REMOVED lines=38> */
[----:B------:R-:W-:Y:S06]  /*2080*/  RET.REL.NODEC R4 `(_ZN2at6native53_GLOBAL__N__3bfe7fd5_20_UpSampleNearest2d_cu_198c5ce237upsample_nearest2d_backward_out_frameIffXadL_ZNS0_40nearest_neighbor_bw_compute_source_indexEfiiEEEEvPKT_mmmmmmPS3_ff) ;  /* 0xffffdf7004007950 */ /* 0x000fec0003c3ffff */
        .weak           $__internal_31_$__cuda_sm20_rem_u64
        .type           $__internal_31_$__cuda_sm20_rem_u64,@function
        .size           $__internal_31_$__cuda_sm20_rem_u64,(.L_x_676 - $__internal_31_$__cuda_sm20_rem_u64)
$__internal_31_$__cuda_sm20_rem_u64:
        /* <DEDUP_REMOVED lines=60> */
[----:B------:R-:W-:Y:S05]  /*2450*/  RET.REL.NODEC R6 `(_ZN2at6native53_GLOBAL__N__3bfe7fd5_20_UpSampleNearest2d_cu_198c5ce237upsample_nearest2d_backward_out_frameIffXadL_ZNS0_40nearest_neighbor_bw_compute_source_indexEfiiEEEEvPKT_mmmmmmPS3_ff) ;  /* 0xffffdba006007950 */ /* 0x000fea0003c3ffff */
.L_x_347:
        /* <DEDUP_REMOVED lines=10> */
.L_x_676:


//--------------------- .text._ZN2at6native53_GLOBAL__N__3bfe7fd5_20_UpSampleNearest2d_cu_198c5ce237upsample_nearest2d_backward_out_frameIddXadL_ZNS0_40nearest_neighbor_bw_compute_source_indexEfiiEEEEvPKT_mmmmmmPS3_ff --------------------------
	.section	.text._ZN2at6native53_GLOBAL__N__3bfe7fd5_20_UpSampleNearest2d_cu_198c5ce237upsample_nearest2d_backward_out_frameIddXadL_ZNS0_40nearest_neighbor_bw_compute_source_indexEfiiEEEEvPKT_mmmmmmPS3_ff,"ax",@progbits
	.sectioninfo	@"SHI_REGISTERS=32"
	.align	128
.text._ZN2at6native53_GLOBAL__N__3bfe7fd5_20_UpSampleNearest2d_cu_198c5ce237upsample_nearest2d_backward_out_frameIddXadL_ZNS0_40nearest_neighbor_bw_compute_source_indexEfiiEEEEvPKT_mmmmmmPS3_ff:
        .type           _ZN2at6native53_GLOBAL__N__3bfe7fd5_20_UpSampleNearest2d_cu_198c5ce237upsample_nearest2d_backward_out_frameIddXadL_ZNS0_40nearest_neighbor_bw_compute_source_indexEfiiEEEEvPKT_mmmmmmPS3_ff,@function
        .size           _ZN2at6native53_GLOBAL__N__3bfe7fd5_20_UpSampleNearest2d_cu_198c5ce237upsample_nearest2d_backward_out_frameIddXadL_ZNS0_40nearest_neighbor_bw_compute_source_indexEfiiEEEEvPKT_mmmmmmPS3_ff,(.L_x_680 - _ZN2at6native53_GLOBAL__N__3bfe7fd5_20_UpSampleNearest2d_cu_198c5ce237upsample_nearest2d_backward_out_frameIddXadL_ZNS0_40nearest_neighbor_bw_compute_source_indexEfiiEEEEvPKT_mmmmmmPS3_ff)
        .other          _ZN2at6native53_GLOBAL__N__3bfe7fd5_20_UpSampleNearest2d_cu_198c5ce237upsample_nearest2d_backward_out_frameIddXadL_ZNS0_40nearest_neighbor_bw_compute_source_indexEfiiEEEEvPKT_mmmmmmPS3_ff,@"STO_CUDA_ENTRY STV_DEFAULT"
_ZN2at6native53_GLOBAL__N__3bfe7fd5_20_UpSampleNearest2d_cu_198c5ce237upsample_nearest2d_backward_out_frameIddXadL_ZNS0_40nearest_neighbor_bw_compute_source_indexEfiiEEEEvPKT_mmmmmmPS3_ff:
        /* <DEDUP_REMOVED lines=32> */
[----:B------:R-:W-:Y:S05]  /*0200*/  CALL.REL.NOINC `($__internal_32_$__cuda_sm20_div_s64) ;  /* 0x0000163000007944 */ /* 0x000fea0003c00000 */
[----:B------:R-:W-:Y:S02]  /*0210*/  IMAD.MOV.U32 R2, RZ, RZ, R4 ;  /* 0x000000ffff027224 */ /* 0x000fe400078e0004 */
[----:B------:R-:W-:Y:S01]  /*0220*/  IMAD.MOV.U32 R3, RZ, RZ, R5 ;  /* 0x000000ffff037224 */ /* 0x000fe200078e0005 */
[----:B------:R-:W-:Y:S05]  /*0230*/  BRA `(.L_x_350) ;  /* 0x0000013000007947 */ /* 0x000fea0003800000 */
.L_x_349:
        /* <DEDUP_REMOVED lines=19> */
.L_x_350:
[----:B------:R-:W-:Y:S05]  /*0370*/  BSYNC B0 ;  /* 0x0000000000007941 */ /* 0x000fea0003800000 */
.L_x_348:
        /* <DEDUP_REMOVED lines=8> */
[----:B------:R-:W-:Y:S05]  /*0400*/  CALL.REL.NOINC `($__internal_34_$__cuda_sm20_rem_u64) ;  /* 0x00001da000007944 */ /* 0x000fea0003c00000 */
[----:B------:R-:W-:Y:S01]  /*0410*/  IMAD.MOV.U32 R0, RZ, RZ, R2 ;  /* 0x000000ffff007224 */ /* 0x000fe200078e0002 */
[----:B------:R-:W-:Y:S05]  /*0420*/  BRA `(.L_x_353) ;  /* 0x0000011000007947 */ /* 0x000fea0003800000 */
.L_x_352:
        /* <DEDUP_REMOVED lines=17> */
.L_x_353:
[----:B------:R-:W-:Y:S05]  /*0540*/  BSYNC B0 ;  /* 0x0000000000007941 */ /* 0x000fea0003800000 */
.L_x_351:
[----:B------:R-:W-:Y:S01]  /*0550*/  LOP3.LUT R2, R25, c[0x0][0x194], RZ, 0xfc, !PT ;  /* 0x0000650019027a12 */ /* 0x000fe200078efcff */
[----:B------:R-:W-:Y:S03]  /*0560*/  BSSY B0, `(.L_x_354) ;  /* 0x000001d000007945 */ /* 0x000fe60003800000 */
[----:B------:R-:W-:-:S13]  /*0570*/  ISETP.NE.U32.AND P0, PT, R2, RZ, PT ;  /* 0x000000ff0200720c */ /* 0x000fda0003f05070 */
[----:B------:R-:W-:Y:S05]  /*0580*/  @!P0 BRA `(.L_x_355) ;  /* 0x0000005000008947 */ /* 0x000fea0003800000 */
[----:B------:R-:W-:Y:S02]  /*0590*/  MOV R2, 0x5b0 ;  /* 0x000005b000027802 */ /* 0x000fe40000000f00 */
[----:B------:R-:W-:Y:S05]  /*05a0*/  CALL.REL.NOINC `($__internal_33_$__cuda_sm20_div_u64) ;  /* 0x000017d000007944 */ /* 0x000fea0003c00000 */
[----:B------:R-:W-:-:S04]  /*05b0*/  IMAD.MOV R2, RZ, RZ, -R4 ;  /* 0x000000ffff027224 */ /* 0x000fc800078e0a04 */
[----:B------:R-:W-:Y:S01]  /*05c0*/  IMAD R3, R2, c[0x0][0x190], R23 ;  /* 0x0000640002037a24 */ /* 0x000fe200078e0217 */
[----:B------:R-:W-:Y:S05]  /*05d0*/  BRA `(.L_x_356) ;  /* 0x0000015000007947 */ /* 0x000fea0003800000 */
.L_x_355:
        /* <DEDUP_REMOVED lines=21> */
.L_x_356:
[----:B------:R-:W-:Y:S05]  /*0730*/  BSYNC B0 ;  /* 0x0000000000007941 */ /* 0x000fea0003800000 */
.L_x_354:
        /* <DEDUP_REMOVED lines=8> */
[----:B------:R-:W-:Y:S05]  /*07c0*/  CALL.REL.NOINC `($__internal_34_$__cuda_sm20_rem_u64) ;  /* 0x000019e000007944 */ /* 0x000fea0003c00000 */
[----:B------:R-:W-:Y:S05]  /*07d0*/  BRA `(.L_x_359) ;  /* 0x0000011000007947 */ /* 0x000fea0003800000 */
.L_x_358:
        /* <DEDUP_REMOVED lines=17> */
.L_x_359:
[----:B------:R-:W-:Y:S05]  /*08f0*/  BSYNC B0 ;  /* 0x0000000000007941 */ /* 0x000fea0003800000 */
.L_x_357:
[----:B------:R-:W-:-:S04]  /*0900*/  ISETP.NE.U32.AND P0, PT, RZ, c[0x0][0x168], PT ;  /* 0x00005a00ff007a0c */ /* 0x000fc80003f05070 */
[----:B------:R-:W-:-:S13]  /*0910*/  ISETP.NE.AND.EX P0, PT, RZ, c[0x0][0x16c], PT, P0 ;  /* 0x00005b00ff007a0c */ /* 0x000fda0003f05300 */
[----:B------:R-:W-:Y:S05]  /*0920*/  @!P0 EXIT ;  /* 0x000000000000894d */ /* 0x000fea0003800000 */
[----:B------:R-:W-:Y:S01]  /*0930*/  IADD3 R6, R3, 0x1, RZ ;  /* 0x0000000103067810 */ /* 0x000fe20007ffe0ff */
[----:B------:R-:W0:Y:S01]  /*0940*/  I2F R4, R2 ;  /* 0x0000000200047306 */ /* 0x000e220000201400 */
[----:B------:R-:W-:Y:S01]  /*0950*/  IADD3 R5, R2, 0x1, RZ ;  /* 0x0000000102057810 */ /* 0x000fe20007ffe0ff */
[----:B------:R-:W-:Y:S01]  /*0960*/  UMOV UR4, URZ ;  /* 0x0000003f00047c82 */ /* 0x000fe20008000000 */
[----:B------:R-:W-:Y:S01]  /*0970*/  SHF.R.S32.HI R22, RZ, 0x1f, R0 ;  /* 0x0000001fff167819 */ /* 0x000fe20000011400 */
[----:B------:R-:W-:-:S04]  /*0980*/  ULDC.64 UR12, c[0x0][0x118] ;  /* 0x00004600000c7ab9 */ /* 0x000fc80000000a00 */
[----:B------:R-:W1:Y:S08]  /*0990*/  I2F R6, R6 ;  /* 0x0000000600067306 */ /* 0x000e700000201400 */
[----:B------:R-:W2:Y:S01]  /*09a0*/  I2F R3, R3 ;  /* 0x0000000300037306 */ /* 0x000ea20000201400 */
[----:B0-----:R-:W-:Y:S02]  /*09b0*/  FMUL.FTZ R4, R4, c[0x0][0x1a0] ;  /* 0x0000680004047a20 */ /* 0x001fe40000410000 */
[----:B-1----:R-:W-:-:S05]  /*09c0*/  FMUL.FTZ R8, R6, c[0x0][0x1a4] ;  /* 0x0000690006087a20 */ /* 0x002fca0000410000 */
[----:B------:R-:W0:Y:S01]  /*09d0*/  I2F R5, R5 ;  /* 0x0000000500057306 */ /* 0x000e220000201400 */
[----:B--2---:R-:W-:-:S07]  /*09e0*/  FMUL.FTZ R7, R3, c[0x0][0x1a4] ;  /* 0x0000690003077a20 */ /* 0x004fce0000410000 */
[----:B------:R-:W1:Y:S08]  /*09f0*/  F2I.FTZ.CEIL.NTZ R8, R8 ;  /* 0x0000000800087305 */ /* 0x000e70000021b100 */
[----:B------:R-:W2:Y:S01]  /*0a00*/  F2I.FTZ.CEIL.NTZ R7, R7 ;  /* 0x0000000700077305 */ /* 0x000ea2000021b100 */
[----:B0-----:R-:W-:Y:S01]  /*0a10*/  FMUL.FTZ R6, R5, c[0x0][0x1a0] ;  /* 0x0000680005067a20 */ /* 0x001fe20000410000 */
[----:B-1----:R-:W-:-:S06]  /*0a20*/  IMNMX R2, R8, c[0x0][0x180], PT ;  /* 0x0000600008027a17 */ /* 0x002fcc0003800200 */
[----:B------:R-:W0:Y:S01]  /*0a30*/  F2I.FTZ.CEIL.NTZ R4, R4 ;  /* 0x0000000400047305 */ /* 0x000e22000021b100 */
[----:B------:R-:W-:Y:S02]  /*0a40*/  LOP3.LUT R3, RZ, R2, RZ, 0x33, !PT ;  /* 0x00000002ff037212 */ /* 0x000fe400078e33ff */
[----:B--2---:R-:W-:-:S05]  /*0a50*/  IMNMX R10, R7, c[0x0][0x180], PT ;  /* 0x00006000070a7a17 */ /* 0x004fca0003800200 */
        /* <DEDUP_REMOVED lines=11> */
.L_x_372:
[----:B------:R-:W-:Y:S01]  /*0b10*/  ISETP.GE.AND P0, PT, R29, R24, PT ;  /* 0x000000181d00720c */ /* 0x000fe20003f06270 */
[----:B------:R-:W-:Y:S01]  /*0b20*/  BSSY B1, `(.L_x_360) ;  /* 0x00000be000017945 */ /* 0x000fe20003800000 */
[----:B------:R-:W-:-:S11]  /*0b30*/  CS2R R16, SRZ ;  /* 0x0000000000107805 */ /* 0x000fd6000001ff00 */
[----:B------:R-:W-:Y:S05]  /*0b40*/  @P0 BRA `(.L_x_361) ;  /* 0x00000bb000000947 */ /* 0x000fea0003800000 */
[----:B------:R-:W-:Y:S01]  /*0b50*/  IMAD.MOV.U32 R5, RZ, RZ, R29 ;  /* 0x000000ffff057224 */ /* 0x000fe200078e001d */
[----:B------:R-:W-:Y:S02]  /*0b60*/  CS2R R16, SRZ ;  /* 0x0000000000107805 */ /* 0x000fe4000001ff00 */
.L_x_371:
        /* <DEDUP_REMOVED lines=8> */
[----:B------:R-:W-:Y:S01]  /*0bf0*/  MOV R9, UR4 ;  /* 0x0000000400097c02 */ /* 0x000fe20008000f00 */
[----:B------:R-:W-:Y:S01]  /*0c00*/  ULDC.64 UR10, c[0x0][0x170] ;  /* 0x00005c00000a7ab9 */ /* 0x000fe20000000a00 */
[----:B------:R-:W-:Y:S01]  /*0c10*/  IMAD.MOV.U32 R6, RZ, RZ, R0 ;  /* 0x000000ffff067224 */ /* 0x000fe200078e0000 */
        /* <DEDUP_REMOVED lines=26> */
[----:B0-----:R-:W-:Y:S01]  /*0dc0*/  MOV R7, R27 ;  /* 0x0000001b00077202 */ /* 0x001fe20000000f00 */
[----:B------:R-:W-:-:S03]  /*0dd0*/  @P0 IMAD.MOV.U32 R7, RZ, RZ, R26 ;  /* 0x000000ffff070224 */ /* 0x000fc600078e001a */
[----:B---3--:R0:W1:-:S06]  /*0de0*/  @P0 DADD R16, R16, R8 ;  /* 0x0000000010100229 */ /* 0x00804c0000000008 */
.L_x_365:
[----:B-1----:R-:W-:Y:S05]  /*0df0*/  BSYNC B2 ;  /* 0x0000000000027941 */ /* 0x002fea0003800000 */
.L_x_364:
[----:B------:R-:W-:Y:S05]  /*0e00*/  @!P1 BRA `(.L_x_363) ;  /* 0x000008b000009947 */ /* 0x000fea0003800000 */
[----:B------:R-:W-:Y:S01]  /*0e10*/  USHF.R.S32.HI UR5, URZ, 0x1f, UR4 ;  /* 0x0000001f3f057899 */ /* 0x000fe20008011404 */
[----:B------:R-:W-:Y:S01]  /*0e20*/  IMAD.U32 R13, RZ, RZ, UR4 ;  /* 0x00000004ff0d7e24 */ /* 0x000fe2000f8e00ff */
        /* <DEDUP_REMOVED lines=15> */
[----:B------:R-:W-:-:S05]  /*0f20*/  IMAD R9, R8, c[0x0][0x17c], R9 ;  /* 0x00005f0008097a24 */ /* 0x000fca00078e0209 */
[----:B------:R-:W-:Y:S01]  /*0f30*/  IADD3 R6, R9, R13, RZ ;  /* 0x0000000d09067210 */ /* 0x000fe20007ffe0ff */
[----:B------:R-:W-:Y:S05]  /*0f40*/  @!P2 BRA `(.L_x_367) ;  /* 0x000003f00000a947 */ /* 0x000fea0003800000 */
[----:B------:R-:W-:Y:S02]  /*0f50*/  PLOP3.LUT P0, PT, PT, PT, PT, 0x8, 0x0 ;  /* 0x000000000000781c */ /* 0x000fe40003f0e170 */
[----:B------:R-:W-:Y:S02]  /*0f60*/  IADD3 R4, R2, -0xc, RZ ;  /* 0xfffffff402047810 */ /* 0x000fe40007ffe0ff */
.L_x_368:
[--C-:B0-----:R-:W-:Y:S01]  /*0f70*/  SHF.R.S32.HI R9, RZ, 0x1f, R7.reuse ;  /* 0x0000001fff097819 */ /* 0x101fe20000011407 */
[----:B------:R-:W-:Y:S02]  /*0f80*/  IMAD.MOV.U32 R8, RZ, RZ, R7 ;  /* 0x000000ffff087224 */ /* 0x000fe400078e0007 */
[----:B------:R-:W-:Y:S02]  /*0f90*/  IMAD R15, R6, c[0x0][0x180], RZ ;  /* 0x00006000060f7a24 */ /* 0x000fe400078e02ff */
[----:B------:R-:W-:-:S04]  /*0fa0*/  IMAD.WIDE.U32 R18, R12, c[0x0][0x180], R8 ;  /* 0x000060000c127a25 */ /* 0x000fc800078e0008 */
[----:B------:R-:W-:Y:S01]  /*0fb0*/  IMAD R8, R12, c[0x0][0x184], R15 ;  /* 0x000061000c087a24 */ /* 0x000fe200078e020f */
[----:B------:R-:W-:-:S03]  /*0fc0*/  LEA R14, P2, R18, c[0x0][0x160], 0x3 ;  /* 0x00005800120e7a11 */ /* 0x000fc600078418ff */
[----:B------:R-:W-:-:S05]  /*0fd0*/  IMAD.IADD R9, R19, 0x1, R8 ;  /* 0x0000000113097824 */ /* 0x000fca00078e0208 */
        /* <DEDUP_REMOVED lines=54> */
.L_x_367:
[----:B------:R-:W-:Y:S05]  /*1340*/  BSYNC B2 ;  /* 0x0000000000027941 */ /* 0x000fea0003800000 */
.L_x_366:
[----:B------:R-:W-:Y:S01]  /*1350*/  IMAD.IADD R4, R2, 0x1, -R7 ;  /* 0x0000000102047824 */ /* 0x000fe200078e0a07 */
[----:B------:R-:W-:Y:S04]  /*1360*/  BSSY B2, `(.L_x_369) ;  /* 0x0000023000027945 */ /* 0x000fe80003800000 */
[----:B------:R-:W-:-:S13]  /*1370*/  ISETP.GT.AND P2, PT, R4, 0x4, PT ;  /* 0x000000040400780c */ /* 0x000fda0003f44270 */
[----:B------:R-:W-:Y:S05]  /*1380*/  @!P2 BRA `(.L_x_370) ;  /* 0x000002000000a947 */ /* 0x000fea0003800000 */
[----:B0-----:R-:W-:Y:S01]  /*1390*/  SHF.R.S32.HI R9, RZ, 0x1f, R7 ;  /* 0x0000001fff097819 */ /* 0x001fe20000011407 */
[----:B------:R-:W-:Y:S01]  /*13a0*/  IMAD R15, R6, c[0x0][0x180], RZ ;  /* 0x00006000060f7a24 */ /* 0x000fe200078e02ff */
[----:B------:R-:W-:-:S03]  /*13b0*/  MOV R8, R7 ;  /* 0x0000000700087202 */ /* 0x000fc60000000f00 */
        /* <DEDUP_REMOVED lines=14> */
[----:B------:R-:W-:-:S04]  /*14a0*/  IMAD.WIDE.U32 R14, R12, c[0x0][0x180], R14 ;  /* 0x000060000c0e7a25 */ /* 0x000fc800078e000e */
[----:B------:R-:W-:Y:S01]  /*14b0*/  IMAD.IADD R15, R4, 0x1, R15 ;  /* 0x00000001040f7824 */ /* 0x000fe200078e020f */
        /* <DEDUP_REMOVED lines=13> */
.L_x_370:
[----:B------:R-:W-:Y:S05]  /*1590*/  BSYNC B2 ;  /* 0x0000000000027941 */ /* 0x000fea0003800000 */
.L_x_369:
        /* <DEDUP_REMOVED lines=18> */
.L_x_363:
[----:B------:R-:W-:Y:S05]  /*16c0*/  BSYNC B0 ;  /* 0x0000000000007941 */ /* 0x000fea0003800000 */
.L_x_362:
[----:B------:R-:W-:-:S04]  /*16d0*/  IADD3 R5, R5, 0x1, RZ ;  /* 0x0000000105057810 */ /* 0x000fc80007ffe0ff */
[----:B------:R-:W-:-:S13]  /*16e0*/  ISETP.GE.AND P0, PT, R5, R24, PT ;  /* 0x000000180500720c */ /* 0x000fda0003f06270 */
[----:B------:R-:W-:Y:S05]  /*16f0*/  @!P0 BRA `(.L_x_371) ;  /* 0xfffff47000008947 */ /* 0x000fea000383ffff */
.L_x_361:
[----:B------:R-:W-:Y:S05]  /*1700*/  BSYNC B1 ;  /* 0x0000000000017941 */ /* 0x000fea0003800000 */
.L_x_360:
[C---:B------:R-:W-:Y:S01]  /*1710*/  LEA R4, P0, R23.reuse, c[0x0][0x198], 0x3 ;  /* 0x0000660017047a11 */ /* 0x040fe200078018ff */
[----:B------:R-:W-:Y:S01]  /*1720*/  UIADD3 UR4, UR4, 0x1, URZ ;  /* 0x0000000104047890 */ /* 0x000fe2000fffe03f */
[----:B0-----:R-:W-:Y:S01]  /*1730*/  MOV R7, R25 ;  /* 0x0000001900077202 */ /* 0x001fe20000000f00 */
[----:B------:R-:W-:Y:S01]  /*1740*/  ULDC.64 UR10, c[0x0][0x168] ;  /* 0x00005a00000a7ab9 */ /* 0x000fe20000000a00 */
[----:B------:R-:W-:Y:S01]  /*1750*/  LEA.HI.X R5, R23, c[0x0][0x19c], R25, 0x3, P0 ;  /* 0x0000670017057a11 */ /* 0x000fe200000f1c19 */
[----:B------:R-:W-:Y:S01]  /*1760*/  UISETP.GE.U32.AND UP0, UPT, UR4, UR10, UPT ;  /* 0x0000000a0400728c */ /* 0x000fe2000bf06070 */
[----:B------:R-:W-:Y:S02]  /*1770*/  IMAD.U32 R9, RZ, RZ, UR6 ;  /* 0x00000006ff097e24 */ /* 0x000fe4000f8e00ff */
        /* <DEDUP_REMOVED lines=12> */
        .weak           $__internal_32_$__cuda_sm20_div_s64
        .type           $__internal_32_$__cuda_sm20_div_s64,@function
        .size           $__internal_32_$__cuda_sm20_div_s64,($__internal_33_$__cuda_sm20_div_u64 - $__internal_32_$__cuda_sm20_div_s64)
$__internal_32_$__cuda_sm20_div_s64:
        /* <DEDUP_REMOVED lines=39> */
[----:B------:R-:W-:Y:S01]  /*1ab0*/  IMAD.MOV.U32 R3, RZ, RZ, RZ ;  /* 0x000000ffff037224 */ /* 0x000fe200078e00ff */
        /* <DEDUP_REMOVED lines=43> */
[----:B------:R-:W-:Y:S06]  /*1d70*/  RET.REL.NODEC R2 `(_ZN2at6native53_GLOBAL__N__3bfe7fd5_20_UpSampleNearest2d_cu_198c5ce237upsample_nearest2d_backward_out_frameIddXadL_ZNS0_40nearest_neighbor_bw_compute_source_indexEfiiEEEEvPKT_mmmmmmPS3_ff) ;  /* 0xffffe28002007950 */ /* 0x000fec0003c3ffff */
        .weak           $__internal_33_$__cuda_sm20_div_u64
        .type           $__internal_33_$__cuda_sm20_div_u64,@function
        .size           $__internal_33_$__cuda_sm20_div_u64,($__internal_34_$__cuda_sm20_rem_u64 - $__internal_33_$__cuda_sm20_div_u64)
$__internal_33_$__cuda_sm20_div_u64:
        /* <DEDUP_REMOVED lines=66> */
[----:B------:R-:W-:Y:S06]  /*21a0*/  RET.REL.NODEC R2 `(_ZN2at6native53_GLOBAL__N__3bfe7fd5_20_UpSampleNearest2d_cu_198c5ce237upsample_nearest2d_backward_out_frameIddXadL_ZNS0_40nearest_neighbor_bw_compute_source_indexEfiiEEEEvPKT_mmmmmmPS3_ff) ;  /* 0xffffde5002007950 */ /* 0x000fec0003c3ffff */
        .weak           $__internal_34_$__cuda_sm20_rem_u64
        .type           $__internal_34_$__cuda_sm20_rem_u64,@function
        .size           $__internal_34_$__cuda_sm20_rem_u64,(.L_x_680 - $__internal_34_$__cuda_sm20_rem_u64)
$__internal_34_$__cuda_sm20_rem_u64:
        /* <DEDUP_REMOVED lines=59> */
[----:B------:R-:W-:Y:S06]  /*2560*/  RET.REL.NODEC R4 `(_ZN2at6native53_GLOBAL__N__3bfe7fd5_20_UpSampleNearest2d_cu_198c5ce237upsample_nearest2d_backward_out_frameIddXadL_ZNS0_40nearest_neighbor_bw_compute_source_indexEfiiEEEEvPKT_mmmmmmPS3_ff) ;  /* 0xffffda9004007950 */ /* 0x000fec0003c3ffff */
.L_x_373:
        /* <DEDUP_REMOVED lines=9> */
.L_x_680:


//--------------------- .text._ZN2at6native53_GLOBAL__N__3bfe7fd5_20_UpSampleNearest2d_cu_198c5ce242upsample_nearest2d_backward_nhwc_out_frameIhlXadL_ZNS0_40nearest_neighbor_bw_compute_source_indexEfiiEEEEvPKT_PS3_mmmmmffm --------------------------
	.section	.text._ZN2at6native53_GLOBAL__N__3bfe7fd5_20_UpSampleNearest2d_cu_198c5ce242upsample_nearest2d_backward_nhwc_out_frameIhlXadL_ZNS0_40nearest_neighbor_bw_compute_source_indexEfiiEEEEvPKT_PS3_mmmmmffm,"ax",@progbits
	.sectioninfo	@"SHI_REGISTERS=42"
	.align	128
.text._ZN2at6native53_GLOBAL__N__3bfe7fd5_20_UpSampleNearest2d_cu_198c5ce242upsample_nearest2d_backward_nhwc_out_frameIhlXadL_ZNS0_40nearest_neighbor_bw_compute_source_indexEfiiEEEEvPKT_PS3_mmmmmffm:
        .type           _ZN2at6native53_GLOBAL__N__3bfe7fd5_20_UpSampleNearest2d_cu_198c5ce242upsample_nearest2d_backward_nhwc_out_frameIhlXadL_ZNS0_40nearest_neighbor_bw_compute_source_indexEfiiEEEEvPKT_PS3_mmmmmffm,@function
        .size           _ZN2at6native53_GLOBAL__N__3bfe7fd5_20_UpSampleNearest2d_cu_198c5ce242upsample_nearest2d_backward_nhwc_out_frameIhlXadL_ZNS0_40nearest_neighbor_bw_compute_source_indexEfiiEEEEvPKT_PS3_mmmmmffm,(.L_x_684 - _ZN2at6native53_GLOBAL__N__3bfe7fd5_20_UpSampleNearest2d_cu_198c5ce242upsample_nearest2d_backward_nhwc_out_frameIhlXadL_ZNS0_40nearest_neighbor_bw_compute_source_indexEfiiEEEEvPKT_PS3_mmmmmffm)
        .other          _ZN2at6native53_GLOBAL__N__3bfe7fd5_20_UpSampleNearest2d_cu_198c5ce242upsample_nearest2d_backward_nhwc_out_frameIhlXadL_ZNS0_40nearest_neighbor_bw_compute_source_indexEfiiEEEEvPKT_PS3_mmmmmffm,@"STO_CUDA_ENTRY STV_DEFAULT"
_ZN2at6native53_GLOBAL__N__3bfe7fd5_20_UpSampleNearest2d_cu_198c5ce242upsample_nearest2d_backward_nhwc_out_frameIhlXadL_ZNS0_40nearest_neighbor_bw_compute_source_indexEfiiEEEEvPKT_PS3_mmmmmffm:
        /* <DEDUP_REMOVED lines=17> */
[----:B------:R-:W-:Y:S05]  /*0110*/  CALL.REL.NOINC `($__internal_35_$__cuda_sm20_div_u64) ;  /* 0x000020d000007944 */ /* 0x000fea0003c00000 */
[----:B------:R-:W-:Y:S01]  /*0120*/  IMAD.MOV R5, RZ, RZ, -R12 ;  /* 0x000000ffff057224 */ /* 0x000fe200078e0a0c */
[----:B------:R-:W-:-:S03]  /*0130*/  MOV R4, R12 ;  /* 0x0000000c00047202 */ /* 0x000fc60000000f00 */
[----:B------:R-:W-:Y:S02]  /*0140*/  IMAD R0, R5, c[0x0][0x190], R2 ;  /* 0x0000640005007a24 */ /* 0x000fe400078e0202 */
[----:B------:R-:W-:Y:S01]  /*0150*/  IMAD.MOV.U32 R5, RZ, RZ, R13 ;  /* 0x000000ffff057224 */ /* 0x000fe200078e000d */
[----:B------:R-:W-:Y:S05]  /*0160*/  BRA `(.L_x_376) ;  /* 0x0000015000007947 */ /* 0x000fea0003800000 */
.L_x_375:
        /* <DEDUP_REMOVED lines=21> */
.L_x_376:
[----:B------:R-:W-:Y:S05]  /*02c0*/  BSYNC B0 ;  /* 0x0000000000007941 */ /* 0x000fea0003800000 */
.L_x_374:
        /* <DEDUP_REMOVED lines=10> */
[----:B------:R-:W-:-:S04]  /*0370*/  IMAD.MOV R5, RZ, RZ, -R12 ;  /* 0x000000ffff057224 */ /* 0x000fc800078e0a0c */
[----:B------:R-:W-:Y:S01]  /*0380*/  IMAD R6, R5, c[0x0][0x188], R4 ;  /* 0x0000620005067a24 */ /* 0x000fe200078e0204 */
[----:B------:R-:W-:Y:S01]  /*0390*/  MOV R4, R12 ;  /* 0x0000000c00047202 */ /* 0x000fe20000000f00 */
[----:B------:R-:W-:Y:S01]  /*03a0*/  IMAD.MOV.U32 R5, RZ, RZ, R13 ;  /* 0x000000ffff057224 */ /* 0x000fe200078e000d */
[----:B------:R-:W-:Y:S05]  /*03b0*/  BRA `(.L_x_379) ;  /* 0x0000016000007947 */ /* 0x000fea0003800000 */
.L_x_378:
        /* <DEDUP_REMOVED lines=22> */
.L_x_379:
[----:B------:R-:W-:Y:S05]  /*0520*/  BSYNC B0 ;  /* 0x0000000000007941 */ /* 0x000fea0003800000 */
.L_x_377:
        /* <DEDUP_REMOVED lines=9> */
[----:B------:R-:W-:Y:S05]  /*05c0*/  CALL.REL.NOINC `($__internal_35_$__cuda_sm20_div_u64) ;  /* 0x00001c2000007944 */ /* 0x000fea0003c00000 */
[----:B------:R-:W-:-:S05]  /*05d0*/  IADD3 R5, -R12, RZ, RZ ;  /* 0x000000ff0c057210 */ /* 0x000fca0007ffe1ff */
[----:B------:R-:W-:Y:S01]  /*05e0*/  IMAD R8, R5, c[0x0][0x180], R4 ;  /* 0x0000600005087a24 */ /* 0x000fe200078e0204 */
[----:B------:R-:W-:Y:S05]  /*05f0*/  BRA `(.L_x_382) ;  /* 0x0000014000007947 */ /* 0x000fea0003800000 */
.L_x_381:
        /* <DEDUP_REMOVED lines=20> */
.L_x_382:
[----:B------:R-:W-:Y:S05]  /*0740*/  BSYNC B0 ;  /* 0x0000000000007941 */ /* 0x000fea0003800000 */
.L_x_380:
[----:B------:R-:W-:Y:S01]  /*0750*/  IADD3 R5, R8, 0x1, RZ ;  /* 0x0000000108057810 */ /* 0x000fe20007ffe0ff */
[----:B------:R-:W0:Y:S01]  /*0760*/  I2F R4, R8 ;  /* 0x0000000800047306 */ /* 0x000e220000201400 */
[----:B------:R-:W-:Y:S01]  /*0770*/  ULDC.64 UR4, c[0x0][0x118] ;  /* 0x0000460000047ab9 */ /* 0x000fe20000000a00 */
[----:B------:R-:W-:Y:S01]  /*0780*/  BSSY B1, `(.L_x_383) ;  /* 0x00001a2000017945 */ /* 0x000fe20003800000 */
[----:B------:R-:W-:-:S05]  /*0790*/  IMAD.MOV.U32 R21, RZ, RZ, RZ ;  /* 0x000000ffff157224 */ /* 0x000fca00078e00ff */
[----:B------:R-:W1:Y:S01]  /*07a0*/  I2F R5, R5 ;  /* 0x0000000500057306 */ /* 0x000e620000201400 */
[----:B0-----:R-:W-:-:S07]  /*07b0*/  FMUL.FTZ R4, R4, c[0x0][0x198] ;  /* 0x0000660004047a20 */ /* 0x001fce0000410000 */
[----:B------:R-:W0:Y:S01]  /*07c0*/  F2I.FTZ.CEIL.NTZ R4, R4 ;  /* 0x0000000400047305 */ /* 0x000e22000021b100 */
[----:B-1----:R-:W-:-:S07]  /*07d0*/  FMUL.FTZ R7, R5, c[0x0][0x198] ;  /* 0x0000660005077a20 */ /* 0x002fce0000410000 */
[----:B------:R-:W1:Y:S01]  /*07e0*/  F2I.FTZ.CEIL.NTZ R7, R7 ;  /* 0x0000000700077305 */ /* 0x000e62000021b100 */
[----:B0-----:R-:W-:Y:S02]  /*07f0*/  IMNMX R18, R4, c[0x0][0x170], PT ;  /* 0x00005c0004127a17 */ /* 0x001fe40003800200 */
[----:B-1----:R-:W-:-:S04]  /*0800*/  IMNMX R13, R7, c[0x0][0x170], PT ;  /* 0x00005c00070d7a17 */ /* 0x002fc80003800200 */
[----:B------:R-:W-:-:S13]  /*0810*/  ISETP.GE.AND P0, PT, R18, R13, PT ;  /* 0x0000000d1200720c */ /* 0x000fda0003f06270 */
[----:B------:R-:W-:Y:S05]  /*0820*/  @P0 BRA `(.L_x_384) ;  /* 0x0000197000000947 */ /* 0x000fea0003800000 */
[----:B------:R-:W-:Y:S01]  /*0830*/  IADD3 R8, R6, 0x1, RZ ;  /* 0x0000000106087810 */ /* 0x000fe20007ffe0ff */
[----:B------:R-:W-:Y:S01]  /*0840*/  IMAD.MOV.U32 R21, RZ, RZ, RZ ;  /* 0x000000ffff157224 */ /* 0x000fe200078e00ff */
[----:B------:R-:W0:Y:S01]  /*0850*/  I2F R6, R6 ;  /* 0x0000000600067306 */ /* 0x000e220000201400 */
[----:B------:R-:W-:Y:S02]  /*0860*/  SHF.R.S32.HI R19, RZ, 0x1f, R12 ;  /* 0x0000001fff137819 */ /* 0x000fe4000001140c */
[----:B------:R-:W-:-:S05]  /*0870*/  SHF.R.S32.HI R15, RZ, 0x1f, R0 ;  /* 0x0000001fff0f7819 */ /* 0x000fca0000011400 */
[----:B------:R-:W1:Y:S01]  /*0880*/  I2F R8, R8 ;  /* 0x0000000800087306 */ /* 0x000e620000201400 */
[----:B0-----:R-:W-:-:S07]  /*0890*/  FMUL.FTZ R7, R6, c[0x0][0x19c] ;  /* 0x0000670006077a20 */ /* 0x001fce0000410000 */
[----:B------:R-:W0:Y:S01]  /*08a0*/  F2I.FTZ.CEIL.NTZ R7, R7 ;  /* 0x0000000700077305 */ /* 0x000e22000021b100 */
[----:B-1----:R-:W-:-:S07]  /*08b0*/  FMUL.FTZ R9, R8, c[0x0][0x19c] ;  /* 0x0000670008097a20 */ /* 0x002fce0000410000 */
[----:B------:R-:W1:Y:S01]  /*08c0*/  F2I.FTZ.CEIL.NTZ R9, R9 ;  /* 0x0000000900097305 */ /* 0x000e62000021b100 */
[----:B0-----:R-:W-:-:S04]  /*08d0*/  IMNMX R4, R7, c[0x0][0x178], PT ;  /* 0x00005e0007047a17 */ /* 0x001fc80003800200 */
[C---:B------:R-:W-:Y:S02]  /*08e0*/  IADD3 R6, R4.reuse, 0x1, RZ ;  /* 0x0000000104067810 */ /* 0x040fe40007ffe0ff */
[C---:B------:R-:W-:Y:S02]  /*08f0*/  IADD3 R8, R4.reuse, 0x2, RZ ;  /* 0x0000000204087810 */ /* 0x040fe40007ffe0ff */
[----:B-1----:R-:W-:Y:S02]  /*0900*/  IMNMX R17, R9, c[0x0][0x178], PT ;  /* 0x00005e0009117a17 */ /* 0x002fe40003800200 */
[----:B------:R-:W-:Y:S02]  /*0910*/  IADD3 R34, R4, 0x3, RZ ;  /* 0x0000000304227810 */ /* 0x000fe40007ffe0ff */
[----:B------:R-:W-:Y:S01]  /*0920*/  LOP3.LUT R5, RZ, R17, RZ, 0x33, !PT ;  /* 0x00000011ff057212 */ /* 0x000fe200078e33ff */
[----:B------:R-:W-:-:S03]  /*0930*/  IMAD.IADD R20, R17, 0x1, -R4 ;  /* 0x0000000111147824 */ /* 0x000fc600078e0a04 */
[--C-:B------:R-:W-:Y:S02]  /*0940*/  IADD3 R5, -R5, -0x2, -R4.reuse ;  /* 0xfffffffe05057810 */ /* 0x100fe40007ffe904 */
[----:B------:R-:W-:Y:S02]  /*0950*/  LOP3.LUT R20, R20, 0x3, RZ, 0xc0, !PT ;  /* 0x0000000314147812 */ /* 0x000fe400078ec0ff */
[----:B------:R-:W-:Y:S02]  /*0960*/  ISETP.GE.U32.AND P1, PT, R5, 0x3, PT ;  /* 0x000000030500780c */ /* 0x000fe40003f26070 */
[----:B------:R-:W-:Y:S02]  /*0970*/  SHF.R.S32.HI R5, RZ, 0x1f, R4 ;  /* 0x0000001fff057819 */ /* 0x000fe40000011404 */
.L_x_394:
        /* <DEDUP_REMOVED lines=51> */
.L_x_388:
[----:B------:R-:W-:Y:S05]  /*0cb0*/  BSYNC B2 ;  /* 0x0000000000027941 */ /* 0x000fea0003800000 */
.L_x_387:
        /* <DEDUP_REMOVED lines=14> */
.L_x_391:
        /* <DEDUP_REMOVED lines=174> */
.L_x_390:
[----:B------:R-:W-:Y:S05]  /*1880*/  BSYNC B2 ;  /* 0x0000000000027941 */ /* 0x000fea0003800000 */
.L_x_389:
        /* <DEDUP_REMOVED lines=93> */
.L_x_393:
[----:B------:R-:W-:Y:S05]  /*1e60*/  BSYNC B2 ;  /* 0x0000000000027941 */ /* 0x000fea0003800000 */
.L_x_392:
        /* <DEDUP_REMOVED lines=46> */
.L_x_386:
[----:B------:R-:W-:Y:S05]  /*2150*/  BSYNC B0 ;  /* 0x0000000000007941 */ /* 0x000fea0003800000 */
.L_x_385:
[----:B------:R-:W-:-:S04]  /*2160*/  IADD3 R18, R18, 0x1, RZ ;  /* 0x0000000112127810 */ /* 0x000fc80007ffe0ff */
[----:B------:R-:W-:-:S13]  /*2170*/  ISETP.GE.AND P0, PT, R18, R13, PT ;  /* 0x0000000d1200720c */ /* 0x000fda0003f06270 */
[----:B------:R-:W-:Y:S01]  /*2180*/  @P0 CALL.REL.NOINC `(.L_x_384) ;  /* 0x0000001000000944 */ /* 0x000fe20003c00000 */
[----:B------:R-:W-:Y:S05]  /*2190*/  BRA `(.L_x_394) ;  /* 0xffffe7e000007947 */ /* 0x000fea000383ffff */
.L_x_384:
[----:B------:R-:W-:Y:S05]  /*21a0*/  BSYNC B1 ;  /* 0x0000000000017941 */ /* 0x000fea0003800000 */
.L_x_383:
[----:B------:R-:W-:-:S04]  /*21b0*/  IADD3 R2, P0, R2, c[0x0][0x168], RZ ;  /* 0x00005a0002027a10 */ /* 0x000fc80007f1e0ff */
[----:B------:R-:W-:-:S05]  /*21c0*/  IADD3.X R3, R3, c[0x0][0x16c], RZ, P0, !PT ;  /* 0x00005b0003037a10 */ /* 0x000fca00007fe4ff */
[----:B------:R-:W-:Y:S01]  /*21d0*/  STG.E.U8 [R2.64], R21 ;  /* 0x0000001502007986 */ /* 0x000fe2000c101104 */
[----:B------:R-:W-:Y:S05]  /*21e0*/  EXIT ;  /* 0x000000000000794d */ /* 0x000fea0003800000 */
        .weak           $__internal_35_$__cuda_sm20_div_u64
        .type           $__internal_35_$__cuda_sm20_div_u64,@function
        .size           $__internal_35_$__cuda_sm20_div_u64,(.L_x_684 - $__internal_35_$__cuda_sm20_div_u64)
$__internal_35_$__cuda_sm20_div_u64:
        /* <DEDUP_REMOVED lines=68> */
[----:B------:R-:W-:Y:S06]  /*2630*/  RET.REL.NODEC R8 `(_ZN2at6native53_GLOBAL__N__3bfe7fd5_20_UpSampleNearest2d_cu_198c5ce242upsample_nearest2d_backward_nhwc_out_frameIhlXadL_ZNS0_40nearest_neighbor_bw_compute_source_indexEfiiEEEEvPKT_PS3_mmmmmffm) ;  /* 0xffffd9c008007950 */ /* 0x000fec0003c3ffff */
.L_x_395:
        /* <DEDUP_REMOVED lines=12> */
.L_x_684:


//--------------------- .text._ZN2at6native53_GLOBAL__N__3bfe7fd5_20_UpSampleNearest2d_cu_198c5ce242upsample_nearest2d_backward_nhwc_out_frameIN3c108BFloat16EfXadL_ZNS0_40nearest_neighbor_bw_compute_source_indexEfiiEEEEvPKT_PS5_mmmmmffm --------------------------
	.section	.text._ZN2at6native53_GLOBAL__N__3bfe7fd5_20_UpSampleNearest2d_cu_198c5ce242upsample_nearest2d_backward_nhwc_out_frameIN3c108BFloat16EfXadL_ZNS0_40nearest_neighbor_bw_compute_source_indexEfiiEEEEvPKT_PS5_mmmmmffm,"ax",@progbits
	.sectioninfo	@"SHI_REGISTERS=45"
	.align	128
.text._ZN2at6native53_GLOBAL__N__3bfe7fd5_20_UpSampleNearest2d_cu_198c5ce242upsample_nearest2d_backward_nhwc_out_frameIN3c108BFloat16EfXadL_ZNS0_40nearest_neighbor_bw_compute_source_indexEfiiEEEEvPKT_PS5_mmmmmffm:
        .type           _ZN2at6native53_GLOBAL__N__3bfe7fd5_20_UpSampleNearest2d_cu_198c5ce242upsample_nearest2d_backward_nhwc_out_frameIN3c108BFloat16EfXadL_ZNS0_40nearest_neighbor_bw_compute_source_indexEfiiEEEEvPKT_PS5_mmmmmffm,@function
        .size           _ZN2at6native53_GLOBAL__N__3bfe7fd5_20_UpSampleNearest2d_cu_198c5ce242upsample_nearest2d_backward_nhwc_out_frameIN3c108BFloat16EfXadL_ZNS0_40nearest_neighbor_bw_compute_source_indexEfiiEEEEvPKT_PS5_mmmmmffm,(.L_x_686 - _ZN2at6native53_GLOBAL__N__3bfe7fd5_20_UpSampleNearest2d_cu_198c5ce242upsample_nearest2d_backward_nhwc_out_frameIN3c108BFloat16EfXadL_ZNS0_40nearest_neighbor_bw_compute_source_indexEfiiEEEEvPKT_PS5_mmmmmffm)
        .other          _ZN2at6native53_GLOBAL__N__3bfe7fd5_20_UpSampleNearest2d_cu_198c5ce242upsample_nearest2d_backward_nhwc_out_frameIN3c108BFloat16EfXadL_ZNS0_40nearest_neighbor_bw_compute_source_indexEfiiEEEEvPKT_PS5_mmmmmffm,@"STO_CUDA_ENTRY STV_DEFAULT"
_ZN2at6native53_GLOBAL__N__3bfe7fd5_20_UpSampleNearest2d_cu_198c5ce242upsample_nearest2d_backward_nhwc_out_frameIN3c108BFloat16EfXadL_ZNS0_40nearest_neighbor_bw_compute_source_indexEfiiEEEEvPKT_PS5_mmmmmffm:
        /* <DEDUP_REMOVED lines=17> */
[----:B------:R-:W-:Y:S05]  /*0110*/  CALL.REL.NOINC `($__internal_36_$__cuda_sm20_div_u64) ;  /* 0x00001b4000007944 */ /* 0x000fea0003c00000 */
[----:B------:R-:W-:Y:S01]  /*0120*/  IMAD.MOV R5, RZ, RZ, -R7 ;  /* 0x000000ffff057224 */ /* 0x000fe200078e0a07 */
[----:B------:R-:W-:-:S03]  /*0130*/  MOV R4, R7 ;  /* 0x0000000700047202 */ /* 0x000fc60000000f00 */
[----:B------:R-:W-:Y:S02]  /*0140*/  IMAD R12, R5, c[0x0][0x190], R2 ;  /* 0x00006400050c7a24 */ /* 0x000fe400078e0202 */
[----:B------:R-:W-:Y:S01]  /*0150*/  IMAD.MOV.U32 R5, RZ, RZ, R10 ;  /* 0x000000ffff057224 */ /* 0x000fe200078e000a */
[----:B------:R-:W-:Y:S05]  /*0160*/  BRA `(.L_x_398) ;  /* 0x0000015000007947 */ /* 0x000fea0003800000 */
.L_x_397:
        /* <DEDUP_REMOVED lines=21> */
.L_x_398:
[----:B------:R-:W-:Y:S05]  /*02c0*/  BSYNC B0 ;  /* 0x0000000000007941 */ /* 0x000fea0003800000 */
.L_x_396:
        /* <DEDUP_REMOVED lines=10> */
[----:B------:R-:W-:-:S04]  /*0370*/  IMAD.MOV R5, RZ, RZ, -R7 ;  /* 0x000000ffff057224 */ /* 0x000fc800078e0a07 */
[----:B------:R-:W-:Y:S01]  /*0380*/  IMAD R6, R5, c[0x0][0x188], R4 ;  /* 0x0000620005067a24 */ /* 0x000fe200078e0204 */
[----:B------:R-:W-:Y:S01]  /*0390*/  MOV R4, R7 ;  /* 0x0000000700047202 */ /* 0x000fe20000000f00 */
[----:B------:R-:W-:Y:S01]  /*03a0*/  IMAD.MOV.U32 R5, RZ, RZ, R10 ;  /* 0x000000ffff057224 */ /* 0x000fe200078e000a */
[----:B------:R-:W-:Y:S05]  /*03b0*/  BRA `(.L_x_401) ;  /* 0x0000016000007947 */ /* 0x000fea0003800000 */
.L_x_400:
        /* <DEDUP_REMOVED lines=22> */
.L_x_401:
[----:B------:R-:W-:Y:S05]  /*0520*/  BSYNC B0 ;  /* 0x0000000000007941 */ /* 0x000fea0003800000 */
.L_x_399:
        /* <DEDUP_REMOVED lines=9> */
[----:B------:R-:W-:Y:S05]  /*05c0*/  CALL.REL.NOINC `($__internal_36_$__cuda_sm20_div_u64) ;  /* 0x0000169000007944 */ /* 0x000fea0003c00000 */
[----:B------:R-:W-:Y:S01]  /*05d0*/  IADD3 R5, -R7, RZ, RZ ;  /* 0x000000ff07057210 */ /* 0x000fe20007ffe1ff */
[----:B------:R-:W-:-:S04]  /*05e0*/  IMAD.MOV.U32 R0, RZ, RZ, R7 ;  /* 0x000000ffff007224 */ /* 0x000fc800078e0007 */
[----:B------:R-:W-:Y:S01]  /*05f0*/  IMAD R8, R5, c[0x0][0x180], R4 ;  /* 0x0000600005087a24 */ /* 0x000fe200078e0204 */
[----:B------:R-:W-:Y:S05]  /*0600*/  BRA `(.L_x_404) ;  /* 0x0000014000007947 */ /* 0x000fea0003800000 */
.L_x_403:
        /* <DEDUP_REMOVED lines=20> */
.L_x_404:
[----:B------:R-:W-:Y:S05]  /*0750*/  BSYNC B0 ;  /* 0x0000000000007941 */ /* 0x000fea0003800000 */
.L_x_402:
        /* <DEDUP_REMOVED lines=28> */
[C---:B------:R-:W-:Y:S02]  /*0920*/  IADD3 R35, R4.reuse, 0x3, RZ ;  /* 0x0000000304237810 */ /* 0x040fe40007ffe0ff */
[-C--:B------:R-:W-:Y:S02]  /*0930*/  LOP3.LUT R5, RZ, R15.reuse, RZ, 0x33, !PT ;  /* 0x0000000fff057212 */ /* 0x080fe400078e33ff */
[----:B------:R-:W-:-:S02]  /*0940*/  IADD3 R18, -R4, R15, RZ ;  /* 0x0000000f04127210 */ /* 0x000fc40007ffe1ff */
[--C-:B------:R-:W-:Y:S02]  /*0950*/  IADD3 R5, -R5, -0x2, -R4.reuse ;  /* 0xfffffffe05057810 */ /* 0x100fe40007ffe904 */
[----:B------:R-:W-:Y:S02]  /*0960*/  LOP3.LUT R18, R18, 0x3, RZ, 0xc0, !PT ;  /* 0x0000000312127812 */ /* 0x000fe400078ec0ff */
[----:B------:R-:W-:Y:S02]  /*0970*/  ISETP.GE.U32.AND P1, PT, R5, 0x3, PT ;  /* 0x000000030500780c */ /* 0x000fe40003f26070 */
[----:B------:R-:W-:Y:S02]  /*0980*/  SHF.R.S32.HI R5, RZ, 0x1f, R4 ;  /* 0x0000001fff057819 */ /* 0x000fe40000011404 */
.L_x_416:
        /* <DEDUP_REMOVED lines=15> */
[----:B------:R-:W-:-:S04]  /*0a80*/  IMAD.WIDE.U32 R24, R20, c[0x0][0x190], R12 ;  /* 0x0000640014187a25 */ /* 0x000fc800078e000c */
[----:B------:R-:W-:Y:S01]  /*0a90*/  IMAD R29, R10, c[0x0][0x17c], R19 ;  /* 0x00005f000a1d7a24 */ /* 0x000fe200078e0213 */
[----:B------:R-:W-:-:S04]  /*0aa0*/  LEA R26, P0, R24, c[0x0][0x160], 0x1 ;  /* 0x00005800181a7a11 */ /* 0x000fc800078008ff */
[----:B------:R-:W-:-:S05]  /*0ab0*/  IADD3 R19, R21, R29, RZ ;  /* 0x0000001d15137210 */ /* 0x000fca0007ffe0ff */
[----:B------:R-:W-:-:S04]  /*0ac0*/  IMAD R19, R19, c[0x0][0x190], RZ ;  /* 0x0000640013137a24 */ /* 0x000fc800078e02ff */
[----:B------:R-:W-:-:S04]  /*0ad0*/  IMAD R19, R20, c[0x0][0x194], R19 ;  /* 0x0000650014137a24 */ /* 0x000fc800078e0213 */
        /* <DEDUP_REMOVED lines=8> */
[----:B------:R-:W-:Y:S02]  /*0b60*/  ISETP.NE.AND P0, PT, R18, 0x2, PT ;  /* 0x000000021200780c */ /* 0x000fe40003f05270 */
[----:B------:R-:W-:-:S05]  /*0b70*/  SHF.R.S32.HI R7, RZ, 0x1f, R6 ;  /* 0x0000001fff077819 */ /* 0x000fca0000011406 */
[----:B------:R-:W-:-:S06]  /*0b80*/  IMAD.WIDE.U32 R20, R10, c[0x0][0x178], R6 ;  /* 0x00005e000a147a25 */ /* 0x000fcc00078e0006 */
[----:B------:R-:W-:-:S05]  /*0b90*/  @P0 SHF.R.S32.HI R9, RZ, 0x1f, R8 ;  /* 0x0000001fff090819 */ /* 0x000fca0000011408 */
[----:B------:R-:W-:-:S04]  /*0ba0*/  @P0 IMAD.WIDE.U32 R24, R10, c[0x0][0x178], R8 ;  /* 0x00005e000a180a25 */ /* 0x000fc800078e0008 */
[C---:B------:R-:W-:Y:S01]  /*0bb0*/  IMAD.IADD R10, R29.reuse, 0x1, R21 ;  /* 0x000000011d0a7824 */ /* 0x040fe200078e0215 */
[----:B------:R-:W-:-:S03]  /*0bc0*/  @P0 IADD3 R19, R29, R25, RZ ;  /* 0x000000191d130210 */ /* 0x000fc60007ffe0ff */
        /* <DEDUP_REMOVED lines=9> */
[----:B------:R-:W-:Y:S01]  /*0c60*/  LEA.HI.X R25, R10, c[0x0][0x164], R11, 0x1, P2 ;  /* 0x000059000a197a11 */ /* 0x000fe200010f0c0b */
[----:B------:R-:W-:-:S04]  /*0c70*/  @P0 IMAD.IADD R11, R21, 0x1, R27 ;  /* 0x00000001150b0824 */ /* 0x000fc800078e021b */
[----:B------:R-:W2:Y:S01]  /*0c80*/  LDG.E.U16 R24, [R24.64] ;  /* 0x0000000418187981 */ /* 0x000ea2000c1e1500 */
[----:B------:R-:W-:-:S05]  /*0c90*/  @P0 LEA.HI.X R27, R20, c[0x0][0x164], R11, 0x1, P3 ;  /* 0x00005900141b0a11 */ /* 0x000fca00018f0c0b */
[----:B------:R-:W3:Y:S01]  /*0ca0*/  @P0 LDG.E.U16 R26, [R26.64] ;  /* 0x000000041a1a0981 */ /* 0x000ee2000c1e1500 */
[----:B------:R-:W-:Y:S01]  /*0cb0*/  IMAD.MOV.U32 R20, RZ, RZ, R8 ;  /* 0x000000ffff147224 */ /* 0x000fe200078e0008 */
[----:B------:R-:W-:Y:S02]  /*0cc0*/  @P0 MOV R20, R35 ;  /* 0x0000002300140202 */ /* 0x000fe40000000f00 */
[----:B--2---:R-:W-:-:S05]  /*0cd0*/  PRMT R24, RZ, 0x5410, R24 ;  /* 0x00005410ff187816 */ /* 0x004fca0000000018 */
[----:B------:R-:W-:Y:S01]  /*0ce0*/  FADD.FTZ R23, R23, R24 ;  /* 0x0000001817177221 */ /* 0x000fe20000010000 */
[----:B---3--:R-:W-:-:S05]  /*0cf0*/  @P0 PRMT R26, RZ, 0x5410, R26 ;  /* 0x00005410ff1a0816 */ /* 0x008fca000000001a */
[----:B------:R-:W-:Y:S02]  /*0d00*/  @P0 FADD.FTZ R23, R23, R26 ;  /* 0x0000001a17170221 */ /* 0x000fe40000010000 */
.L_x_410:
[----:B------:R-:W-:Y:S05]  /*0d10*/  BSYNC B2 ;  /* 0x0000000000027941 */ /* 0x000fea0003800000 */
.L_x_409:
[----:B------:R-:W-:Y:S05]  /*0d20*/  @!P1 BRA `(.L_x_408) ;  /* 0x00000e8000009947 */ /* 0x000fea0003800000 */
[----:B------:R-:W-:Y:S01]  /*0d30*/  IMAD.IADD R10, R15, 0x1, -R20 ;  /* 0x000000010f0a7824 */ /* 0x000fe200078e0a14 */
[----:B------:R-:W-:Y:S01]  /*0d40*/  SHF.R.S32.HI R11, RZ, 0x1f, R16 ;  /* 0x0000001fff0b7819 */ /* 0x000fe20000011410 */
[----:B------:R-:W-:Y:S01]  /*0d50*/  IMAD R19, R17, c[0x0][0x170], RZ ;  /* 0x00005c0011137a24 */ /* 0x000fe200078e02ff */
[----:B------:R-:W-:Y:S01]  /*0d60*/  BSSY B2, `(.L_x_411) ;  /* 0x0000083000027945 */ /* 0x000fe20003800000 */
[----:B------:R-:W-:Y:S01]  /*0d70*/  IMAD.MOV.U32 R22, RZ, RZ, c[0x0][0x190] ;  /* 0x00006400ff167624 */ /* 0x000fe200078e00ff */
[----:B------:R-:W-:Y:S01]  /*0d80*/  ISETP.GT.AND P2, PT, R10, 0xc, PT ;  /* 0x0000000c0a00780c */ /* 0x000fe20003f44270 */
[----:B------:R-:W-:Y:S01]  /*0d90*/  IMAD.MOV.U32 R21, RZ, RZ, 0x1 ;  /* 0x00000001ff157424 */ /* 0x000fe200078e00ff */
[----:B------:R-:W-:Y:S01]  /*0da0*/  MOV R10, R16 ;  /* 0x00000010000a7202 */ /* 0x000fe20000000f00 */
[----:B------:R-:W-:Y:S01]  /*0db0*/  IMAD R19, R0, c[0x0][0x174], R19 ;  /* 0x00005d0000137a24 */ /* 0x000fe200078e0213 */
[----:B------:R-:W-:Y:S02]  /*0dc0*/  PLOP3.LUT P0, PT, PT, PT, PT, 0x80, 0x0 ;  /* 0x000000000000781c */ /* 0x000fe40003f0f070 */
[----:B------:R-:W-:Y:S01]  /*0dd0*/  SHF.L.U64.HI R21, R22, R21, c[0x0][0x194] ;  /* 0x0000650016157619 */ /* 0x000fe20000010215 */
[----:B------:R-:W-:-:S04]  /*0de0*/  IMAD.WIDE.U32 R10, R0, c[0x0][0x170], R10 ;  /* 0x00005c00000a7a25 */ /* 0x000fc800078e000a */
[----:B------:R-:W-:Y:S02]  /*0df0*/  IMAD.SHL.U32 R22, R22, 0x2, RZ ;  /* 0x0000000216167824 */ /* 0x000fe400078e00ff */
[----:B------:R-:W-:Y:S01]  /*0e00*/  IMAD.IADD R19, R19, 0x1, R11 ;  /* 0x0000000113137824 */ /* 0x000fe200078e020b */
[----:B------:R-:W-:Y:S05]  /*0e10*/  @!P2 BRA `(.L_x_412) ;  /* 0x000007700000a947 */ /* 0x000fea0003800000 */
[----:B------:R-:W-:Y:S02]  /*0e20*/  PLOP3.LUT P0, PT, PT, PT, PT, 0x8, 0x0 ;  /* 0x000000000000781c */ /* 0x000fe40003f0e170 */
[----:B------:R-:W-:Y:S02]  /*0e30*/  IADD3 R25, R15, -0xc, RZ ;  /* 0xfffffff40f197810 */ /* 0x000fe40007ffe0ff */
.L_x_413:
[--C-:B------:R-:W-:Y:S01]  /*0e40*/  SHF.R.S32.HI R27, RZ, 0x1f, R20.reuse ;  /* 0x0000001fff1b7819 */ /* 0x100fe20000011414 */
[----:B------:R-:W-:Y:S02]  /*0e50*/  IMAD R29, R19, c[0x0][0x178], RZ ;  /* 0x00005e00131d7a24 */ /* 0x000fe400078e02ff */
[----:B------:R-:W-:Y:S02]  /*0e60*/  IMAD.MOV.U32 R26, RZ, RZ, R20 ;  /* 0x000000ffff1a7224 */ /* 0x000fe400078e0014 */
[----:B------:R-:W-:-:S02]  /*0e70*/  IMAD R24, R10, c[0x0][0x17c], R29 ;  /* 0x00005f000a187a24 */ /* 0x000fc400078e021d */
[----:B------:R-:W-:-:S05]  /*0e80*/  IMAD.WIDE.U32 R26, R10, c[0x0][0x178], R26 ;  /* 0x00005e000a1a7a25 */ /* 0x000fca00078e001a */
[----:B------:R-:W-:Y:S01]  /*0e90*/  IADD3 R27, R27, R24, RZ ;  /* 0x000000181b1b7210 */ /* 0x000fe20007ffe0ff */
[----:B------:R-:W-:-:S04]  /*0ea0*/  IMAD.WIDE.U32 R28, R26, c[0x0][0x190], R12 ;  /* 0x000064001a1c7a25 */ /* 0x000fc800078e000c */
[----:B------:R-:W-:-:S04]  /*0eb0*/  IMAD R27, R27, c[0x0][0x190], RZ ;  /* 0x000064001b1b7a24 */ /* 0x000fc800078e02ff */
[----:B------:R-:W-:Y:S01]  /*0ec0*/  IMAD R27, R26, c[0x0][0x194], R27 ;  /* 0x000065001a1b7a24 */ /* 0x000fe200078e021b */
[----:B------:R-:W-:-:S03]  /*0ed0*/  LEA R26, P2, R28, c[0x0][0x160], 0x1 ;  /* 0x000058001c1a7a11 */ /* 0x000fc600078408ff */
[----:B------:R-:W-:Y:S01]  /*0ee0*/  IMAD.IADD R27, R29, 0x1, R27 ;  /* 0x000000011d1b7824 */ /* 0x000fe200078e021b */
[----:B------:R-:W-:-:S04]  /*0ef0*/  IADD3 R38, R20, 0x4, RZ ;  /* 0x0000000414267810 */ /* 0x000fc80007ffe0ff */
[----:B------:R-:W-:Y:S02]  /*0f00*/  LEA.HI.X R27, R28, c[0x0][0x164], R27, 0x1, P2 ;  /* 0x000059001c1b7a11 */ /* 0x000fe400010f0c1b */
[----:B------:R-:W-:-:S03]  /*0f10*/  IADD3 R28, P2, R26, R22, RZ ;  /* 0x000000161a1c7210 */ /* 0x000fc60007f5e0ff */
[----:B------:R0:W2:Y:S01]  /*0f20*/  LDG.E.U16 R31, [R26.64] ;  /* 0x000000041a1f7981 */ /* 0x0000a2000c1e1500 */
[----:B------:R-:W-:Y:S01]  /*0f30*/  SHF.R.S32.HI R39, RZ, 0x1f, R38 ;  /* 0x0000001fff277819 */ /* 0x000fe20000011426 */
[----:B------:R-:W-:Y:S01]  /*0f40*/  IMAD.X R29, R27, 0x1, R21, P2 ;  /* 0x000000011b1d7824 */ /* 0x000fe200010e0615 */
[----:B------:R-:W-:-:S04]  /*0f50*/  IADD3 R36, P2, R28, R22, RZ ;  /* 0x000000161c247210 */ /* 0x000fc80007f5e0ff */
[----:B------:R1:W3:Y:S01]  /*0f60*/  LDG.E.U16 R34, [R28.64] ;  /* 0x000000041c227981 */ /* 0x0002e2000c1e1500 */
[----:B------:R-:W-:Y:S02]  /*0f70*/  IMAD.X R37, R29, 0x1, R21, P2 ;  /* 0x000000011d257824 */ /* 0x000fe400010e0615 */
[----:B0-----:R-:W-:Y:S01]  /*0f80*/  IMAD.WIDE.U32 R26, R10, c[0x0][0x178], R38 ;  /* 0x00005e000a1a7a25 */ /* 0x001fe200078e0026 */
[----:B------:R-:W-:Y:S02]  /*0f90*/  IADD3 R32, P2, R36, R22, RZ ;  /* 0x0000001624207210 */ /* 0x000fe40007f5e0ff */
[----:B------:R0:W4:Y:S01]  /*0fa0*/  LDG.E.U16 R30, [R36.64] ;  /* 0x00000004241e7981 */ /* 0x000122000c1e1500 */
[----:B------:R-:W-:Y:S01]  /*0fb0*/  IMAD.IADD R27, R24, 0x1, R27 ;  /* 0x00000001181b7824 */ /* 0x000fe200078e021b */
[----:B------:R-:W-:-:S03]  /*0fc0*/  IADD3.X R33, R37, R21, RZ, P2, !PT ;  /* 0x0000001525217210 */ /* 0x000fc600017fe4ff */
[----:B------:R-:W-:-:S03]  /*0fd0*/  IMAD R27, R27, c[0x0][0x190], RZ ;  /* 0x000064001b1b7a24 */ /* 0x000fc600078e02ff */
[----:B------:R5:W4:Y:S01]  /*0fe0*/  LDG.E.U16 R33, [R32.64] ;  /* 0x0000000420217981 */ /* 0x000b22000c1e1500 */
[C---:B-1----:R-:W-:Y:S02]  /*0ff0*/  IMAD R29, R26.reuse, c[0x0][0x194], R27 ;  /* 0x000065001a1d7a24 */ /* 0x042fe400078e021b */
[----:B------:R-:W-:-:S04]  /*1000*/  IMAD.WIDE.U32 R26, R26, c[0x0][0x190], R12 ;  /* 0x000064001a1a7a25 */ /* 0x000fc800078e000c */
[----:B------:R-:W-:Y:S01]  /*1010*/  IMAD.IADD R27, R27, 0x1, R29 ;  /* 0x000000011b1b7824 */ /* 0x000fe200078e021d */
[----:B0-----:R-:W-:-:S04]  /*1020*/  LEA R36, P2, R26, c[0x0][0x160], 0x1 ;  /* 0x000058001a247a11 */ /* 0x001fc800078408ff */
[----:B------:R-:W-:Y:S02]  /*1030*/  LEA.HI.X R37, R26, c[0x0][0x164], R27, 0x1, P2 ;  /* 0x000059001a257a11 */ /* 0x000fe400010f0c1b */
[----:B------:R-:W-:-:S03]  /*1040*/  IADD3 R38, P2, R36, R22, RZ ;  /* 0x0000001624267210 */ /* 0x000fc60007f5e0ff */
[----:B------:R-:W4:Y:S02]  /*1050*/  LDG.E.U16 R40, [R36.64] ;  /* 0x0000000424287981 */ /* 0x000f24000c1e1500 */
[----:B------:R-:W-:-:S05]  /*1060*/  IMAD.X R39, R37, 0x1, R21, P2 ;  /* 0x0000000125277824 */ /* 0x000fca00010e0615 */
[----:B-----5:R-:W5:Y:S01]  /*1070*/  LDG.E.U16 R32, [R38.64] ;  /* 0x0000000426207981 */ /* 0x020f62000c1e1500 */
[----:B--2---:R-:W-:-:S05]  /*1080*/  PRMT R28, RZ, 0x5410, R31 ;  /* 0x00005410ff1c7816 */ /* 0x004fca000000001f */
[----:B------:R-:W-:Y:S01]  /*1090*/  FADD.FTZ R23, R28, R23 ;  /* 0x000000171c177221 */ /* 0x000fe20000010000 */
[----:B------:R-:W-:-:S04]  /*10a0*/  IADD3 R28, P2, R38, R22, RZ ;  /* 0x00000016261c7210 */ /* 0x000fc80007f5e0ff */
[----:B------:R-:W-:Y:S02]  /*10b0*/  IADD3.X R29, R39, R21, RZ, P2, !PT ;  /* 0x00000015271d7210 */ /* 0x000fe400017fe4ff */
[----:B------:R-:W-:-:S05]  /*10c0*/  IADD3 R26, P2, R28, R22, RZ ;  /* 0x000000161c1a7210 */ /* 0x000fca0007f5e0ff */
[----:B------:R-:W-:Y:S01]  /*10d0*/  IMAD.X R27, R29, 0x1, R21, P2 ;  /* 0x000000011d1b7824 */ /* 0x000fe200010e0615 */
[----:B---3--:R-:W-:-:S04]  /*10e0*/  PRMT R34, RZ, 0x5410, R34 ;  /* 0x00005410ff227816 */ /* 0x008fc80000000022 */
[----:B------:R0:W2:Y:S01]  /*10f0*/  LDG.E.U16 R26, [R26.64] ;  /* 0x000000041a1a7981 */ /* 0x0000a2000c1e1500 */
[----:B------:R-:W-:Y:S01]  /*1100*/  FADD.FTZ R34, R23, R34 ;  /* 0x0000002217227221 */ /* 0x000fe20000010000 */
[----:B----4-:R-:W-:Y:S02]  /*1110*/  PRMT R33, RZ, 0x5410, R33 ;  /* 0x00005410ff217816 */ /* 0x010fe40000000021 */
[----:B------:R1:W3:Y:S01]  /*1120*/  LDG.E.U16 R23, [R28.64] ;  /* 0x000000041c177981 */ /* 0x0002e2000c1e1500 */
[----:B0-----:R-:W-:Y:S02]  /*1130*/  PRMT R27, RZ, 0x5410, R30 ;  /* 0x00005410ff1b7816 */ /* 0x001fe4000000001e */
[----:B------:R-:W-:-:S04]  /*1140*/  IADD3 R30, R20, 0x8, RZ ;  /* 0x00000008141e7810 */ /* 0x000fc80007ffe0ff */
[----:B------:R-:W-:Y:S01]  /*1150*/  SHF.R.S32.HI R31, RZ, 0x1f, R30 ;  /* 0x0000001fff1f7819 */ /* 0x000fe2000001141e */
[----:B------:R-:W-:-:S04]  /*1160*/  FADD.FTZ R34, R34, R27 ;  /* 0x0000001b22227221 */ /* 0x000fc80000010000 */
[----:B------:R-:W-:Y:S01]  /*1170*/  IMAD.WIDE.U32 R30, R10, c[0x0][0x178], R30 ;  /* 0x00005e000a1e7a25 */ /* 0x000fe200078e001e */
[----:B------:R-:W-:-:S03]  /*1180*/  PRMT R40, RZ, 0x5410, R40 ;  /* 0x00005410ff287816 */ /* 0x000fc60000000028 */
[----:B-1----:R-:W-:Y:S02]  /*1190*/  IMAD.IADD R28, R24, 0x1, R31 ;  /* 0x00000001181c7824 */ /* 0x002fe400078e021f */
[----:B------:R-:W-:Y:S01]  /*11a0*/  FADD.FTZ R33, R34, R33 ;  /* 0x0000002122217221 */ /* 0x000fe20000010000 */
[----:B-----5:R-:W-:Y:S01]  /*11b0*/  PRMT R32, RZ, 0x5410, R32 ;  /* 0x00005410ff207816 */ /* 0x020fe20000000020 */
        /* <DEDUP_REMOVED lines=12> */
[----:B------:R0:W4:Y:S01]  /*1280*/  LDG.E.U16 R27, [R36.64] ;  /* 0x00000004241b7981 */ /* 0x000122000c1e1500 */
[----:B------:R-:W-:Y:S01]  /*1290*/  IADD3.X R29, R37, R21, RZ, P2, !PT ;  /* 0x00000015251d7210 */ /* 0x000fe200017fe4ff */
[----:B------:R-:W-:Y:S01]  /*12a0*/  IMAD.IADD R24, R24, 0x1, R33 ;  /* 0x0000000118187824 */ /* 0x000fe200078e0221 */
[----:B------:R-:W-:-:S03]  /*12b0*/  IADD3 R38, P2, R28, R22, RZ ;  /* 0x000000161c267210 */ /* 0x000fc60007f5e0ff */
[----:B------:R-:W-:Y:S01]  /*12c0*/  IMAD R33, R24, c[0x0][0x190], RZ ;  /* 0x0000640018217a24 */ /* 0x000fe200078e02ff */
[----:B------:R1:W5:Y:S01]  /*12d0*/  LDG.E.U16 R30, [R28.64] ;  /* 0x000000041c1e7981 */ /* 0x000362000c1e1500 */
[----:B------:R-:W-:Y:S01]  /*12e0*/  IMAD.X R39, R29, 0x1, R21, P2 ;  /* 0x000000011d277824 */ /* 0x000fe200010e0615 */
[----:B------:R-:W-:Y:S01]  /*12f0*/  IADD3 R40, P2, R38, R22, RZ ;  /* 0x0000001626287210 */ /* 0x000fe20007f5e0ff */
[----:B------:R-:W-:-:S03]  /*1300*/  IMAD R33, R32, c[0x0][0x194], R33 ;  /* 0x0000650020217a24 */ /* 0x000fc600078e0221 */
[----:B------:R0:W5:Y:S01]  /*1310*/  LDG.E.U16 R34, [R38.64] ;  /* 0x0000000426227981 */ /* 0x000162000c1e1500 */
[----:B-1----:R-:W-:-:S04]  /*1320*/  IMAD.WIDE.U32 R28, R32, c[0x0][0x190], R12 ;  /* 0x00006400201c7a25 */ /* 0x002fc800078e000c */
[----:B------:R-:W-:Y:S01]  /*1330*/  IMAD.X R41, R39, 0x1, R21, P2 ;  /* 0x0000000127297824 */ /* 0x000fe200010e0615 */
[----:B------:R-:W-:Y:S02]  /*1340*/  IADD3 R29, R29, R33, RZ ;  /* 0x000000211d1d7210 */ /* 0x000fe40007ffe0ff */
[C---:B0-----:R-:W-:Y:S02]  /*1350*/  LEA R36, P2, R28.reuse, c[0x0][0x160], 0x1 ;  /* 0x000058001c247a11 */ /* 0x041fe400078408ff */
[----:B------:R-:W5:Y:S02]  /*1360*/  LDG.E.U16 R31, [R40.64] ;  /* 0x00000004281f7981 */ /* 0x000f64000c1e1500 */
        /* <DEDUP_REMOVED lines=19> */
[----:B-----5:R-:W-:-:S05]  /*14a0*/  PRMT R30, RZ, 0x5410, R30 ;  /* 0x00005410ff1e7816 */ /* 0x020fca000000001e */
[----:B------:R-:W-:Y:S01]  /*14b0*/  FADD.FTZ R23, R23, R30 ;  /* 0x0000001e17177221 */ /* 0x000fe20000010000 */
[----:B------:R-:W-:-:S05]  /*14c0*/  PRMT R34, RZ, 0x5410, R34 ;  /* 0x00005410ff227816 */ /* 0x000fca0000000022 */
        /* <DEDUP_REMOVED lines=12> */
.L_x_412:
[----:B------:R-:W-:Y:S05]  /*1590*/  BSYNC B2 ;  /* 0x0000000000027941 */ /* 0x000fea0003800000 */
.L_x_411:
        /* <DEDUP_REMOVED lines=64> */
.L_x_415:
[----:B------:R-:W-:Y:S05]  /*19a0*/  BSYNC B2 ;  /* 0x0000000000027941 */ /* 0x000fea0003800000 */
.L_x_414:
        /* <DEDUP_REMOVED lines=32> */
.L_x_408:
[----:B------:R-:W-:Y:S05]  /*1bb0*/  BSYNC B0 ;  /* 0x0000000000007941 */ /* 0x000fea0003800000 */
.L_x_407:
[----:B------:R-:W-:-:S04]  /*1bc0*/  IADD3 R16, R16, 0x1, RZ ;  /* 0x0000000110107810 */ /* 0x000fc80007ffe0ff */
[----:B------:R-:W-:-:S13]  /*1bd0*/  ISETP.GE.AND P0, PT, R16, R14, PT ;  /* 0x0000000e1000720c */ /* 0x000fda0003f06270 */
[----:B------:R-:W-:Y:S01]  /*1be0*/  @P0 CALL.REL.NOINC `(.L_x_406) ;  /* 0x0000001000000944 */ /* 0x000fe20003c00000 */
[----:B------:R-:W-:Y:S05]  /*1bf0*/  BRA `(.L_x_416) ;  /* 0xffffed9000007947 */ /* 0x000fea000383ffff */
.L_x_406:
[----:B------:R-:W-:Y:S05]  /*1c00*/  BSYNC B1 ;  /* 0x0000000000017941 */ /* 0x000fea0003800000 */
.L_x_405:
[C---:B------:R-:W-:Y:S02]  /*1c10*/  LEA R4, P0, R2.reuse, c[0x0][0x168], 0x1 ;  /* 0x00005a0002047a11 */ /* 0x040fe400078008ff */
[----:B------:R-:W-:Y:S02]  /*1c20*/  F2FP.BF16.PACK_AB R23, RZ, R23 ;  /* 0x00000017ff17723e */ /* 0x000fe400000010ff */
[----:B------:R-:W-:-:S05]  /*1c30*/  LEA.HI.X R5, R2, c[0x0][0x16c], R3, 0x1, P0 ;  /* 0x00005b0002057a11 */ /* 0x000fca00000f0c03 */
[----:B------:R-:W-:Y:S01]  /*1c40*/  STG.E.U16 [R4.64], R23 ;  /* 0x0000001704007986 */ /* 0x000fe2000c101504 */
[----:B------:R-:W-:Y:S05]  /*1c50*/  EXIT ;  /* 0x000000000000794d */ /* 0x000fea0003800000 */
        .weak           $__internal_36_$__cuda_sm20_div_u64
        .type           $__internal_36_$__cuda_sm20_div_u64,@function
        .size           $__internal_36_$__cuda_sm20_div_u64,(.L_x_686 - $__internal_36_$__cuda_sm20_div_u64)
$__internal_36_$__cuda_sm20_div_u64:
        /* <DEDUP_REMOVED lines=69> */
[----:B------:R-:W-:Y:S06]  /*20b0*/  RET.REL.NODEC R8 `(_ZN2at6native53_GLOBAL__N__3bfe7fd5_20_UpSampleNearest2d_cu_198c5ce242upsample_nearest2d_backward_nhwc_out_frameIN3c108BFloat16EfXadL_ZNS0_40nearest_neighbor_bw_compute_source_indexEfiiEEEEvPKT_PS5_mmmmmffm) ;  /* 0xffffdf4008007950 */ /* 0x000fec0003c3ffff */
.L_x_417:
        /* <DEDUP_REMOVED lines=12> */
.L_x_686:


//--------------------- .text._ZN2at6native53_GLOBAL__N__3bfe7fd5_20_UpSampleNearest2d_cu_198c5ce242upsample_nearest2d_backward_nhwc_out_frameIN3c104HalfEfXadL_ZNS0_40nearest_neighbor_bw_compute_source_indexEfiiEEEEvPKT_PS5_mmmmmffm --------------------------
	.section	.text._ZN2at6native53_GLOBAL__N__3bfe7fd5_20_UpSampleNearest2d_cu_198c5ce242upsample_nearest2d_backward_nhwc_out_frameIN3c104HalfEfXadL_ZNS0_40nearest_neighbor_bw_compute_source_indexEfiiEEEEvPKT_PS5_mmmmmffm,"ax",@progbits
	.sectioninfo	@"SHI_REGISTERS=45"
	.align	128
.text._ZN2at6native53_GLOBAL__N__3bfe7fd5_20_UpSampleNearest2d_cu_198c5ce242upsample_nearest2d_backward_nhwc_out_frameIN3c104HalfEfXadL_ZNS0_40nearest_neighbor_bw_compute_source_indexEfiiEEEEvPKT_PS5_mmmmmffm:
        .type           _ZN2at6native53_GLOBAL__N__3bfe7fd5_20_UpSampleNearest2d_cu_198c5ce242upsample_nearest2d_backward_nhwc_out_frameIN3c104HalfEfXadL_ZNS0_40nearest_neighbor_bw_compute_source_indexEfiiEEEEvPKT_PS5_mmmmmffm,@function
        .size           _ZN2at6native53_GLOBAL__N__3bfe7fd5_20_UpSampleNearest2d_cu_198c5ce242upsample_nearest2d_backward_nhwc_out_frameIN3c104HalfEfXadL_ZNS0_40nearest_neighbor_bw_compute_source_indexEfiiEEEEvPKT_PS5_mmmmmffm,(.L_x_688 - _ZN2at6native53_GLOBAL__N__3bfe7fd5_20_UpSampleNearest2d_cu_198c5ce242upsample_nearest2d_backward_nhwc_out_frameIN3c104HalfEfXadL_ZNS0_40nearest_neighbor_bw_compute_source_indexEfiiEEEEvPKT_PS5_mmmmmffm)
        .other          _ZN2at6native53_GLOBAL__N__3bfe7fd5_20_UpSampleNearest2d_cu_198c5ce242upsample_nearest2d_backward_nhwc_out_frameIN3c104HalfEfXadL_ZNS0_40nearest_neighbor_bw_compute_source_indexEfiiEEEEvPKT_PS5_mmmmmffm,@"STO_CUDA_ENTRY STV_DEFAULT"
_ZN2at6native53_GLOBAL__N__3bfe7fd5_20_UpSampleNearest2d_cu_198c5ce242upsample_nearest2d_backward_nhwc_out_frameIN3c104HalfEfXadL_ZNS0_40nearest_neighbor_bw_compute_source_indexEfiiEEEEvPKT_PS5_mmmmmffm:
        /* <DEDUP_REMOVED lines=17> */
[----:B------:R-:W-:Y:S05]  /*0110*/  CALL.REL.NOINC `($__internal_37_$__cuda_sm20_div_u64) ;  /* 0x00001b4000007944 */ /* 0x000fea0003c00000 */
[--C-:B------:R-:W-:Y:S02]  /*0120*/  IMAD.MOV R5, RZ, RZ, -R7.reuse ;  /* 0x000000ffff057224 */ /* 0x100fe400078e0a07 */
[----:B------:R-:W-:Y:S02]  /*0130*/  IMAD.MOV.U32 R4, RZ, RZ, R7 ;  /* 0x000000ffff047224 */ /* 0x000fe400078e0007 */
[----:B------:R-:W-:Y:S01]  /*0140*/  IMAD R12, R5, c[0x0][0x190], R2 ;  /* 0x00006400050c7a24 */ /* 0x000fe200078e0202 */
[----:B------:R-:W-:Y:S01]  /*0150*/  MOV R5, R10 ;  /* 0x0000000a00057202 */ /* 0x000fe20000000f00 */
[----:B------:R-:W-:Y:S05]  /*0160*/  BRA `(.L_x_420) ;  /* 0x0000015000007947 */ /* 0x000fea0003800000 */
.L_x_419:
        /* <DEDUP_REMOVED lines=21> */
.L_x_420:
[----:B------:R-:W-:Y:S05]  /*02c0*/  BSYNC B0 ;  /* 0x0000000000007941 */ /* 0x000fea0003800000 */
.L_x_418:
        /* <DEDUP_REMOVED lines=10> */
[----:B------:R-:W-:-:S04]  /*0370*/  IMAD.MOV R5, RZ, RZ, -R7 ;  /* 0x000000ffff057224 */ /* 0x000fc800078e0a07 */
[----:B------:R-:W-:Y:S01]  /*0380*/  IMAD R6, R5, c[0x0][0x188], R4 ;  /* 0x0000620005067a24 */ /* 0x000fe200078e0204 */
[----:B------:R-:W-:Y:S01]  /*0390*/  MOV R5, R10 ;  /* 0x0000000a00057202 */ /* 0x000fe20000000f00 */
[----:B------:R-:W-:Y:S01]  /*03a0*/  IMAD.MOV.U32 R4, RZ, RZ, R7 ;  /* 0x000000ffff047224 */ /* 0x000fe200078e0007 */
[----:B------:R-:W-:Y:S05]  /*03b0*/  BRA `(.L_x_423) ;  /* 0x0000016000007947 */ /* 0x000fea0003800000 */
.L_x_422:
        /* <DEDUP_REMOVED lines=22> */
.L_x_423:
[----:B------:R-:W-:Y:S05]  /*0520*/  BSYNC B0 ;  /* 0x0000000000007941 */ /* 0x000fea0003800000 */
.L_x_421:
        /* <DEDUP_REMOVED lines=9> */
[----:B------:R-:W-:Y:S05]  /*05c0*/  CALL.REL.NOINC `($__internal_37_$__cuda_sm20_div_u64) ;  /* 0x0000169000007944 */ /* 0x000fea0003c00000 */
[----:B------:R-:W-:Y:S01]  /*05d0*/  IMAD.MOV R5, RZ, RZ, -R7 ;  /* 0x000000ffff057224 */ /* 0x000fe200078e0a07 */
[----:B------:R-:W-:-:S03]  /*05e0*/  MOV R0, R7 ;  /* 0x0000000700007202 */ /* 0x000fc60000000f00 */
[----:B------:R-:W-:Y:S01]  /*05f0*/  IMAD R8, R5, c[0x0][0x180], R4 ;  /* 0x0000600005087a24 */ /* 0x000fe200078e0204 */
[----:B------:R-:W-:Y:S05]  /*0600*/  BRA `(.L_x_426) ;  /* 0x0000014000007947 */ /* 0x000fea0003800000 */
.L_x_425:
        /* <DEDUP_REMOVED lines=20> */
.L_x_426:
[----:B------:R-:W-:Y:S05]  /*0750*/  BSYNC B0 ;  /* 0x0000000000007941 */ /* 0x000fea0003800000 */
.L_x_424:
        /* <DEDUP_REMOVED lines=15> */
[----:B------:R-:W-:Y:S01]  /*0850*/  HFMA2.MMA R23, -RZ, RZ, 0, 0 ;  /* 0x00000000ff177435 */ /* 0x000fe200000001ff */
        /* <DEDUP_REMOVED lines=19> */
.L_x_438:
        /* <DEDUP_REMOVED lines=20> */
[----:B------:R-:W-:-:S05]  /*0ad0*/  IMAD R19, R20, c[0x0][0x194], R19 ;  /* 0x0000650014137a24 */ /* 0x000fca00078e0213 */
        /* <DEDUP_REMOVED lines=29> */
[----:B------:R-:W-:Y:S01]  /*0cb0*/  MOV R20, R8 ;  /* 0x0000000800147202 */ /* 0x000fe20000000f00 */
[----:B------:R-:W-:Y:S01]  /*0cc0*/  @P0 IMAD.MOV.U32 R20, RZ, RZ, R37 ;  /* 0x000000ffff140224 */ /* 0x000fe200078e0025 */
[----:B--2---:R-:W-:-:S05]  /*0cd0*/  HADD2.F32 R10, -RZ, R24.H0_H0 ;  /* 0x20000018ff0a7230 */ /* 0x004fca0000004100 */
[----:B------:R-:W-:Y:S01]  /*0ce0*/  FADD.FTZ R23, R23, R10 ;  /* 0x0000000a17177221 */ /* 0x000fe20000010000 */
[----:B---3--:R-:W-:-:S05]  /*0cf0*/  @P0 HADD2.F32 R22, -RZ, R26.H0_H0 ;  /* 0x2000001aff160230 */ /* 0x008fca0000004100 */
[----:B------:R-:W-:Y:S02]  /*0d00*/  @P0 FADD.FTZ R23, R23, R22 ;  /* 0x0000001617170221 */ /* 0x000fe40000010000 */
.L_x_432:
[----:B------:R-:W-:Y:S05]  /*0d10*/  BSYNC B2 ;  /* 0x0000000000027941 */ /* 0x000fea0003800000 */
.L_x_431:
        /* <DEDUP_REMOVED lines=12> */
[----:B------:R-:W-:-:S02]  /*0de0*/  PLOP3.LUT P0, PT, PT, PT, PT, 0x80, 0x0 ;  /* 0x000000000000781c */ /* 0x000fc40003f0f070 */
[----:B------:R-:W-:Y:S01]  /*0df0*/  SHF.L.U32 R22, R22, 0x1, RZ ;  /* 0x0000000116167819 */ /* 0x000fe200000006ff */
[----:B------:R-:W-:-:S04]  /*0e00*/  IMAD.IADD R19, R19, 0x1, R11 ;  /* 0x0000000113137824 */ /* 0x000fc800078e020b */
[----:B------:R-:W-:Y:S05]  /*0e10*/  @!P2 BRA `(.L_x_434) ;  /* 0x000007700000a947 */ /* 0x000fea0003800000 */
[----:B------:R-:W-:Y:S02]  /*0e20*/  PLOP3.LUT P0, PT, PT, PT, PT, 0x8, 0x0 ;  /* 0x000000000000781c */ /* 0x000fe40003f0e170 */
[----:B------:R-:W-:Y:S02]  /*0e30*/  IADD3 R25, R15, -0xc, RZ ;  /* 0xfffffff40f197810 */ /* 0x000fe40007ffe0ff */
.L_x_435:
        /* <DEDUP_REMOVED lines=117> */
.L_x_434:
[----:B------:R-:W-:Y:S05]  /*1590*/  BSYNC B2 ;  /* 0x0000000000027941 */ /* 0x000fea0003800000 */
.L_x_433:
        /* <DEDUP_REMOVED lines=64> */
.L_x_437:
[----:B------:R-:W-:Y:S05]  /*19a0*/  BSYNC B2 ;  /* 0x0000000000027941 */ /* 0x000fea0003800000 */
.L_x_436:
        /* <DEDUP_REMOVED lines=32> */
.L_x_430:
[----:B------:R-:W-:Y:S05]  /*1bb0*/  BSYNC B0 ;  /* 0x0000000000007941 */ /* 0x000fea0003800000 */
.L_x_429:
[----:B------:R-:W-:-:S04]  /*1bc0*/  IADD3 R16, R16, 0x1, RZ ;  /* 0x0000000110107810 */ /* 0x000fc80007ffe0ff */
[----:B------:R-:W-:-:S13]  /*1bd0*/  ISETP.GE.AND P0, PT, R16, R14, PT ;  /* 0x0000000e1000720c */ /* 0x000fda0003f06270 */
[----:B------:R-:W-:Y:S01]  /*1be0*/  @P0 CALL.REL.NOINC `(.L_x_428) ;  /* 0x0000001000000944 */ /* 0x000fe20003c00000 */
[----:B------:R-:W-:Y:S05]  /*1bf0*/  BRA `(.L_x_438) ;  /* 0xffffed9000007947 */ /* 0x000fea000383ffff */
.L_x_428:
[----:B------:R-:W-:Y:S05]  /*1c00*/  BSYNC B1 ;  /* 0x0000000000017941 */ /* 0x000fea0003800000 */
.L_x_427:
[C---:B------:R-:W-:Y:S02]  /*1c10*/  LEA R4, P0, R2.reuse, c[0x0][0x168], 0x1 ;  /* 0x00005a0002047a11 */ /* 0x040fe400078008ff */
[----:B------:R-:W-:Y:S02]  /*1c20*/  F2FP.PACK_AB R23, RZ, R23 ;  /* 0x00000017ff17723e */ /* 0x000fe400000000ff */
[----:B------:R-:W-:-:S05]  /*1c30*/  LEA.HI.X R5, R2, c[0x0][0x16c], R3, 0x1, P0 ;  /* 0x00005b0002057a11 */ /* 0x000fca00000f0c03 */
[----:B------:R-:W-:Y:S01]  /*1c40*/  STG.E.U16 [R4.64], R23 ;  /* 0x0000001704007986 */ /* 0x000fe2000c101504 */
[----:B------:R-:W-:Y:S05]  /*1c50*/  EXIT ;  /* 0x000000000000794d */ /* 0x000fea0003800000 */
        .weak           $__internal_37_$__cuda_sm20_div_u64
        .type           $__internal_37_$__cuda_sm20_div_u64,@function
        .size           $__internal_37_$__cuda_sm20_div_u64,(.L_x_688 - $__internal_37_$__cuda_sm20_div_u64)
$__internal_37_$__cuda_sm20_div_u64:
        /* <DEDUP_REMOVED lines=69> */
[----:B------:R-:W-:Y:S06]  /*20b0*/  RET.REL.NODEC R8 `(_ZN2at6native53_GLOBAL__N__3bfe7fd5_20_UpSampleNearest2d_cu_198c5ce242upsample_nearest2d_backward_nhwc_out_frameIN3c104HalfEfXadL_ZNS0_40nearest_neighbor_bw_compute_source_indexEfiiEEEEvPKT_PS5_mmmmmffm) ;  /* 0xffffdf4008007950 */ /* 0x000fec0003c3ffff */
.L_x_439:
        /* <DEDUP_REMOVED lines=12> */
.L_x_688:


//--------------------- .text._ZN2at6native53_GLOBAL__N__3bfe7fd5_20_UpSampleNearest2d_cu_198c5ce242upsample_nearest2d_backward_nhwc_out_frameIffXadL_ZNS0_40nearest_neighbor_bw_compute_source_indexEfiiEEEEvPKT_PS3_mmmmmffm --------------------------
	.section	.text._ZN2at6native53_GLOBAL__N__3bfe7fd5_20_UpSampleNearest2d_cu_198c5ce242upsample_nearest2d_backward_nhwc_out_frameIffXadL_ZNS0_40nearest_neighbor_bw_compute_source_indexEfiiEEEEvPKT_PS3_mmmmmffm,"ax",@progbits
	.sectioninfo	@"SHI_REGISTERS=48"
	.align	128
.text._ZN2at6native53_GLOBAL__N__3bfe7fd5_20_UpSampleNearest2d_cu_198c5ce242upsample_nearest2d_backward_nhwc_out_frameIffXadL_ZNS0_40nearest_neighbor_bw_compute_source_indexEfiiEEEEvPKT_PS3_mmmmmffm:
        .type           _ZN2at6native53_GLOBAL__N__3bfe7fd5_20_UpSampleNearest2d_cu_198c5ce242upsample_nearest2d_backward_nhwc_out_frameIffXadL_ZNS0_40nearest_neighbor_bw_compute_source_indexEfiiEEEEvPKT_PS3_mmmmmffm,@function
        .size           _ZN2at6native53_GLOBAL__N__3bfe7fd5_20_UpSampleNearest2d_cu_198c5ce242upsample_nearest2d_backward_nhwc_out_frameIffXadL_ZNS0_40nearest_neighbor_bw_compute_source_indexEfiiEEEEvPKT_PS3_mmmmmffm,(.L_x_690 - _ZN2at6native53_GLOBAL__N__3bfe7fd5_20_UpSampleNearest2d_cu_198c5ce242upsample_nearest2d_backward_nhwc_out_frameIffXadL_ZNS0_40nearest_neighbor_bw_compute_source_indexEfiiEEEEvPKT_PS3_mmmmmffm)
        .other          _ZN2at6native53_GLOBAL__N__3bfe7fd5_20_UpSampleNearest2d_cu_198c5ce242upsample_nearest2d_backward_nhwc_out_frameIffXadL_ZNS0_40nearest_neighbor_bw_compute_source_indexEfiiEEEEvPKT_PS3_mmmmmffm,@"STO_CUDA_ENTRY STV_DEFAULT"
_ZN2at6native53_GLOBAL__N__3bfe7fd5_20_UpSampleNearest2d_cu_198c5ce242upsample_nearest2d_backward_nhwc_out_frameIffXadL_ZNS0_40nearest_neighbor_bw_compute_source_indexEfiiEEEEvPKT_PS3_mmmmmffm:
        /* <DEDUP_REMOVED lines=17> */
[----:B------:R-:W-:Y:S05]  /*0110*/  CALL.REL.NOINC `($__internal_38_$__cuda_sm20_div_u64) ;  /* 0x0000197000007944 */ /* 0x000fea0003c00000 */
[--C-:B------:R-:W-:Y:S02]  /*0120*/  IMAD.MOV R5, RZ, RZ, -R14.reuse ;  /* 0x000000ffff057224 */ /* 0x100fe400078e0a0e */
[----:B------:R-:W-:Y:S02]  /*0130*/  IMAD.MOV.U32 R4, RZ, RZ, R14 ;  /* 0x000000ffff047224 */ /* 0x000fe400078e000e */
[----:B------:R-:W-:Y:S01]  /*0140*/  IMAD R0, R5, c[0x0][0x190], R2 ;  /* 0x0000640005007a24 */ /* 0x000fe200078e0202 */
[----:B------:R-:W-:Y:S01]  /*0150*/  MOV R5, R15 ;  /* 0x0000000f00057202 */ /* 0x000fe20000000f00 */
[----:B------:R-:W-:Y:S05]  /*0160*/  BRA `(.L_x_442) ;  /* 0x0000015000007947 */ /* 0x000fea0003800000 */
.L_x_441:
        /* <DEDUP_REMOVED lines=21> */
.L_x_442:
[----:B------:R-:W-:Y:S05]  /*02c0*/  BSYNC B0 ;  /* 0x0000000000007941 */ /* 0x000fea0003800000 */
.L_x_440:
        /* <DEDUP_REMOVED lines=10> */
[----:B------:R-:W-:-:S04]  /*0370*/  IMAD.MOV R5, RZ, RZ, -R14 ;  /* 0x000000ffff057224 */ /* 0x000fc800078e0a0e */
[----:B------:R-:W-:Y:S01]  /*0380*/  IMAD R6, R5, c[0x0][0x188], R4 ;  /* 0x0000620005067a24 */ /* 0x000fe200078e0204 */
[----:B------:R-:W-:Y:S01]  /*0390*/  MOV R5, R15 ;  /* 0x0000000f00057202 */ /* 0x000fe20000000f00 */
[----:B------:R-:W-:Y:S01]  /*03a0*/  IMAD.MOV.U32 R4, RZ, RZ, R14 ;  /* 0x000000ffff047224 */ /* 0x000fe200078e000e */
[----:B------:R-:W-:Y:S05]  /*03b0*/  BRA `(.L_x_445) ;  /* 0x0000016000007947 */ /* 0x000fea0003800000 */
.L_x_444:
        /* <DEDUP_REMOVED lines=22> */
.L_x_445:
[----:B------:R-:W-:Y:S05]  /*0520*/  BSYNC B0 ;  /* 0x0000000000007941 */ /* 0x000fea0003800000 */
.L_x_443:
        /* <DEDUP_REMOVED lines=9> */
[----:B------:R-:W-:Y:S05]  /*05c0*/  CALL.REL.NOINC `($__internal_38_$__cuda_sm20_div_u64) ;  /* 0x000014c000007944 */ /* 0x000fea0003c00000 */
[----:B------:R-:W-:-:S04]  /*05d0*/  IMAD.MOV R5, RZ, RZ, -R14 ;  /* 0x000000ffff057224 */ /* 0x000fc800078e0a0e */
[----:B------:R-:W-:Y:S01]  /*05e0*/  IMAD R8, R5, c[0x0][0x180], R4 ;  /* 0x0000600005087a24 */ /* 0x000fe200078e0204 */
[----:B------:R-:W-:Y:S05]  /*05f0*/  BRA `(.L_x_448) ;  /* 0x0000014000007947 */ /* 0x000fea0003800000 */
.L_x_447:
        /* <DEDUP_REMOVED lines=20> */
.L_x_448:
[----:B------:R-:W-:Y:S05]  /*0740*/  BSYNC B0 ;  /* 0x0000000000007941 */ /* 0x000fea0003800000 */
.L_x_446:
        /* <DEDUP_REMOVED lines=35> */
.L_x_460:
        /* <DEDUP_REMOVED lines=14> */
[----:B------:R-:W-:-:S04]  /*0a60*/  IMAD.WIDE.U32 R10, R24, c[0x0][0x178], R4 ;  /* 0x00005e00180a7a25 */ /* 0x000fc800078e0004 */
[----:B------:R-:W-:-:S04]  /*0a70*/  IMAD R23, R23, c[0x0][0x178], RZ ;  /* 0x00005e0017177a24 */ /* 0x000fc800078e02ff */
[----:B------:R-:W-:Y:S02]  /*0a80*/  IMAD R27, R24, c[0x0][0x17c], R23 ;  /* 0x00005f00181b7a24 */ /* 0x000fe400078e0217 */
[----:B------:R-:W-:-:S04]  /*0a90*/  IMAD.WIDE.U32 R22, R10, c[0x0][0x190], R12 ;  /* 0x000064000a167a25 */ /* 0x000fc800078e000c */
[----:B------:R-:W-:-:S04]  /*0aa0*/  IMAD.IADD R11, R11, 0x1, R27 ;  /* 0x000000010b0b7824 */ /* 0x000fc800078e021b */
[----:B------:R-:W-:-:S04]  /*0ab0*/  IMAD R11, R11, c[0x0][0x190], RZ ;  /* 0x000064000b0b7a24 */ /* 0x000fc800078e02ff */
[----:B------:R-:W-:Y:S01]  /*0ac0*/  IMAD R11, R10, c[0x0][0x194], R11 ;  /* 0x000065000a0b7a24 */ /* 0x000fe200078e020b */
[----:B------:R-:W-:-:S04]  /*0ad0*/  LEA R10, P0, R22, c[0x0][0x160], 0x2 ;  /* 0x00005800160a7a11 */ /* 0x000fc800078010ff */
[----:B------:R-:W-:-:S04]  /*0ae0*/  IADD3 R11, R23, R11, RZ ;  /* 0x0000000b170b7210 */ /* 0x000fc80007ffe0ff */
[----:B------:R-:W-:-:S05]  /*0af0*/  LEA.HI.X R11, R22, c[0x0][0x164], R11, 0x2, P0 ;  /* 0x00005900160b7a11 */ /* 0x000fca00000f140b */
[----:B------:R-:W2:Y:S01]  /*0b00*/  LDG.E R10, [R10.64] ;  /* 0x000000040a0a7981 */ /* 0x000ea2000c1e1900 */
[----:B------:R-:W-:Y:S01]  /*0b10*/  ISETP.NE.AND P0, PT, R19, 0x1, PT ;  /* 0x000000011300780c */ /* 0x000fe20003f05270 */
[----:B------:R-:W-:Y:S02]  /*0b20*/  IMAD.MOV.U32 R20, RZ, RZ, R6 ;  /* 0x000000ffff147224 */ /* 0x000fe400078e0006 */
        /* <DEDUP_REMOVED lines=8> */
[----:B------:R-:W-:-:S05]  /*0bb0*/  @P0 IMAD.WIDE.U32 R24, R24, c[0x0][0x178], R8 ;  /* 0x00005e0018180a25 */ /* 0x000fca00078e0008 */
[----:B------:R-:W-:Y:S01]  /*0bc0*/  @P0 IADD3 R11, R27, R25, RZ ;  /* 0x000000191b0b0210 */ /* 0x000fe20007ffe0ff */
[----:B------:R-:W-:Y:S02]  /*0bd0*/  IMAD R25, R20, c[0x0][0x190], RZ ;  /* 0x0000640014197a24 */ /* 0x000fe400078e02ff */
[----:B------:R-:W-:-:S04]  /*0be0*/  @P0 IMAD.WIDE.U32 R26, R24, c[0x0][0x190], R12 ;  /* 0x00006400181a0a25 */ /* 0x000fc800078e000c */
[----:B------:R-:W-:Y:S02]  /*0bf0*/  @P0 IMAD R29, R11, c[0x0][0x190], RZ ;  /* 0x000064000b1d0a24 */ /* 0x000fe400078e02ff */
[----:B------:R-:W-:Y:S01]  /*0c00*/  IMAD R11, R10, c[0x0][0x194], R25 ;  /* 0x000065000a0b7a24 */ /* 0x000fe200078e0219 */
[----:B------:R-:W-:Y:S01]  /*0c10*/  LEA R10, P2, R22, c[0x0][0x160], 0x2 ;  /* 0x00005800160a7a11 */ /* 0x000fe200078410ff */
[----:B------:R-:W-:Y:S01]  /*0c20*/  @P0 IMAD R29, R24, c[0x0][0x194], R29 ;  /* 0x00006500181d0a24 */ /* 0x000fe200078e021d */
[----:B------:R-:W-:Y:S01]  /*0c30*/  @P0 LEA R24, P3, R26, c[0x0][0x160], 0x2 ;  /* 0x000058001a180a11 */ /* 0x000fe200078610ff */
[----:B------:R-:W-:Y:S02]  /*0c40*/  IMAD.IADD R11, R23, 0x1, R11 ;  /* 0x00000001170b7824 */ /* 0x000fe400078e020b */
[----:B------:R-:W-:-:S03]  /*0c50*/  @P0 IMAD.IADD R23, R27, 0x1, R29 ;  /* 0x000000011b170824 */ /* 0x000fc600078e021d */
[----:B------:R-:W-:Y:S02]  /*0c60*/  LEA.HI.X R11, R22, c[0x0][0x164], R11, 0x2, P2 ;  /* 0x00005900160b7a11 */ /* 0x000fe400010f140b */
[----:B------:R-:W-:-:S03]  /*0c70*/  @P0 LEA.HI.X R25, R26, c[0x0][0x164], R23, 0x2, P3 ;  /* 0x000059001a190a11 */ /* 0x000fc600018f1417 */
[----:B------:R-:W2:Y:S04]  /*0c80*/  LDG.E R10, [R10.64] ;  /* 0x000000040a0a7981 */ /* 0x000ea8000c1e1900 */
[----:B------:R-:W3:Y:S01]  /*0c90*/  @P0 LDG.E R24, [R24.64] ;  /* 0x0000000418180981 */ /* 0x000ee2000c1e1900 */
[----:B------:R-:W-:Y:S01]  /*0ca0*/  MOV R20, R8 ;  /* 0x0000000800147202 */ /* 0x000fe20000000f00 */
[----:B------:R-:W-:Y:S02]  /*0cb0*/  @P0 IMAD.MOV.U32 R20, RZ, RZ, R37 ;  /* 0x000000ffff140224 */ /* 0x000fe400078e0025 */
[----:B--2---:R-:W-:-:S04]  /*0cc0*/  FADD.FTZ R21, R21, R10 ;  /* 0x0000000a15157221 */ /* 0x004fc80000010000 */
[----:B---3--:R-:W-:Y:S02]  /*0cd0*/  @P0 FADD.FTZ R21, R21, R24 ;  /* 0x0000001815150221 */ /* 0x008fe40000010000 */
.L_x_454:
[----:B------:R-:W-:Y:S05]  /*0ce0*/  BSYNC B2 ;  /* 0x0000000000027941 */ /* 0x000fea0003800000 */
.L_x_453:
        /* <DEDUP_REMOVED lines=9> */
[C---:B------:R-:W-:Y:S01]  /*0d80*/  IMAD R25, R14.reuse, c[0x0][0x174], R25 ;  /* 0x00005d000e197a24 */ /* 0x040fe200078e0219 */
        /* <DEDUP_REMOVED lines=8> */
.L_x_457:
        /* <DEDUP_REMOVED lines=102> */
.L_x_456:
[----:B------:R-:W-:Y:S05]  /*1470*/  BSYNC B2 ;  /* 0x0000000000027941 */ /* 0x000fea0003800000 */
.L_x_455:
        /* <DEDUP_REMOVED lines=57> */
.L_x_459:
[----:B------:R-:W-:Y:S05]  /*1810*/  BSYNC B2 ;  /* 0x0000000000027941 */ /* 0x000fea0003800000 */
.L_x_458:
        /* <DEDUP_REMOVED lines=29> */
.L_x_452:
[----:B------:R-:W-:Y:S05]  /*19f0*/  BSYNC B0 ;  /* 0x0000000000007941 */ /* 0x000fea0003800000 */
.L_x_451:
[----:B------:R-:W-:-:S04]  /*1a00*/  IADD3 R16, R16, 0x1, RZ ;  /* 0x0000000110107810 */ /* 0x000fc80007ffe0ff */
[----:B------:R-:W-:-:S13]  /*1a10*/  ISETP.GE.AND P0, PT, R16, R15, PT ;  /* 0x0000000f1000720c */ /* 0x000fda0003f06270 */
[----:B------:R-:W-:Y:S01]  /*1a20*/  @P0 CALL.REL.NOINC `(.L_x_450) ;  /* 0x0000001000000944 */ /* 0x000fe20003c00000 */
[----:B------:R-:W-:Y:S05]  /*1a30*/  BRA `(.L_x_460) ;  /* 0xffffef4000007947 */ /* 0x000fea000383ffff */
.L_x_450:
[----:B------:R-:W-:Y:S05]  /*1a40*/  BSYNC B1 ;  /* 0x0000000000017941 */ /* 0x000fea0003800000 */
.L_x_449:
[----:B------:R-:W-:-:S04]  /*1a50*/  LEA R4, P0, R2, c[0x0][0x168], 0x2 ;  /* 0x00005a0002047a11 */ /* 0x000fc800078010ff */
[----:B------:R-:W-:-:S05]  /*1a60*/  LEA.HI.X R5, R2, c[0x0][0x16c], R3, 0x2, P0 ;  /* 0x00005b0002057a11 */ /* 0x000fca00000f1403 */
[----:B------:R-:W-:Y:S01]  /*1a70*/  STG.E [R4.64], R21 ;  /* 0x0000001504007986 */ /* 0x000fe2000c101904 */
[----:B------:R-:W-:Y:S05]  /*1a80*/  EXIT ;  /* 0x000000000000794d */ /* 0x000fea0003800000 */
        .weak           $__internal_38_$__cuda_sm20_div_u64
        .type           $__internal_38_$__cuda_sm20_div_u64,@function
        .size           $__internal_38_$__cuda_sm20_div_u64,(.L_x_690 - $__internal_38_$__cuda_sm20_div_u64)
$__internal_38_$__cuda_sm20_div_u64:
        /* <DEDUP_REMOVED lines=68> */
[----:B------:R-:W-:Y:S06]  /*1ed0*/  RET.REL.NODEC R8 `(_ZN2at6native53_GLOBAL__N__3bfe7fd5_20_UpSampleNearest2d_cu_198c5ce242upsample_nearest2d_backward_nhwc_out_frameIffXadL_ZNS0_40nearest_neighbor_bw_compute_source_indexEfiiEEEEvPKT_PS3_mmmmmffm) ;  /* 0xffffe12008007950 */ /* 0x000fec0003c3ffff */
.L_x_461:
        /* <DEDUP_REMOVED lines=10> */
.L_x_690:


//--------------------- .text._ZN2at6native53_GLOBAL__N__3bfe7fd5_20_UpSampleNearest2d_cu_198c5ce242upsample_nearest2d_backward_nhwc_out_frameIddXadL_ZNS0_40nearest_neighbor_bw_compute_source_indexEfiiEEEEvPKT_PS3_mmmmmffm --------------------------
	.section	.text._ZN2at6native53_GLOBAL__N__3bfe7fd5_20_UpSampleNearest2d_cu_198c5ce242upsample_nearest2d_backward_nhwc_out_frameIddXadL_ZNS0_40nearest_neighbor_bw_compute_source_indexEfiiEEEEvPKT_PS3_mmmmmffm,"ax",@progbits
	.sectioninfo	@"SHI_REGISTERS=46"
	.align	128
.text._ZN2at6native53_GLOBAL__N__3bfe7fd5_20_UpSampleNearest2d_cu_198c5ce242upsample_nearest2d_backward_nhwc_out_frameIddXadL_ZNS0_40nearest_neighbor_bw_compute_source_indexEfiiEEEEvPKT_PS3_mmmmmffm:
        .type           _ZN2at6native53_GLOBAL__N__3bfe7fd5_20_UpSampleNearest2d_cu_198c5ce242upsample_nearest2d_backward_nhwc_out_frameIddXadL_ZNS0_40nearest_neighbor_bw_compute_source_indexEfiiEEEEvPKT_PS3_mmmmmffm,@function
        .size           _ZN2at6native53_GLOBAL__N__3bfe7fd5_20_UpSampleNearest2d_cu_198c5ce242upsample_nearest2d_backward_nhwc_out_frameIddXadL_ZNS0_40nearest_neighbor_bw_compute_source_indexEfiiEEEEvPKT_PS3_mmmmmffm,(.L_x_692 - _ZN2at6native53_GLOBAL__N__3bfe7fd5_20_UpSampleNearest2d_cu_198c5ce242upsample_nearest2d_backward_nhwc_out_frameIddXadL_ZNS0_40nearest_neighbor_bw_compute_source_indexEfiiEEEEvPKT_PS3_mmmmmffm)
        .other          _ZN2at6native53_GLOBAL__N__3bfe7fd5_20_UpSampleNearest2d_cu_198c5ce242upsample_nearest2d_backward_nhwc_out_frameIddXadL_ZNS0_40nearest_neighbor_bw_compute_source_indexEfiiEEEEvPKT_PS3_mmmmmffm,@"STO_CUDA_ENTRY STV_DEFAULT"
_ZN2at6native53_GLOBAL__N__3bfe7fd5_20_UpSampleNearest2d_cu_198c5ce242upsample_nearest2d_backward_nhwc_out_frameIddXadL_ZNS0_40nearest_neighbor_bw_compute_source_indexEfiiEEEEvPKT_PS3_mmmmmffm:
        /* <DEDUP_REMOVED lines=17> */
[----:B------:R-:W-:Y:S05]  /*0110*/  CALL.REL.NOINC `($__internal_39_$__cuda_sm20_div_u64) ;  /* 0x000019b000007944 */ /* 0x000fea0003c00000 */
[----:B------:R-:W-:Y:S01]  /*0120*/  IMAD.MOV R5, RZ, RZ, -R12 ;  /* 0x000000ffff057224 */ /* 0x000fe200078e0a0c */
[----:B------:R-:W-:-:S03]  /*0130*/  MOV R4, R12 ;  /* 0x0000000c00047202 */ /* 0x000fc60000000f00 */
[----:B------:R-:W-:Y:S02]  /*0140*/  IMAD R0, R5, c[0x0][0x190], R2 ;  /* 0x0000640005007a24 */ /* 0x000fe400078e0202 */
[----:B------:R-:W-:Y:S01]  /*0150*/  IMAD.MOV.U32 R5, RZ, RZ, R13 ;  /* 0x000000ffff057224 */ /* 0x000fe200078e000d */
[----:B------:R-:W-:Y:S05]  /*0160*/  BRA `(.L_x_464) ;  /* 0x0000015000007947 */ /* 0x000fea0003800000 */
.L_x_463:
        /* <DEDUP_REMOVED lines=21> */
.L_x_464:
[----:B------:R-:W-:Y:S05]  /*02c0*/  BSYNC B0 ;  /* 0x0000000000007941 */ /* 0x000fea0003800000 */
.L_x_462:
        /* <DEDUP_REMOVED lines=10> */
[----:B------:R-:W-:-:S04]  /*0370*/  IMAD.MOV R5, RZ, RZ, -R12 ;  /* 0x000000ffff057224 */ /* 0x000fc800078e0a0c */
[----:B------:R-:W-:Y:S01]  /*0380*/  IMAD R6, R5, c[0x0][0x188], R4 ;  /* 0x0000620005067a24 */ /* 0x000fe200078e0204 */
[----:B------:R-:W-:Y:S01]  /*0390*/  MOV R4, R12 ;  /* 0x0000000c00047202 */ /* 0x000fe20000000f00 */
[----:B------:R-:W-:Y:S01]  /*03a0*/  IMAD.MOV.U32 R5, RZ, RZ, R13 ;  /* 0x000000ffff057224 */ /* 0x000fe200078e000d */
[----:B------:R-:W-:Y:S05]  /*03b0*/  BRA `(.L_x_467) ;  /* 0x0000016000007947 */ /* 0x000fea0003800000 */
.L_x_466:
        /* <DEDUP_REMOVED lines=22> */
.L_x_467:
[----:B------:R-:W-:Y:S05]  /*0520*/  BSYNC B0 ;  /* 0x0000000000007941 */ /* 0x000fea0003800000 */
.L_x_465:
        /* <DEDUP_REMOVED lines=9> */
[----:B------:R-:W-:Y:S05]  /*05c0*/  CALL.REL.NOINC `($__internal_39_$__cuda_sm20_div_u64) ;  /* 0x0000150000007944 */ /* 0x000fea0003c00000 */
[----:B------:R-:W-:-:S05]  /*05d0*/  IADD3 R5, -R12, RZ, RZ ;  /* 0x000000ff0c057210 */ /* 0x000fca0007ffe1ff */
[----:B------:R-:W-:Y:S01]  /*05e0*/  IMAD R8, R5, c[0x0][0x180], R4 ;  /* 0x0000600005087a24 */ /* 0x000fe200078e0204 */
[----:B------:R-:W-:Y:S05]  /*05f0*/  BRA `(.L_x_470) ;  /* 0x0000014000007947 */ /* 0x000fea0003800000 */
.L_x_469:
        /* <DEDUP_REMOVED lines=20> */
.L_x_470:
[----:B------:R-:W-:Y:S05]  /*0740*/  BSYNC B0 ;  /* 0x0000000000007941 */ /* 0x000fea0003800000 */
.L_x_468:
[----:B------:R-:W-:Y:S01]  /*0750*/  IADD3 R5, R8, 0x1, RZ ;  /* 0x0000000108057810 */ /* 0x000fe20007ffe0ff */
[----:B------:R-:W0:Y:S01]  /*0760*/  I2F R4, R8 ;  /* 0x0000000800047306 */ /* 0x000e220000201400 */
[----:B------:R-:W-:Y:S01]  /*0770*/  ULDC.64 UR4, c[0x0][0x118] ;  /* 0x0000460000047ab9 */ /* 0x000fe20000000a00 */
[----:B------:R-:W-:Y:S01]  /*0780*/  BSSY B1, `(.L_x_471) ;  /* 0x0000130000017945 */ /* 0x000fe20003800000 */
[----:B------:R-:W-:-:S05]  /*0790*/  CS2R R20, SRZ ;  /* 0x0000000000147805 */ /* 0x000fca000001ff00 */
        /* <DEDUP_REMOVED lines=10> */
[----:B------:R-:W-:Y:S01]  /*0840*/  CS2R R20, SRZ ;  /* 0x0000000000147805 */ /* 0x000fe2000001ff00 */
        /* <DEDUP_REMOVED lines=19> */
.L_x_482:
[----:B------:R-:W-:Y:S01]  /*0980*/  ISETP.GT.AND P0, PT, R15, R4, PT ;  /* 0x000000040f00720c */ /* 0x000fe20003f04270 */
[----:B------:R-:W-:-:S12]  /*0990*/  BSSY B0, `(.L_x_473) ;  /* 0x000010a000007945 */ /* 0x000fd80003800000 */
[----:B012---:R-:W-:Y:S05]  /*09a0*/  @!P0 BRA `(.L_x_474) ;  /* 0x0000108000008947 */ /* 0x007fea0003800000 */
        /* <DEDUP_REMOVED lines=12> */
[----:B------:R-:W-:Y:S02]  /*0a70*/  IMAD R31, R28, c[0x0][0x17c], R11 ;  /* 0x00005f001c1f7a24 */ /* 0x000fe400078e020b */
[----:B------:R-:W-:Y:S02]  /*0a80*/  IMAD.MOV.U32 R11, RZ, RZ, R17 ;  /* 0x000000ffff0b7224 */ /* 0x000fe400078e0011 */
[----:B------:R-:W-:-:S04]  /*0a90*/  IMAD.IADD R10, R23, 0x1, R31 ;  /* 0x00000001170a7824 */ /* 0x000fc800078e021f */
[----:B------:R-:W-:Y:S02]  /*0aa0*/  IMAD R19, R10, c[0x0][0x190], RZ ;  /* 0x000064000a137a24 */ /* 0x000fe400078e02ff */
[----:B------:R-:W-:Y:S02]  /*0ab0*/  IMAD.MOV.U32 R10, RZ, RZ, R0 ;  /* 0x000000ffff0a7224 */ /* 0x000fe400078e0000 */
[C---:B------:R-:W-:Y:S02]  /*0ac0*/  IMAD R19, R22.reuse, c[0x0][0x194], R19 ;  /* 0x0000650016137a24 */ /* 0x040fe400078e0213 */
[----:B------:R-:W-:-:S05]  /*0ad0*/  IMAD.WIDE.U32 R24, R22, c[0x0][0x190], R10 ;  /* 0x0000640016187a25 */ /* 0x000fca00078e000a */
[----:B------:R-:W-:Y:S02]  /*0ae0*/  LEA R26, P0, R24, c[0x0][0x160], 0x3 ;  /* 0x00005800181a7a11 */ /* 0x000fe400078018ff */
[----:B------:R-:W-:-:S04]  /*0af0*/  IADD3 R19, R25, R19, RZ ;  /* 0x0000001319137210 */ /* 0x000fc80007ffe0ff */
        /* <DEDUP_REMOVED lines=16> */
[----:B------:R-:W-:Y:S02]  /*0c00*/  IMAD R19, R22, c[0x0][0x194], R23 ;  /* 0x0000650016137a24 */ /* 0x000fe400078e0217 */
[----:B------:R-:W-:Y:S01]  /*0c10*/  @P0 IMAD.WIDE.U32 R22, R26, c[0x0][0x190], R10 ;  /* 0x000064001a160a25 */ /* 0x000fe200078e000a */
[----:B------:R-:W-:Y:S02]  /*0c20*/  LEA R10, P2, R24, c[0x0][0x160], 0x3 ;  /* 0x00005800180a7a11 */ /* 0x000fe400078418ff */
[----:B------:R-:W-:Y:S01]  /*0c30*/  IADD3 R11, R25, R19, RZ ;  /* 0x00000013190b7210 */ /* 0x000fe20007ffe0ff */
[----:B------:R-:W-:Y:S01]  /*0c40*/  @P0 IMAD R27, R26, c[0x0][0x194], R27 ;  /* 0x000065001a1b0a24 */ /* 0x000fe200078e021b */
[----:B------:R-:W-:-:S02]  /*0c50*/  @P0 LEA R26, P3, R22, c[0x0][0x160], 0x3 ;  /* 0x00005800161a0a11 */ /* 0x000fc400078618ff */
[----:B------:R-:W-:Y:S01]  /*0c60*/  LEA.HI.X R11, R24, c[0x0][0x164], R11, 0x3, P2 ;  /* 0x00005900180b7a11 */ /* 0x000fe200010f1c0b */
[----:B------:R-:W-:-:S05]  /*0c70*/  @P0 IMAD.IADD R19, R23, 0x1, R27 ;  /* 0x0000000117130824 */ /* 0x000fca00078e021b */
[----:B------:R-:W2:Y:S01]  /*0c80*/  LDG.E.64 R10, [R10.64] ;  /* 0x000000040a0a7981 */ /* 0x000ea2000c1e1b00 */
[----:B------:R-:W-:-:S05]  /*0c90*/  @P0 LEA.HI.X R27, R22, c[0x0][0x164], R19, 0x3, P3 ;  /* 0x00005900161b0a11 */ /* 0x000fca00018f1c13 */
[----:B------:R-:W3:Y:S01]  /*0ca0*/  @P0 LDG.E.64 R24, [R26.64] ;  /* 0x000000041a180981 */ /* 0x000ee2000c1e1b00 */
[----:B------:R-:W-:Y:S02]  /*0cb0*/  IMAD.MOV.U32 R22, RZ, RZ, R8 ;  /* 0x000000ffff167224 */ /* 0x000fe400078e0008 */
[----:B------:R-:W-:Y:S01]  /*0cc0*/  @P0 IMAD.MOV.U32 R22, RZ, RZ, R36 ;  /* 0x000000ffff160224 */ /* 0x000fe200078e0024 */
[----:B--2---:R-:W3:-:S06]  /*0cd0*/  DADD R20, R20, R10 ;  /* 0x0000000014147229 */ /* 0x004ecc000000000a */
[----:B---3--:R0:W1:-:S06]  /*0ce0*/  @P0 DADD R20, R20, R24 ;  /* 0x0000000014140229 */ /* 0x00804c0000000018 */
.L_x_476:
[----:B-1----:R-:W-:Y:S05]  /*0cf0*/  BSYNC B2 ;  /* 0x0000000000027941 */ /* 0x002fea0003800000 */
.L_x_475:
[----:B------:R-:W-:Y:S05]  /*0d00*/  @!P1 BRA `(.L_x_474) ;  /* 0x00000d2000009947 */ /* 0x000fea0003800000 */
[----:B------:R-:W-:Y:S01]  /*0d10*/  IADD3 R10, R15, -R22, RZ ;  /* 0x800000160f0a7210 */ /* 0x000fe20007ffe0ff */
[----:B------:R-:W-:Y:S01]  /*0d20*/  IMAD R23, R16, c[0x0][0x170], RZ ;  /* 0x00005c0010177a24 */ /* 0x000fe200078e02ff */
[--C-:B------:R-:W-:Y:S01]  /*0d30*/  SHF.R.S32.HI R11, RZ, 0x1f, R14.reuse ;  /* 0x0000001fff0b7819 */ /* 0x100fe2000001140e */
[----:B0-----:R-:W-:Y:S01]  /*0d40*/  IMAD.MOV.U32 R24, RZ, RZ, c[0x0][0x190] ;  /* 0x00006400ff187624 */ /* 0x001fe200078e00ff */
[----:B------:R-:W-:Y:S01]  /*0d50*/  ISETP.GT.AND P2, PT, R10, 0xc, PT ;  /* 0x0000000c0a00780c */ /* 0x000fe20003f44270 */
[----:B------:R-:W-:Y:S01]  /*0d60*/  IMAD.MOV.U32 R10, RZ, RZ, R14 ;  /* 0x000000ffff0a7224 */ /* 0x000fe200078e000e */
[----:B------:R-:W-:Y:S01]  /*0d70*/  BSSY B2, `(.L_x_477) ;  /* 0x0000072000027945 */ /* 0x000fe20003800000 */
[----:B------:R-:W-:Y:S01]  /*0d80*/  IMAD.MOV.U32 R19, RZ, RZ, 0x3 ;  /* 0x00000003ff137424 */ /* 0x000fe200078e00ff */
[----:B------:R-:W-:Y:S01]  /*0d90*/  PLOP3.LUT P0, PT, PT, PT, PT, 0x80, 0x0 ;  /* 0x000000000000781c */ /* 0x000fe20003f0f070 */
[----:B------:R-:W-:Y:S01]  /*0da0*/  IMAD R25, R12, c[0x0][0x174], R23 ;  /* 0x00005d000c197a24 */ /* 0x000fe200078e0217 */
[----:B------:R-:W-:Y:S01]  /*0db0*/  SHF.L.U32 R23, R24, 0x3, RZ ;  /* 0x0000000318177819 */ /* 0x000fe200000006ff */
[----:B------:R-:W-:Y:S01]  /*0dc0*/  IMAD.WIDE.U32 R10, R12, c[0x0][0x170], R10 ;  /* 0x00005c000c0a7a25 */ /* 0x000fe200078e000a */
[----:B------:R-:W-:-:S03]  /*0dd0*/  SHF.L.U64.HI R19, R24, R19, c[0x0][0x194] ;  /* 0x0000650018137619 */ /* 0x000fc60000010213 */
[----:B------:R-:W-:Y:S02]  /*0de0*/  IMAD.IADD R26, R25, 0x1, R11 ;  /* 0x00000001191a7824 */ /* 0x000fe400078e020b */
[----:B------:R-:W-:Y:S05]  /*0df0*/  @!P2 BRA `(.L_x_478) ;  /* 0x000006900000a947 */ /* 0x000fea0003800000 */
[----:B------:R-:W-:Y:S02]  /*0e00*/  PLOP3.LUT P0, PT, PT, PT, PT, 0x8, 0x0 ;  /* 0x000000000000781c */ /* 0x000fe40003f0e170 */
[----:B------:R-:W-:Y:S02]  /*0e10*/  IADD3 R27, R15, -0xc, RZ ;  /* 0xfffffff40f1b7810 */ /* 0x000fe40007ffe0ff */
.L_x_479:
        /* <DEDUP_REMOVED lines=103> */
.L_x_478:
[----:B------:R-:W-:Y:S05]  /*1490*/  BSYNC B2 ;  /* 0x0000000000027941 */ /* 0x000fea0003800000 */
.L_x_477:
        /* <DEDUP_REMOVED lines=58> */
.L_x_481:
[----:B------:R-:W-:Y:S05]  /*1840*/  BSYNC B2 ;  /* 0x0000000000027941 */ /* 0x000fea0003800000 */
.L_x_480:
        /* <DEDUP_REMOVED lines=30> */
.L_x_474:
[----:B------:R-:W-:Y:S05]  /*1a30*/  BSYNC B0 ;  /* 0x0000000000007941 */ /* 0x000fea0003800000 */
.L_x_473:
[----:B------:R-:W-:-:S04]  /*1a40*/  IADD3 R14, R14, 0x1, RZ ;  /* 0x000000010e0e7810 */ /* 0x000fc80007ffe0ff */
[----:B------:R-:W-:-:S13]  /*1a50*/  ISETP.GE.AND P0, PT, R14, R13, PT ;  /* 0x0000000d0e00720c */ /* 0x000fda0003f06270 */
[----:B------:R-:W-:Y:S01]  /*1a60*/  @P0 CALL.REL.NOINC `(.L_x_472) ;  /* 0x0000001000000944 */ /* 0x000fe20003c00000 */
[----:B------:R-:W-:Y:S05]  /*1a70*/  BRA `(.L_x_482) ;  /* 0xffffef0000007947 */ /* 0x000fea000383ffff */
.L_x_472:
[----:B------:R-:W-:Y:S05]  /*1a80*/  BSYNC B1 ;  /* 0x0000000000017941 */ /* 0x000fea0003800000 */
.L_x_471:
[----:B------:R-:W-:-:S04]  /*1a90*/  LEA R4, P0, R2, c[0x0][0x168], 0x3 ;  /* 0x00005a0002047a11 */ /* 0x000fc800078018ff */
[----:B------:R-:W-:-:S05]  /*1aa0*/  LEA.HI.X R5, R2, c[0x0][0x16c], R3, 0x3, P0 ;  /* 0x00005b0002057a11 */ /* 0x000fca00000f1c03 */
[----:B-12---:R-:W-:Y:S01]  /*1ab0*/  STG.E.64 [R4.64], R20 ;  /* 0x0000001404007986 */ /* 0x006fe2000c101b04 */
[----:B------:R-:W-:Y:S05]  /*1ac0*/  EXIT ;  /* 0x000000000000794d */ /* 0x000fea0003800000 */
        .weak           $__internal_39_$__cuda_sm20_div_u64
        .type           $__internal_39_$__cuda_sm20_div_u64,@function
        .size           $__internal_39_$__cuda_sm20_div_u64,(.L_x_692 - $__internal_39_$__cuda_sm20_div_u64)
$__internal_39_$__cuda_sm20_div_u64:
        /* <DEDUP_REMOVED lines=68> */
[----:B------:R-:W-:Y:S06]  /*1f10*/  RET.REL.NODEC R8 `(_ZN2at6native53_GLOBAL__N__3bfe7fd5_20_UpSampleNearest2d_cu_198c5ce242upsample_nearest2d_backward_nhwc_out_frameIddXadL_ZNS0_40nearest_neighbor_bw_compute_source_indexEfiiEEEEvPKT_PS3_mmmmmffm) ;  /* 0xffffe0e008007950 */ /* 0x000fec0003c3ffff */
.L_x_483:
        /* <DEDUP_REMOVED lines=14> */
.L_x_692:


//--------------------- .text._ZN2at6native53_GLOBAL__N__3bfe7fd5_20_UpSampleNearest2d_cu_198c5ce228upsample_nearest2d_out_frameIhXadL_ZNS0_43nearest_neighbor_exact_compute_source_indexEfiiEEEEvPKT_PS3_mmmmmff --------------------------
	.section	.text._ZN2at6native53_GLOBAL__N__3bfe7fd5_20_UpSampleNearest2d_cu_198c5ce228upsample_nearest2d_out_frameIhXadL_ZNS0_43nearest_neighbor_exact_compute_source_indexEfiiEEEEvPKT_PS3_mmmmmff,"ax",@progbits
	.sectioninfo	@"SHI_REGISTERS=24"
	.align	128
.text._ZN2at6native53_GLOBAL__N__3bfe7fd5_20_UpSampleNearest2d_cu_198c5ce228upsample_nearest2d_out_frameIhXadL_ZNS0_43nearest_neighbor_exact_compute_source_indexEfiiEEEEvPKT_PS3_mmmmmff:
        .type           _ZN2at6native53_GLOBAL__N__3bfe7fd5_20_UpSampleNearest2d_cu_198c5ce228upsample_nearest2d_out_frameIhXadL_ZNS0_43nearest_neighbor_exact_compute_source_indexEfiiEEEEvPKT_PS3_mmmmmff,@function
        .size           _ZN2at6native53_GLOBAL__N__3bfe7fd5_20_UpSampleNearest2d_cu_198c5ce228upsample_nearest2d_out_frameIhXadL_ZNS0_43nearest_neighbor_exact_compute_source_indexEfiiEEEEvPKT_PS3_mmmmmff,(.L_x_694 - _ZN2at6native53_GLOBAL__N__3bfe7fd5_20_UpSampleNearest2d_cu_198c5ce228upsample_nearest2d_out_frameIhXadL_ZNS0_43nearest_neighbor_exact_compute_source_indexEfiiEEEEvPKT_PS3_mmmmmff)
        .other          _ZN2at6native53_GLOBAL__N__3bfe7fd5_20_UpSampleNearest2d_cu_198c5ce228upsample_nearest2d_out_frameIhXadL_ZNS0_43nearest_neighbor_exact_compute_source_indexEfiiEEEEvPKT_PS3_mmmmmff,@"STO_CUDA_ENTRY STV_DEFAULT"
_ZN2at6native53_GLOBAL__N__3bfe7fd5_20_UpSampleNearest2d_cu_198c5ce228upsample_nearest2d_out_frameIhXadL_ZNS0_43nearest_neighbor_exact_compute_source_indexEfiiEEEEvPKT_PS3_mmmmmff:
[----:B------:R-:W-:Y:S02]  /*0000*/  MOV R1, c[0x0][0x28] ;  /* 0x00000a0000017a02 */ /* 0x000fe40000000f00 */
[----:B------:R-:W0:Y:S04]  /*0010*/  S2R R0, SR_CTAID.X ;  /* 0x0000000000007919 */ /* 0x000e280000002500 */
[----:B------:R-:W1:Y:S04]  /*0020*/  S2R R4, SR_TID.X ;  /* 0x0000000000047919 */ /* 0x000e680000002100 */
[----:B------:R-:W2:Y:S04]  /*0030*/  S2R R6, SR_CTAID.Y ;  /* 0x0000000000067919 */ /* 0x000ea80000002600 */
[----:B------:R-:W2:Y:S04]  /*0040*/  S2R R7, SR_TID.Y ;  /* 0x0000000000077919 */ /* 0x000ea80000002200 */
[----:B------:R-:W3:Y:S01]  /*0050*/  S2R R9, SR_TID.Z ;  /* 0x0000000000097919 */ /* 0x000ee20000002300 */
[----:B0-----:R-:W-:-:S03]  /*0060*/  IMAD R5, R0, c[0x0][0x0], RZ ;  /* 0x0000000000057a24 */ /* 0x001fc600078e02ff */
[----:B------:R-:W0:Y:S02]  /*0070*/  S2R R0, SR_CTAID.Z ;  /* 0x0000000000007919 */ /* 0x000e240000002700 */
[----:B-1----:R-:W-:-:S04]  /*0080*/  IADD3 R4, P0, R5, R4, RZ ;  /* 0x0000000405047210 */ /* 0x002fc80007f1e0ff */
[----:B------:R-:W-:Y:S01]  /*0090*/  ISETP.GE.U32.AND P1, PT, R4, c[0x0][0x190], PT ;  /* 0x0000640004007a0c */ /* 0x000fe20003f26070 */
[----:B------:R-:W-:Y:S02]  /*00a0*/  IMAD.X R5, RZ, RZ, RZ, P0 ;  /* 0x000000ffff057224 */ /* 0x000fe400000e06ff */
[----:B--2---:R-:W-:-:S03]  /*00b0*/  IMAD R6, R6, c[0x0][0x4], R7 ;  /* 0x0000010006067a24 */ /* 0x004fc600078e0207 */
[----:B------:R-:W-:Y:S02]  /*00c0*/  ISETP.GE.U32.AND.EX P1, PT, R5, c[0x0][0x194], PT, P1 ;  /* 0x0000650005007a0c */ /* 0x000fe40003f26110 */
[----:B------:R-:W-:-:S04]  /*00d0*/  ISETP.GE.U32.AND P0, PT, R6, c[0x0][0x188], PT ;  /* 0x0000620006007a0c */ /* 0x000fc80003f06070 */
[----:B------:R-:W-:-:S13]  /*00e0*/  ISETP.GE.U32.OR.EX P0, PT, RZ, c[0x0][0x18c], P1, P0 ;  /* 0x00006300ff007a0c */ /* 0x000fda0000f06500 */
[----:B------:R-:W-:Y:S05]  /*00f0*/  @P0 EXIT ;  /* 0x000000000000094d */ /* 0x000fea0003800000 */
[----:B0--3--:R-:W-:Y:S01]  /*0100*/  MOV R11, c[0x0][0x178] ;  /* 0x00005e00000b7a02 */ /* 0x009fe20000000f00 */
[----:B------:R-:W-:Y:S01]  /*0110*/  IMAD.MOV.U32 R3, RZ, RZ, c[0x0][0x180] ;  /* 0x00006000ff037624 */ /* 0x000fe200078e00ff */
[----:B------:R-:W-:Y:S01]  /*0120*/  MOV R2, c[0x0][0x17c] ;  /* 0x00005f0000027a02 */ /* 0x000fe20000000f00 */
[----:B------:R-:W-:Y:S01]  /*0130*/  IMAD.MOV.U32 R8, RZ, RZ, c[0x0][0x184] ;  /* 0x00006100ff087624 */ /* 0x000fe200078e00ff */
[----:B------:R-:W-:Y:S01]  /*0140*/  ISETP.NE.U32.AND P0, PT, R11, c[0x0][0x188], PT ;  /* 0x000062000b007a0c */ /* 0x000fe20003f05070 */
[----:B------:R-:W-:Y:S01]  /*0150*/  IMAD R0, R0, c[0x0][0x8], R9 ;  /* 0x0000020000007a24 */ /* 0x000fe200078e0209 */
[----:B------:R-:W-:Y:S01]  /*0160*/  ISETP.NE.U32.AND P1, PT, R3, c[0x0][0x190], PT ;  /* 0x0000640003007a0c */ /* 0x000fe20003f25070 */
[----:B------:R-:W-:Y:S01]  /*0170*/  IMAD.MOV.U32 R10, RZ, RZ, R6 ;  /* 0x000000ffff0a7224 */ /* 0x000fe200078e0006 */
[----:B------:R-:W-:Y:S01]  /*0180*/  ISETP.NE.AND.EX P0, PT, R2, c[0x0][0x18c], PT, P0 ;  /* 0x0000630002007a0c */ /* 0x000fe20003f05300 */
[----:B------:R-:W-:Y:S01]  /*0190*/  HFMA2.MMA R2, -RZ, RZ, 0, 0 ;  /* 0x00000000ff027435 */ /* 0x000fe200000001ff */
[----:B------:R-:W-:-:S02]  /*01a0*/  ISETP.NE.AND.EX P1, PT, R8, c[0x0][0x194], PT, P1 ;  /* 0x0000650008007a0c */ /* 0x000fc40003f25310 */
[----:B------:R-:W-:-:S09]  /*01b0*/  MOV R9, RZ ;  /* 0x000000ff00097202 */ /* 0x000fd20000000f00 */
[----:B------:R-:W-:Y:S05]  /*01c0*/  @!P0 BRA `(.L_x_484) ;  /* 0x0000007000008947 */ /* 0x000fea0003800000 */
[----:B------:R-:W0:Y:S01]  /*01d0*/  I2F R8, R6 ;  /* 0x0000000600087306 */ /* 0x000e220000201400 */
[----:B------:R-:W-:Y:S01]  /*01e0*/  IADD3 R9, R11, -0x1, RZ ;  /* 0xffffffff0b097810 */ /* 0x000fe20007ffe0ff */
[----:B0-----:R-:W-:-:S04]  /*01f0*/  FADD.FTZ R8, R8, 0.5 ;  /* 0x3f00000008087421 */ /* 0x001fc80000010000 */
[----:B------:R-:W-:-:S06]  /*0200*/  FMUL.FTZ R8, R8, c[0x0][0x198] ;  /* 0x0000660008087a20 */ /* 0x000fcc0000410000 */
[----:B------:R-:W0:Y:S02]  /*0210*/  F2I.FTZ.FLOOR.NTZ R8, R8 ;  /* 0x0000000800087305 */ /* 0x000e240000217100 */
[----:B0-----:R-:W-:-:S04]  /*0220*/  IMNMX R10, R8, R9, PT ;  /* 0x00000009080a7217 */ /* 0x001fc80003800200 */
[----:B------:R-:W-:Y:S02]  /*0230*/  SHF.R.S32.HI R9, RZ, 0x1f, R10 ;  /* 0x0000001fff097819 */ /* 0x000fe4000001140a */
.L_x_484:
[----:B------:R-:W-:Y:S01]  /*0240*/  IMAD R13, R2, c[0x0][0x188], RZ ;  /* 0x00006200020d7a24 */ /* 0x000fe200078e02ff */
[----:B------:R-:W-:Y:S01]  /*0250*/  MOV R7, RZ ;  /* 0x000000ff00077202 */ /* 0x000fe20000000f00 */
[----:B------:R-:W-:Y:S01]  /*0260*/  IMAD.MOV.U32 R12, RZ, RZ, R4 ;  /* 0x000000ffff0c7224 */ /* 0x000fe200078e0004 */
[C---:B------:R-:W-:Y:S01]  /*0270*/  ISETP.GE.U32.AND P0, PT, R0.reuse, c[0x0][0x170], PT ;  /* 0x00005c0000007a0c */ /* 0x040fe20003f06070 */
[C---:B------:R-:W-:Y:S01]  /*0280*/  IMAD R15, R0.reuse, c[0x0][0x18c], R13 ;  /* 0x00006300000f7a24 */ /* 0x040fe200078e020d */
[----:B------:R-:W-:Y:S01]  /*0290*/  MOV R13, R5 ;  /* 0x00000005000d7202 */ /* 0x000fe20000000f00 */
[----:B------:R-:W-:-:S04]  /*02a0*/  IMAD.WIDE.U32 R6, R0, c[0x0][0x188], R6 ;  /* 0x0000620000067a25 */ /* 0x000fc800078e0006 */
[----:B------:R-:W-:Y:S01]  /*02b0*/  IMAD R11, R2, c[0x0][0x178], RZ ;  /* 0x00005e00020b7a24 */ /* 0x000fe200078e02ff */
        /* <DEDUP_REMOVED lines=8> */
.L_x_485:
[----:B------:R-:W-:Y:S01]  /*0340*/  ISETP.GE.U32.AND.EX P0, PT, R2, c[0x0][0x174], PT, P0 ;  /* 0x00005d0002007a0c */ /* 0x000fe20003f06100 */
[----:B------:R-:W-:Y:S01]  /*0350*/  IMAD R11, R0, c[0x0][0x17c], R11 ;  /* 0x00005f00000b7a24 */ /* 0x000fe200078e020b */
[----:B------:R-:W-:Y:S01]  /*0360*/  MOV R8, R10 ;  /* 0x0000000a00087202 */ /* 0x000fe20000000f00 */
[----:B------:R-:W-:-:S04]  /*0370*/  IMAD.IADD R3, R7, 0x1, R15 ;  /* 0x0000000107037824 */ /* 0x000fc800078e020f */
[----:B------:R-:W-:-:S04]  /*0380*/  IMAD.WIDE.U32 R8, R0, c[0x0][0x178], R8 ;  /* 0x00005e0000087a25 */ /* 0x000fc800078e0008 */
[----:B------:R-:W-:Y:S01]  /*0390*/  IMAD R15, R3, c[0x0][0x190], RZ ;  /* 0x00006400030f7a24 */ /* 0x000fe200078e02ff */
[----:B------:R-:W-:Y:S01]  /*03a0*/  IADD3 R3, R9, R11, RZ ;  /* 0x0000000b09037210 */ /* 0x000fe20007ffe0ff */
[----:B------:R-:W-:Y:S06]  /*03b0*/  @P0 EXIT ;  /* 0x000000000000094d */ /* 0x000fec0003800000 */
[----:B------:R-:W-:Y:S01]  /*03c0*/  IMAD.MOV.U32 R7, RZ, RZ, c[0x0][0x8] ;  /* 0x00000200ff077624 */ /* 0x000fe200078e00ff */
[----:B------:R-:W-:Y:S01]  /*03d0*/  ULDC.64 UR4, c[0x0][0x118] ;  /* 0x0000460000047ab9 */ /* 0x000fe20000000a00 */
[----:B------:R-:W-:-:S04]  /*03e0*/  IMAD.WIDE.U32 R10, R6, c[0x0][0x190], R4 ;  /* 0x00006400060a7a25 */ /* 0x000fc800078e0004 */
[----:B------:R-:W-:Y:S01]  /*03f0*/  IMAD R15, R6, c[0x0][0x194], R15 ;  /* 0x00006500060f7a24 */ /* 0x000fe200078e020f */
[----:B------:R-:W-:Y:S01]  /*0400*/  MOV R14, R10 ;  /* 0x0000000a000e7202 */ /* 0x000fe20000000f00 */
[----:B------:R-:W-:Y:S02]  /*0410*/  IMAD R3, R3, c[0x0][0x180], RZ ;  /* 0x0000600003037a24 */ /* 0x000fe400078e02ff */
[----:B------:R-:W-:-:S04]  /*0420*/  IMAD.WIDE.U32 R4, R7, c[0x0][0x14], RZ ;  /* 0x0000050007047a25 */ /* 0x000fc800078e00ff */
[----:B------:R-:W-:Y:S01]  /*0430*/  IMAD R17, R8, c[0x0][0x184], R3 ;  /* 0x0000610008117a24 */ /* 0x000fe200078e0203 */
[----:B------:R-:W-:Y:S01]  /*0440*/  IADD3 R3, R11, R15, RZ ;  /* 0x0000000f0b037210 */ /* 0x000fe20007ffe0ff */
[C---:B------:R-:W-:Y:S02]  /*0450*/  IMAD R11, R5.reuse, c[0x0][0x188], RZ ;  /* 0x00006200050b7a24 */ /* 0x040fe400078e02ff */
[----:B------:R-:W-:Y:S02]  /*0460*/  IMAD R15, R5, c[0x0][0x178], RZ ;  /* 0x00005e00050f7a24 */ /* 0x000fe400078e02ff */
[----:B------:R-:W-:-:S04]  /*0470*/  IMAD.WIDE.U32 R6, R4, c[0x0][0x188], RZ ;  /* 0x0000620004067a25 */ /* 0x000fc800078e00ff */
[----:B------:R-:W-:Y:S02]  /*0480*/  IMAD R11, R4, c[0x0][0x18c], R11 ;  /* 0x00006300040b7a24 */ /* 0x000fe400078e020b */
[----:B------:R-:W-:-:S03]  /*0490*/  IMAD.WIDE.U32 R12, R8, c[0x0][0x180], R12 ;  /* 0x00006000080c7a25 */ /* 0x000fc600078e000c */
[----:B------:R-:W-:Y:S01]  /*04a0*/  IADD3 R10, R7, R11, RZ ;  /* 0x0000000b070a7210 */ /* 0x000fe20007ffe0ff */
[----:B------:R-:W-:Y:S01]  /*04b0*/  IMAD.WIDE.U32 R8, R4, c[0x0][0x178], RZ ;  /* 0x00005e0004087a25 */ /* 0x000fe200078e00ff */
[----:B------:R-:W-:-:S03]  /*04c0*/  IADD3 R18, R13, R17, RZ ;  /* 0x000000110d127210 */ /* 0x000fc60007ffe0ff */
[----:B------:R-:W-:Y:S02]  /*04d0*/  IMAD R19, R4, c[0x0][0x17c], R15 ;  /* 0x00005f0004137a24 */ /* 0x000fe400078e020f */
[----:B------:R-:W-:Y:S02]  /*04e0*/  IMAD.MOV.U32 R15, RZ, RZ, R12 ;  /* 0x000000ffff0f7224 */ /* 0x000fe400078e000c */
[----:B------:R-:W-:-:S03]  /*04f0*/  IMAD.IADD R11, R9, 0x1, R19 ;  /* 0x00000001090b7824 */ /* 0x000fc600078e0213 */
.L_x_486:
[----:B------:R-:W-:-:S04]  /*0500*/  IADD3 R12, P0, R15, c[0x0][0x160], RZ ;  /* 0x000058000f0c7a10 */ /* 0x000fc80007f1e0ff */
[----:B------:R-:W-:-:S05]  /*0510*/  IADD3.X R13, R18, c[0x0][0x164], RZ, P0, !PT ;  /* 0x00005900120d7a10 */ /* 0x000fca00007fe4ff */
[----:B------:R0:W2:Y:S01]  /*0520*/  LDG.E.U8 R19, [R12.64] ;  /* 0x000000040c137981 */ /* 0x0000a2000c1e1100 */
[----:B------:R-:W-:Y:S01]  /*0530*/  IADD3 R16, P0, R14, c[0x0][0x168], RZ ;  /* 0x00005a000e107a10 */ /* 0x000fe20007f1e0ff */
[----:B------:R-:W-:-:S03]  /*0540*/  IMAD R21, R11, c[0x0][0x180], RZ ;  /* 0x000060000b157a24 */ /* 0x000fc600078e02ff */
[----:B------:R-:W-:Y:S01]  /*0550*/  IADD3.X R17, R3, c[0x0][0x16c], RZ, P0, !PT ;  /* 0x00005b0003117a10 */ /* 0x000fe200007fe4ff */
[----:B------:R-:W-:Y:S01]  /*0560*/  IMAD R21, R8, c[0x0][0x184], R21 ;  /* 0x0000610008157a24 */ /* 0x000fe200078e0215 */
[----:B------:R-:W-:Y:S02]  /*0570*/  IADD3 R0, P0, R4, R0, RZ ;  /* 0x0000000004007210 */ /* 0x000fe40007f1e0ff */
[----:B0-----:R-:W-:Y:S02]  /*0580*/  MOV R12, R14 ;  /* 0x0000000e000c7202 */ /* 0x001fe40000000f00 */
[----:B------:R-:W-:Y:S02]  /*0590*/  IADD3.X R2, R5, R2, RZ, P0, !PT ;  /* 0x0000000205027210 */ /* 0x000fe400007fe4ff */
[----:B------:R-:W-:Y:S02]  /*05a0*/  ISETP.GE.U32.AND P0, PT, R0, c[0x0][0x170], PT ;  /* 0x00005c0000007a0c */ /* 0x000fe40003f06070 */
[----:B------:R-:W-:Y:S01]  /*05b0*/  MOV R13, R3 ;  /* 0x00000003000d7202 */ /* 0x000fe20000000f00 */
[----:B------:R-:W-:Y:S01]  /*05c0*/  IMAD R3, R10, c[0x0][0x190], RZ ;  /* 0x000064000a037a24 */ /* 0x000fe200078e02ff */
[----:B------:R-:W-:-:S03]  /*05d0*/  ISETP.GE.U32.AND.EX P0, PT, R2, c[0x0][0x174], PT, P0 ;  /* 0x00005d0002007a0c */ /* 0x000fc60003f06100 */
[C---:B------:R-:W-:Y:S01]  /*05e0*/  IMAD R3, R6.reuse, c[0x0][0x194], R3 ;  /* 0x0000650006037a24 */ /* 0x040fe200078e0203 */
[----:B--2---:R0:W-:Y:S02]  /*05f0*/  STG.E.U8 [R16.64], R19 ;  /* 0x0000001310007986 */ /* 0x0041e4000c101104 */
[----:B0-----:R-:W-:Y:S01]  /*0600*/  MOV R17, R18 ;  /* 0x0000001200117202 */ /* 0x001fe20000000f00 */
[----:B------:R-:W-:Y:S02]  /*0610*/  IMAD.MOV.U32 R16, RZ, RZ, R15 ;  /* 0x000000ffff107224 */ /* 0x000fe400078e000f */
[----:B------:R-:W-:-:S04]  /*0620*/  IMAD.WIDE.U32 R14, R6, c[0x0][0x190], R12 ;  /* 0x00006400060e7a25 */ /* 0x000fc800078e000c */
[----:B------:R-:W-:-:S04]  /*0630*/  IMAD.WIDE.U32 R12, R8, c[0x0][0x180], R16 ;  /* 0x00006000080c7a25 */ /* 0x000fc800078e0010 */
[----:B------:R-:W-:Y:S01]  /*0640*/  IMAD.IADD R3, R15, 0x1, R3 ;  /* 0x000000010f037824 */ /* 0x000fe200078e0203 */
[----:B------:R-:W-:Y:S02]  /*0650*/  IADD3 R18, R13, R21, RZ ;  /* 0x000000150d127210 */ /* 0x000fe40007ffe0ff */
[----:B------:R-:W-:Y:S01]  /*0660*/  MOV R15, R12 ;  /* 0x0000000c000f7202 */ /* 0x000fe20000000f00 */
[----:B------:R-:W-:Y:S05]  /*0670*/  @!P0 BRA `(.L_x_486) ;  /* 0xfffffe8000008947 */ /* 0x000fea000383ffff */
[----:B------:R-:W-:Y:S05]  /*0680*/  EXIT ;  /* 0x000000000000794d */ /* 0x000fea0003800000 */
.L_x_487:
        /* <DEDUP_REMOVED lines=15> */
.L_x_694:


//--------------------- .text._ZN2at6native53_GLOBAL__N__3bfe7fd5_20_UpSampleNearest2d_cu_198c5ce228upsample_nearest2d_out_frameIN3c108BFloat16EXadL_ZNS0_43nearest_neighbor_exact_compute_source_indexEfiiEEEEvPKT_PS5_mmmmmff --------------------------
	.section	.text._ZN2at6native53_GLOBAL__N__3bfe7fd5_20_UpSampleNearest2d_cu_198c5ce228upsample_nearest2d_out_frameIN3c108BFloat16EXadL_ZNS0_43nearest_neighbor_exact_compute_source_indexEfiiEEEEvPKT_PS5_mmmmmff,"ax",@progbits
	.sectioninfo	@"SHI_REGISTERS=24"
	.align	128
.text._ZN2at6native53_GLOBAL__N__3bfe7fd5_20_UpSampleNearest2d_cu_198c5ce228upsample_nearest2d_out_frameIN3c108BFloat16EXadL_ZNS0_43nearest_neighbor_exact_compute_source_indexEfiiEEEEvPKT_PS5_mmmmmff:
        .type           _ZN2at6native53_GLOBAL__N__3bfe7fd5_20_UpSampleNearest2d_cu_198c5ce228upsample_nearest2d_out_frameIN3c108BFloat16EXadL_ZNS0_43nearest_neighbor_exact_compute_source_indexEfiiEEEEvPKT_PS5_mmmmmff,@function
        .size           _ZN2at6native53_GLOBAL__N__3bfe7fd5_20_UpSampleNearest2d_cu_198c5ce228upsample_nearest2d_out_frameIN3c108BFloat16EXadL_ZNS0_43nearest_neighbor_exact_compute_source_indexEfiiEEEEvPKT_PS5_mmmmmff,(.L_x_695 - _ZN2at6native53_GLOBAL__N__3bfe7fd5_20_UpSampleNearest2d_cu_198c5ce228upsample_nearest2d_out_frameIN3c108BFloat16EXadL_ZNS0_43nearest_neighbor_exact_compute_source_indexEfiiEEEEvPKT_PS5_mmmmmff)
        .other          _ZN2at6native53_GLOBAL__N__3bfe7fd5_20_UpSampleNearest2d_cu_198c5ce228upsample_nearest2d_out_frameIN3c108BFloat16EXadL_ZNS0_43nearest_neighbor_exact_compute_source_indexEfiiEEEEvPKT_PS5_mmmmmff,@"STO_CUDA_ENTRY STV_DEFAULT"
_ZN2at6native53_GLOBAL__N__3bfe7fd5_20_UpSampleNearest2d_cu_198c5ce228upsample_nearest2d_out_frameIN3c108BFloat16EXadL_ZNS0_43nearest_neighbor_exact_compute_source_indexEfiiEEEEvPKT_PS5_mmmmmff:
        /* <DEDUP_REMOVED lines=36> */
.L_x_488:
        /* <DEDUP_REMOVED lines=16> */
.L_x_489:
        /* <DEDUP_REMOVED lines=28> */
.L_x_490:
[----:B------:R-:W-:-:S04]  /*0500*/  LEA R12, P0, R15, c[0x0][0x160], 0x1 ;  /* 0x000058000f0c7a11 */ /* 0x000fc800078008ff */
[----:B------:R-:W-:-:S05]  /*0510*/  LEA.HI.X R13, R15, c[0x0][0x164], R18, 0x1, P0 ;  /* 0x000059000f0d7a11 */ /* 0x000fca00000f0c12 */
[----:B------:R0:W2:Y:S01]  /*0520*/  LDG.E.U16 R19, [R12.64] ;  /* 0x000000040c137981 */ /* 0x0000a2000c1e1500 */
[----:B------:R-:W-:Y:S01]  /*0530*/  LEA R16, P0, R14, c[0x0][0x168], 0x1 ;  /* 0x00005a000e107a11 */ /* 0x000fe200078008ff */
[----:B------:R-:W-:-:S03]  /*0540*/  IMAD R21, R11, c[0x0][0x180], RZ ;  /* 0x000060000b157a24 */ /* 0x000fc600078e02ff */
[----:B------:R-:W-:Y:S01]  /*0550*/  LEA.HI.X R17, R14, c[0x0][0x16c], R3, 0x1, P0 ;  /* 0x00005b000e117a11 */ /* 0x000fe200000f0c03 */
        /* <DEDUP_REMOVED lines=9> */
[----:B--2---:R0:W-:Y:S02]  /*05f0*/  STG.E.U16 [R16.64], R19 ;  /* 0x0000001310007986 */ /* 0x0041e4000c101504 */
        /* <DEDUP_REMOVED lines=9> */
.L_x_491:
        /* <DEDUP_REMOVED lines=15> */
.L_x_695:


//--------------------- .text._ZN2at6native53_GLOBAL__N__3bfe7fd5_20_UpSampleNearest2d_cu_198c5ce228upsample_nearest2d_out_frameIN3c104HalfEXadL_ZNS0_43nearest_neighbor_exact_compute_source_indexEfiiEEEEvPKT_PS5_mmmmmff --------------------------
	.section	.text._ZN2at6native53_GLOBAL__N__3bfe7fd5_20_UpSampleNearest2d_cu_198c5ce228upsample_nearest2d_out_frameIN3c104HalfEXadL_ZNS0_43nearest_neighbor_exact_compute_source_indexEfiiEEEEvPKT_PS5_mmmmmff,"ax",@progbits
	.sectioninfo	@"SHI_REGISTERS=24"
	.align	128
.text._ZN2at6native53_GLOBAL__N__3bfe7fd5_20_UpSampleNearest2d_cu_198c5ce228upsample_nearest2d_out_frameIN3c104HalfEXadL_ZNS0_43nearest_neighbor_exact_compute_source_indexEfiiEEEEvPKT_PS5_mmmmmff:
        .type           _ZN2at6native53_GLOBAL__N__3bfe7fd5_20_UpSampleNearest2d_cu_198c5ce228upsample_nearest2d_out_frameIN3c104HalfEXadL_ZNS0_43nearest_neighbor_exact_compute_source_indexEfiiEEEEvPKT_PS5_mmmmmff,@function
        .size           _ZN2at6native53_GLOBAL__N__3bfe7fd5_20_UpSampleNearest2d_cu_198c5ce228upsample_nearest2d_out_frameIN3c104HalfEXadL_ZNS0_43nearest_neighbor_exact_compute_source_indexEfiiEEEEvPKT_PS5_mmmmmff,(.L_x_696 - _ZN2at6native53_GLOBAL__N__3bfe7fd5_20_UpSampleNearest2d_cu_198c5ce228upsample_nearest2d_out_frameIN3c104HalfEXadL_ZNS0_43nearest_neighbor_exact_compute_source_indexEfiiEEEEvPKT_PS5_mmmmmff)
        .other          _ZN2at6native53_GLOBAL__N__3bfe7fd5_20_UpSampleNearest2d_cu_198c5ce228upsample_nearest2d_out_frameIN3c104HalfEXadL_ZNS0_43nearest_neighbor_exact_compute_source_indexEfiiEEEEvPKT_PS5_mmmmmff,@"STO_CUDA_ENTRY STV_DEFAULT"
_ZN2at6native53_GLOBAL__N__3bfe7fd5_20_UpSampleNearest2d_cu_198c5ce228upsample_nearest2d_out_frameIN3c104HalfEXadL_ZNS0_43nearest_neighbor_exact_compute_source_indexEfiiEEEEvPKT_PS5_mmmmmff:
        /* <DEDUP_REMOVED lines=36> */
.L_x_492:
        /* <DEDUP_REMOVED lines=16> */
.L_x_493:
        /* <DEDUP_REMOVED lines=28> */
.L_x_494:
        /* <DEDUP_REMOVED lines=25> */
.L_x_495:
        /* <DEDUP_REMOVED lines=15> */
.L_x_696:


//--------------------- .text._ZN2at6native53_GLOBAL__N__3bfe7fd5_20_UpSampleNearest2d_cu_198c5ce228upsample_nearest2d_out_frameIfXadL_ZNS0_43nearest_neighbor_exact_compute_source_indexEfiiEEEEvPKT_PS3_mmmmmff --------------------------
	.section	.text._ZN2at6native53_GLOBAL__N__3bfe7fd5_20_UpSampleNearest2d_cu_198c5ce228upsample_nearest2d_out_frameIfXadL_ZNS0_43nearest_neighbor_exact_compute_source_indexEfiiEEEEvPKT_PS3_mmmmmff,"ax",@progbits
	.sectioninfo	@"SHI_REGISTERS=24"
	.align	128
.text._ZN2at6native53_GLOBAL__N__3bfe7fd5_20_UpSampleNearest2d_cu_198c5ce228upsample_nearest2d_out_frameIfXadL_ZNS0_43nearest_neighbor_exact_compute_source_indexEfiiEEEEvPKT_PS3_mmmmmff:
        .type           _ZN2at6native53_GLOBAL__N__3bfe7fd5_20_UpSampleNearest2d_cu_198c5ce228upsample_nearest2d_out_frameIfXadL_ZNS0_43nearest_neighbor_exact_compute_source_indexEfiiEEEEvPKT_PS3_mmmmmff,@function
        .size           _ZN2at6native53_GLOBAL__N__3bfe7fd5_20_UpSampleNearest2d_cu_198c5ce228upsample_nearest2d_out_frameIfXadL_ZNS0_43nearest_neighbor_exact_compute_source_indexEfiiEEEEvPKT_PS3_mmmmmff,(.L_x_697 - _ZN2at6native53_GLOBAL__N__3bfe7fd5_20_UpSampleNearest2d_cu_198c5ce228upsample_nearest2d_out_frameIfXadL_ZNS0_43nearest_neighbor_exact_compute_source_indexEfiiEEEEvPKT_PS3_mmmmmff)
        .other          _ZN2at6native53_GLOBAL__N__3bfe7fd5_20_UpSampleNearest2d_cu_198c5ce228upsample_nearest2d_out_frameIfXadL_ZNS0_43nearest_neighbor_exact_compute_source_indexEfiiEEEEvPKT_PS3_mmmmmff,@"STO_CUDA_ENTRY STV_DEFAULT"
_ZN2at6native53_GLOBAL__N__3bfe7fd5_20_UpSampleNearest2d_cu_198c5ce228upsample_nearest2d_out_frameIfXadL_ZNS0_43nearest_neighbor_exact_compute_source_indexEfiiEEEEvPKT_PS3_mmmmmff:
        /* <DEDUP_REMOVED lines=36> */
.L_x_496:
        /* <DEDUP_REMOVED lines=16> */
.L_x_497:
        /* <DEDUP_REMOVED lines=28> */
.L_x_498:
[----:B------:R-:W-:-:S04]  /*0500*/  LEA R12, P0, R15, c[0x0][0x160], 0x2 ;  /* 0x000058000f0c7a11 */ /* 0x000fc800078010ff */
[----:B------:R-:W-:-:S05]  /*0510*/  LEA.HI.X R13, R15, c[0x0][0x164], R18, 0x2, P0 ;  /* 0x000059000f0d7a11 */ /* 0x000fca00000f1412 */
[----:B------:R0:W2:Y:S01]  /*0520*/  LDG.E R19, [R12.64] ;  /* 0x000000040c137981 */ /* 0x0000a2000c1e1900 */
        /* <DEDUP_REMOVED lines=12> */
[----:B--2---:R0:W-:Y:S02]  /*05f0*/  STG.E [R16.64], R19 ;  /* 0x0000001310007986 */ /* 0x0041e4000c101904 */
        /* <DEDUP_REMOVED lines=9> */
.L_x_499:
        /* <DEDUP_REMOVED lines=15> */
.L_x_697:


//--------------------- .text._ZN2at6native53_GLOBAL__N__3bfe7fd5_20_UpSampleNearest2d_cu_198c5ce228upsample_nearest2d_out_frameIdXadL_ZNS0_43nearest_neighbor_exact_compute_source_indexEfiiEEEEvPKT_PS3_mmmmmff --------------------------
	.section	.text._ZN2at6native53_GLOBAL__N__3bfe7fd5_20_UpSampleNearest2d_cu_198c5ce228upsample_nearest2d_out_frameIdXadL_ZNS0_43nearest_neighbor_exact_compute_source_indexEfiiEEEEvPKT_PS3_mmmmmff,"ax",@progbits
	.sectioninfo	@"SHI_REGISTERS=24"
	.align	128
.text._ZN2at6native53_GLOBAL__N__3bfe7fd5_20_UpSampleNearest2d_cu_198c5ce228upsample_nearest2d_out_frameIdXadL_ZNS0_43nearest_neighbor_exact_compute_source_indexEfiiEEEEvPKT_PS3_mmmmmff:
        .type           _ZN2at6native53_GLOBAL__N__3bfe7fd5_20_UpSampleNearest2d_cu_198c5ce228upsample_nearest2d_out_frameIdXadL_ZNS0_43nearest_neighbor_exact_compute_source_indexEfiiEEEEvPKT_PS3_mmmmmff,@function
        .size           _ZN2at6native53_GLOBAL__N__3bfe7fd5_20_UpSampleNearest2d_cu_198c5ce228upsample_nearest2d_out_frameIdXadL_ZNS0_43nearest_neighbor_exact_compute_source_indexEfiiEEEEvPKT_PS3_mmmmmff,(.L_x_698 - _ZN2at6native53_GLOBAL__N__3bfe7fd5_20_UpSampleNearest2d_cu_198c5ce228upsample_nearest2d_out_frameIdXadL_ZNS0_43nearest_neighbor_exact_compute_source_indexEfiiEEEEvPKT_PS3_mmmmmff)
        .other          _ZN2at6native53_GLOBAL__N__3bfe7fd5_20_UpSampleNearest2d_cu_198c5ce228upsample_nearest2d_out_frameIdXadL_ZNS0_43nearest_neighbor_exact_compute_source_indexEfiiEEEEvPKT_PS3_mmmmmff,@"STO_CUDA_ENTRY STV_DEFAULT"
_ZN2at6native53_GLOBAL__N__3bfe7fd5_20_UpSampleNearest2d_cu_198c5ce228upsample_nearest2d_out_frameIdXadL_ZNS0_43nearest_neighbor_exact_compute_source_indexEfiiEEEEvPKT_PS3_mmmmmff:
        /* <DEDUP_REMOVED lines=36> */
.L_x_500:
        /* <DEDUP_REMOVED lines=16> */
.L_x_501:
        /* <DEDUP_REMOVED lines=28> */
.L_x_502:
[----:B------:R-:W-:-:S04]  /*0500*/  LEA R16, P0, R15, c[0x0][0x160], 0x3 ;  /* 0x000058000f107a11 */ /* 0x000fc800078018ff */
[----:B------:R-:W-:-:S06]  /*0510*/  LEA.HI.X R17, R15, c[0x0][0x164], R20, 0x3, P0 ;  /* 0x000059000f117a11 */ /* 0x000fcc00000f1c14 */
[----:B------:R-:W2:Y:S01]  /*0520*/  LDG.E.64 R16, [R16.64] ;  /* 0x0000000410107981 */ /* 0x000ea2000c1e1b00 */
[C---:B------:R-:W-:Y:S01]  /*0530*/  LEA R18, P0, R14.reuse, c[0x0][0x168], 0x3 ;  /* 0x00005a000e127a11 */ /* 0x040fe200078018ff */
[----:B------:R-:W-:Y:S01]  /*0540*/  IMAD R21, R11, c[0x0][0x180], RZ ;  /* 0x000060000b157a24 */ /* 0x000fe200078e02ff */
[----:B------:R-:W-:Y:S02]  /*0550*/  MOV R12, R14 ;  /* 0x0000000e000c7202 */ /* 0x000fe40000000f00 */
[----:B------:R-:W-:Y:S01]  /*0560*/  LEA.HI.X R19, R14, c[0x0][0x16c], R3, 0x3, P0 ;  /* 0x00005b000e137a11 */ /* 0x000fe200000f1c03 */
[----:B------:R-:W-:Y:S01]  /*0570*/  IMAD R21, R8, c[0x0][0x184], R21 ;  /* 0x0000610008157a24 */ /* 0x000fe200078e0215 */
[----:B------:R-:W-:Y:S02]  /*0580*/  IADD3 R0, P0, R4, R0, RZ ;  /* 0x0000000004007210 */ /* 0x000fe40007f1e0ff */
[----:B------:R-:W-:Y:S01]  /*0590*/  MOV R13, R3 ;  /* 0x00000003000d7202 */ /* 0x000fe20000000f00 */
[----:B------:R-:W-:Y:S01]  /*05a0*/  IMAD R3, R10, c[0x0][0x190], RZ ;  /* 0x000064000a037a24 */ /* 0x000fe200078e02ff */
[----:B------:R-:W-:-:S02]  /*05b0*/  IADD3.X R2, R5, R2, RZ, P0, !PT ;  /* 0x0000000205027210 */ /* 0x000fc400007fe4ff */
[----:B------:R-:W-:Y:S01]  /*05c0*/  ISETP.GE.U32.AND P0, PT, R0, c[0x0][0x170], PT ;  /* 0x00005c0000007a0c */ /* 0x000fe20003f06070 */
[----:B------:R-:W-:-:S03]  /*05d0*/  IMAD R3, R6, c[0x0][0x194], R3 ;  /* 0x0000650006037a24 */ /* 0x000fc600078e0203 */
[----:B------:R-:W-:Y:S01]  /*05e0*/  ISETP.GE.U32.AND.EX P0, PT, R2, c[0x0][0x174], PT, P0 ;  /* 0x00005d0002007a0c */ /* 0x000fe20003f06100 */
[----:B--2---:R0:W-:Y:S02]  /*05f0*/  STG.E.64 [R18.64], R16 ;  /* 0x0000001012007986 */ /* 0x0041e4000c101b04 */
        /* <DEDUP_REMOVED lines=9> */
.L_x_503:
        /* <DEDUP_REMOVED lines=15> */
.L_x_698:


//--------------------- .text._ZN2at6native53_GLOBAL__N__3bfe7fd5_20_UpSampleNearest2d_cu_198c5ce233upsample_nearest2d_nhwc_out_frameIhXadL_ZNS0_43nearest_neighbor_exact_compute_source_indexEfiiEEEEvPKT_PS3_mmmmmffm --------------------------
	.section	.text._ZN2at6native53_GLOBAL__N__3bfe7fd5_20_UpSampleNearest2d_cu_198c5ce233upsample_nearest2d_nhwc_out_frameIhXadL_ZNS0_43nearest_neighbor_exact_compute_source_indexEfiiEEEEvPKT_PS3_mmmmmffm,"ax",@progbits
	.sectioninfo	@"SHI_REGISTERS=26"
	.align	128
.text._ZN2at6native53_GLOBAL__N__3bfe7fd5_20_UpSampleNearest2d_cu_198c5ce233upsample_nearest2d_nhwc_out_frameIhXadL_ZNS0_43nearest_neighbor_exact_compute_source_indexEfiiEEEEvPKT_PS3_mmmmmffm:
        .type           _ZN2at6native53_GLOBAL__N__3bfe7fd5_20_UpSampleNearest2d_cu_198c5ce233upsample_nearest2d_nhwc_out_frameIhXadL_ZNS0_43nearest_neighbor_exact_compute_source_indexEfiiEEEEvPKT_PS3_mmmmmffm,@function
        .size           _ZN2at6native53_GLOBAL__N__3bfe7fd5_20_UpSampleNearest2d_cu_198c5ce233upsample_nearest2d_nhwc_out_frameIhXadL_ZNS0_43nearest_neighbor_exact_compute_source_indexEfiiEEEEvPKT_PS3_mmmmmffm,(.L_x_699 - _ZN2at6native53_GLOBAL__N__3bfe7fd5_20_UpSampleNearest2d_cu_198c5ce233upsample_nearest2d_nhwc_out_frameIhXadL_ZNS0_43nearest_neighbor_exact_compute_source_indexEfiiEEEEvPKT_PS3_mmmmmffm)
        .other          _ZN2at6native53_GLOBAL__N__3bfe7fd5_20_UpSampleNearest2d_cu_198c5ce233upsample_nearest2d_nhwc_out_frameIhXadL_ZNS0_43nearest_neighbor_exact_compute_source_indexEfiiEEEEvPKT_PS3_mmmmmffm,@"STO_CUDA_ENTRY STV_DEFAULT"
_ZN2at6native53_GLOBAL__N__3bfe7fd5_20_UpSampleNearest2d_cu_198c5ce233upsample_nearest2d_nhwc_out_frameIhXadL_ZNS0_43nearest_neighbor_exact_compute_source_indexEfiiEEEEvPKT_PS3_mmmmmffm:
        /* <DEDUP_REMOVED lines=17> */
[----:B------:R-:W-:Y:S05]  /*0110*/  CALL.REL.NOINC `($__internal_40_$__cuda_sm20_div_u64) ;  /* 0x00000a7000007944 */ /* 0x000fea0003c00000 */
[----:B------:R-:W-:-:S05]  /*0120*/  IADD3 R9, P0, RZ, -R10, RZ ;  /* 0x8000000aff097210 */ /* 0x000fca0007f1e0ff */
[----:B------:R-:W-:Y:S02]  /*0130*/  IMAD.X R0, RZ, RZ, ~R13, P0 ;  /* 0x000000ffff007224 */ /* 0x000fe400000e0e0d */
[----:B------:R-:W-:-:S04]  /*0140*/  IMAD.WIDE.U32 R4, R9, c[0x0][0x170], R2 ;  /* 0x00005c0009047a25 */ /* 0x000fc800078e0002 */
[----:B------:R-:W-:-:S04]  /*0150*/  IMAD R0, R0, c[0x0][0x170], RZ ;  /* 0x00005c0000007a24 */ /* 0x000fc800078e02ff */
[----:B------:R-:W-:Y:S02]  /*0160*/  IMAD R9, R9, c[0x0][0x174], R0 ;  /* 0x00005d0009097a24 */ /* 0x000fe400078e0200 */
[----:B------:R-:W-:Y:S02]  /*0170*/  IMAD.MOV.U32 R0, RZ, RZ, R4 ;  /* 0x000000ffff007224 */ /* 0x000fe400078e0004 */
[----:B------:R-:W-:Y:S01]  /*0180*/  IMAD.MOV.U32 R4, RZ, RZ, R10 ;  /* 0x000000ffff047224 */ /* 0x000fe200078e000a */
[----:B------:R-:W-:Y:S01]  /*0190*/  IADD3 R9, R5, R9, RZ ;  /* 0x0000000905097210 */ /* 0x000fe20007ffe0ff */
[----:B------:R-:W-:Y:S01]  /*01a0*/  IMAD.MOV.U32 R5, RZ, RZ, R13 ;  /* 0x000000ffff057224 */ /* 0x000fe200078e000d */
[----:B------:R-:W-:Y:S05]  /*01b0*/  BRA `(.L_x_506) ;  /* 0x0000016000007947 */ /* 0x000fea0003800000 */
.L_x_505:
[----:B------:R-:W0:Y:S01]  /*01c0*/  I2F.U32.RP R0, c[0x0][0x170] ;  /* 0x00005c0000007b06 */ /* 0x000e220000209000 */
[----:B------:R-:W-:Y:S01]  /*01d0*/  ISETP.NE.U32.AND P2, PT, RZ, c[0x0][0x170], PT ;  /* 0x00005c00ff007a0c */ /* 0x000fe20003f45070 */
[----:B------:R-:W-:-:S06]  /*01e0*/  IMAD.MOV.U32 R9, RZ, RZ, RZ ;  /* 0x000000ffff097224 */ /* 0x000fcc00078e00ff */
        /* <DEDUP_REMOVED lines=18> */
[----:B------:R-:W-:Y:S02]  /*0310*/  IMAD.MOV.U32 R5, RZ, RZ, RZ ;  /* 0x000000ffff057224 */ /* 0x000fe400078e00ff */
.L_x_506:
[----:B------:R-:W-:Y:S05]  /*0320*/  BSYNC B0 ;  /* 0x0000000000007941 */ /* 0x000fea0003800000 */
.L_x_504:
        /* <DEDUP_REMOVED lines=14> */
[----:B------:R-:W-:Y:S01]  /*0410*/  IMAD R7, R7, c[0x0][0x194], R6 ;  /* 0x0000650007077a24 */ /* 0x000fe200078e0206 */
[----:B------:R-:W-:-:S03]  /*0420*/  MOV R6, R10 ;  /* 0x0000000a00067202 */ /* 0x000fc60000000f00 */
[----:B------:R-:W-:Y:S02]  /*0430*/  IMAD.IADD R5, R5, 0x1, R7 ;  /* 0x0000000105057824 */ /* 0x000fe400078e0207 */
[----:B------:R-:W-:Y:S01]  /*0440*/  IMAD.MOV.U32 R7, RZ, RZ, R13 ;  /* 0x000000ffff077224 */ /* 0x000fe200078e000d */
[----:B------:R-:W-:Y:S05]  /*0450*/  BRA `(.L_x_509) ;  /* 0x0000016000007947 */ /* 0x000fea0003800000 */
.L_x_508:
        /* <DEDUP_REMOVED lines=13> */
[----:B------:R-:W-:Y:S02]  /*0530*/  @P0 IADD3 R7, R7, -c[0x0][0x190], RZ ;  /* 0x8000640007070a10 */ /* 0x000fe40007ffe0ff */
[----:B------:R-:W-:Y:S02]  /*0540*/  @P0 IADD3 R6, R6, 0x1, RZ ;  /* 0x0000000106060810 */ /* 0x000fe40007ffe0ff */
[----:B------:R-:W-:Y:S02]  /*0550*/  ISETP.GE.U32.AND P1, PT, R7, c[0x0][0x190], PT ;  /* 0x0000640007007a0c */ /* 0x000fe40003f26070 */
[----:B------:R-:W-:-:S11]  /*0560*/  MOV R7, RZ ;  /* 0x000000ff00077202 */ /* 0x000fd60000000f00 */
[----:B------:R-:W-:Y:S02]  /*0570*/  @P1 IADD3 R6, R6, 0x1, RZ ;  /* 0x0000000106061810 */ /* 0x000fe40007ffe0ff */
[----:B------:R-:W-:-:S05]  /*0580*/  @!P2 LOP3.LUT R6, RZ, c[0x0][0x190], RZ, 0x33, !PT ;  /* 0x00006400ff06aa12 */ /* 0x000fca00078e33ff */
[----:B------:R-:W-:-:S04]  /*0590*/  IMAD.MOV R5, RZ, RZ, -R6 ;  /* 0x000000ffff057224 */ /* 0x000fc800078e0a06 */
[----:B------:R-:W-:Y:S02]  /*05a0*/  IMAD R4, R5, c[0x0][0x190], R4 ;  /* 0x0000640005047a24 */ /* 0x000fe400078e0204 */
[----:B------:R-:W-:Y:S02]  /*05b0*/  IMAD.MOV.U32 R5, RZ, RZ, RZ ;  /* 0x000000ffff057224 */ /* 0x000fe400078e00ff */
.L_x_509:
[----:B------:R-:W-:Y:S05]  /*05c0*/  BSYNC B0 ;  /* 0x0000000000007941 */ /* 0x000fea0003800000 */
.L_x_507:
        /* <DEDUP_REMOVED lines=9> */
[----:B------:R-:W-:Y:S05]  /*0660*/  CALL.REL.NOINC `($__internal_40_$__cuda_sm20_div_u64) ;  /* 0x0000052000007944 */ /* 0x000fea0003c00000 */
[----:B------:R-:W-:Y:S01]  /*0670*/  IADD3 R11, P0, RZ, -R10, RZ ;  /* 0x8000000aff0b7210 */ /* 0x000fe20007f1e0ff */
[----:B------:R-:W-:Y:S02]  /*0680*/  IMAD.MOV.U32 R14, RZ, RZ, R6 ;  /* 0x000000ffff0e7224 */ /* 0x000fe400078e0006 */
[----:B------:R-:W-:Y:S01]  /*0690*/  IMAD.MOV.U32 R15, RZ, RZ, R7 ;  /* 0x000000ffff0f7224 */ /* 0x000fe200078e0007 */
[-C--:B------:R-:W-:Y:S01]  /*06a0*/  IADD3.X R8, RZ, ~R13.reuse, RZ, P0, !PT ;  /* 0x8000000dff087210 */ /* 0x080fe200007fe4ff */
[----:B------:R-:W-:Y:S01]  /*06b0*/  IMAD.MOV.U32 R6, RZ, RZ, R10 ;  /* 0x000000ffff067224 */ /* 0x000fe200078e000a */
[----:B------:R-:W-:Y:S01]  /*06c0*/  MOV R7, R13 ;  /* 0x0000000d00077202 */ /* 0x000fe20000000f00 */
[----:B------:R-:W-:-:S04]  /*06d0*/  IMAD.WIDE.U32 R14, R11, c[0x0][0x188], R14 ;  /* 0x000062000b0e7a25 */ /* 0x000fc800078e000e */
[----:B------:R-:W-:Y:S02]  /*06e0*/  IMAD R8, R8, c[0x0][0x188], RZ ;  /* 0x0000620008087a24 */ /* 0x000fe400078e02ff */
[----:B------:R-:W-:Y:S02]  /*06f0*/  IMAD.MOV.U32 R10, RZ, RZ, R14 ;  /* 0x000000ffff0a7224 */ /* 0x000fe400078e000e */
[----:B------:R-:W-:-:S05]  /*0700*/  IMAD R11, R11, c[0x0][0x18c], R8 ;  /* 0x000063000b0b7a24 */ /* 0x000fca00078e0208 */
[----:B------:R-:W-:Y:S01]  /*0710*/  IADD3 R11, R15, R11, RZ ;  /* 0x0000000b0f0b7210 */ /* 0x000fe20007ffe0ff */
[----:B------:R-:W-:Y:S05]  /*0720*/  BRA `(.L_x_512) ;  /* 0x0000017000007947 */ /* 0x000fea0003800000 */
.L_x_511:
        /* <DEDUP_REMOVED lines=20> */
[----:B------:R-:W-:Y:S01]  /*0870*/  MOV R6, R11 ;  /* 0x0000000b00067202 */ /* 0x000fe20000000f00 */
[----:B------:R-:W-:Y:S01]  /*0880*/  HFMA2.MMA R11, -RZ, RZ, 0, 0 ;  /* 0x00000000ff0b7435 */ /* 0x000fe200000001ff */
[----:B------:R-:W-:-:S05]  /*0890*/  IMAD.MOV.U32 R7, RZ, RZ, RZ ;  /* 0x000000ffff077224 */ /* 0x000fca00078e00ff */
.L_x_512:
[----:B------:R-:W-:Y:S05]  /*08a0*/  BSYNC B0 ;  /* 0x0000000000007941 */ /* 0x000fea0003800000 */
.L_x_510:
[----:B------:R-:W-:Y:S01]  /*08b0*/  IMAD.MOV.U32 R8, RZ, RZ, c[0x0][0x188] ;  /* 0x00006200ff087624 */ /* 0x000fe200078e00ff */
[----:B------:R-:W-:Y:S01]  /*08c0*/  MOV R12, c[0x0][0x180] ;  /* 0x00006000000c7a02 */ /* 0x000fe20000000f00 */
[----:B------:R-:W-:-:S03]  /*08d0*/  IMAD.MOV.U32 R13, RZ, RZ, c[0x0][0x18c] ;  /* 0x00006300ff0d7624 */ /* 0x000fc600078e00ff */
[----:B------:R-:W-:Y:S02]  /*08e0*/  ISETP.NE.U32.AND P0, PT, R8, c[0x0][0x178], PT ;  /* 0x00005e0008007a0c */ /* 0x000fe40003f05070 */
[----:B------:R-:W-:Y:S02]  /*08f0*/  MOV R8, c[0x0][0x184] ;  /* 0x0000610000087a02 */ /* 0x000fe40000000f00 */
[----:B------:R-:W-:Y:S01]  /*0900*/  ISETP.NE.AND.EX P0, PT, R13, c[0x0][0x17c], PT, P0 ;  /* 0x00005f000d007a0c */ /* 0x000fe20003f05300 */
[----:B------:R-:W-:Y:S01]  /*0910*/  IMAD R13, R7, c[0x0][0x178], RZ ;  /* 0x00005e00070d7a24 */ /* 0x000fe200078e02ff */
[----:B------:R-:W-:-:S03]  /*0920*/  ISETP.NE.U32.AND P1, PT, R12, c[0x0][0x190], PT ;  /* 0x000064000c007a0c */ /* 0x000fc60003f25070 */
[----:B------:R-:W-:Y:S01]  /*0930*/  IMAD R13, R6, c[0x0][0x17c], R13 ;  /* 0x00005f00060d7a24 */ /* 0x000fe200078e020d */
[----:B------:R-:W-:-:S07]  /*0940*/  ISETP.NE.AND.EX P1, PT, R8, c[0x0][0x194], PT, P1 ;  /* 0x0000650008007a0c */ /* 0x000fce0003f25310 */
[----:B------:R-:W-:Y:S05]  /*0950*/  @!P0 BRA `(.L_x_513) ;  /* 0x0000008000008947 */ /* 0x000fea0003800000 */
[----:B------:R-:W0:Y:S01]  /*0960*/  I2F R10, R10 ;  /* 0x0000000a000a7306 */ /* 0x000e220000201400 */
[----:B------:R-:W-:Y:S02]  /*0970*/  ULDC UR4, c[0x0][0x178] ;  /* 0x00005e0000047ab9 */ /* 0x000fe40000000800 */
[----:B------:R-:W-:Y:S01]  /*0980*/  UIADD3 UR4, UR4, -0x1, URZ ;  /* 0xffffffff04047890 */ /* 0x000fe2000fffe03f */
[----:B0-----:R-:W-:-:S04]  /*0990*/  FADD.FTZ R8, R10, 0.5 ;  /* 0x3f0000000a087421 */ /* 0x001fc80000010000 */
[----:B------:R-:W-:-:S06]  /*09a0*/  FMUL.FTZ R8, R8, c[0x0][0x198] ;  /* 0x0000660008087a20 */ /* 0x000fcc0000410000 */
[----:B------:R-:W0:Y:S02]  /*09b0*/  F2I.FTZ.FLOOR.NTZ R8, R8 ;  /* 0x0000000800087305 */ /* 0x000e240000217100 */
[----:B0-----:R-:W-:-:S04]  /*09c0*/  IMNMX R10, R8, UR4, PT ;  /* 0x00000004080a7c17 */ /* 0x001fc8000b800200 */
[----:B------:R-:W-:Y:S02]  /*09d0*/  SHF.R.S32.HI R11, RZ, 0x1f, R10 ;  /* 0x0000001fff0b7819 */ /* 0x000fe4000001140a */
.L_x_513:
[----:B------:R-:W-:Y:S01]  /*09e0*/  ULDC.64 UR4, c[0x0][0x118] ;  /* 0x0000460000047ab9 */ /* 0x000fe20000000a00 */
[----:B------:R-:W-:Y:S05]  /*09f0*/  @!P1 BRA `(.L_x_514) ;  /* 0x0000008000009947 */ /* 0x000fea0003800000 */
[----:B------:R-:W0:Y:S01]  /*0a00*/  I2F R4, R4 ;  /* 0x0000000400047306 */ /* 0x000e220000201400 */
[----:B------:R-:W-:Y:S01]  /*0a10*/  IADD3 R8, R12, -0x1, RZ ;  /* 0xffffffff0c087810 */ /* 0x000fe20007ffe0ff */
[----:B0-----:R-:W-:-:S04]  /*0a20*/  FADD.FTZ R5, R4, 0.5 ;  /* 0x3f00000004057421 */ /* 0x001fc80000010000 */
[----:B------:R-:W-:-:S06]  /*0a30*/  FMUL.FTZ R5, R5, c[0x0][0x19c] ;  /* 0x0000670005057a20 */ /* 0x000fcc0000410000 */
[----:B------:R-:W0:Y:S02]  /*0a40*/  F2I.FTZ.FLOOR.NTZ R5, R5 ;  /* 0x0000000500057305 */ /* 0x000e240000217100 */
[----:B0-----:R-:W-:-:S04]  /*0a50*/  IMNMX R8, R5, R8, PT ;  /* 0x0000000805087217 */ /* 0x001fc80003800200 */
[--C-:B------:R-:W-:Y:S01]  /*0a60*/  SHF.R.S32.HI R5, RZ, 0x1f, R8.reuse ;  /* 0x0000001fff057819 */ /* 0x100fe20000011408 */
[----:B------:R-:W-:Y:S02]  /*0a70*/  IMAD.MOV.U32 R4, RZ, RZ, R8 ;  /* 0x000000ffff047224 */ /* 0x000fe400078e0008 */
.L_x_514:
[----:B------:R-:W-:Y:S01]  /*0a80*/  IMAD.WIDE.U32 R6, R6, c[0x0][0x178], R10 ;  /* 0x00005e0006067a25 */ /* 0x000fe200078e000a */
[----:B------:R-:W-:-:S04]  /*0a90*/  MOV R8, R0 ;  /* 0x0000000000087202 */ /* 0x000fc80000000f00 */
[----:B------:R-:W-:Y:S01]  /*0aa0*/  IADD3 R7, R7, R13, RZ ;  /* 0x0000000d07077210 */ /* 0x000fe20007ffe0ff */
[----:B------:R-:W-:-:S04]  /*0ab0*/  IMAD.WIDE.U32 R4, R6, c[0x0][0x180], R4 ;  /* 0x0000600006047a25 */ /* 0x000fc800078e0004 */
[----:B------:R-:W-:-:S04]  /*0ac0*/  IMAD R7, R7, c[0x0][0x180], RZ ;  /* 0x0000600007077a24 */ /* 0x000fc800078e02ff */
[----:B------:R-:W-:-:S04]  /*0ad0*/  IMAD R7, R6, c[0x0][0x184], R7 ;  /* 0x0000610006077a24 */ /* 0x000fc800078e0207 */
[----:B------:R-:W-:Y:S02]  /*0ae0*/  IMAD.IADD R5, R5, 0x1, R7 ;  /* 0x0000000105057824 */ /* 0x000fe400078e0207 */
[----:B------:R-:W-:-:S04]  /*0af0*/  IMAD.WIDE.U32 R6, R4, c[0x0][0x170], R8 ;  /* 0x00005c0004067a25 */ /* 0x000fc800078e0008 */
[----:B------:R-:W-:-:S04]  /*0b00*/  IMAD R5, R5, c[0x0][0x170], RZ ;  /* 0x00005c0005057a24 */ /* 0x000fc800078e02ff */
[----:B------:R-:W-:Y:S01]  /*0b10*/  IMAD R5, R4, c[0x0][0x174], R5 ;  /* 0x00005d0004057a24 */ /* 0x000fe200078e0205 */
[----:B------:R-:W-:-:S04]  /*0b20*/  IADD3 R4, P0, R6, c[0x0][0x160], RZ ;  /* 0x0000580006047a10 */ /* 0x000fc80007f1e0ff */
[----:B------:R-:W-:-:S06]  /*0b30*/  IADD3.X R5, R7, c[0x0][0x164], R5, P0, !PT ;  /* 0x0000590007057a10 */ /* 0x000fcc00007fe405 */
[----:B------:R-:W2:Y:S01]  /*0b40*/  LDG.E.U8 R5, [R4.64] ;  /* 0x0000000404057981 */ /* 0x000ea2000c1e1100 */
[----:B------:R-:W-:-:S04]  /*0b50*/  IADD3 R2, P0, R2, c[0x0][0x168], RZ ;  /* 0x00005a0002027a10 */ /* 0x000fc80007f1e0ff */
[----:B------:R-:W-:-:S05]  /*0b60*/  IADD3.X R3, R3, c[0x0][0x16c], RZ, P0, !PT ;  /* 0x00005b0003037a10 */ /* 0x000fca00007fe4ff */
[----:B--2---:R-:W-:Y:S01]  /*0b70*/  STG.E.U8 [R2.64], R5 ;  /* 0x0000000502007986 */ /* 0x004fe2000c101104 */
[----:B------:R-:W-:Y:S05]  /*0b80*/  EXIT ;  /* 0x000000000000794d */ /* 0x000fea0003800000 */
        .weak           $__internal_40_$__cuda_sm20_div_u64
        .type           $__internal_40_$__cuda_sm20_div_u64,@function
        .size           $__internal_40_$__cuda_sm20_div_u64,(.L_x_699 - $__internal_40_$__cuda_sm20_div_u64)
$__internal_40_$__cuda_sm20_div_u64:
        /* <DEDUP_REMOVED lines=12> */
[----:B------:R-:W-:-:S06]  /*0c50*/  IMAD.WIDE.U32 R16, P0, R10, R21, R16 ;  /* 0x000000150a107225 */ /* 0x000fcc0007800010 */
        /* <DEDUP_REMOVED lines=10> */
[----:B------:R-:W-:Y:S01]  /*0d00*/  IADD3.X R10, RZ, ~R11, RZ, P0, !PT ;  /* 0x8000000bff0a7210 */ /* 0x000fe200007fe4ff */
[----:B------:R-:W-:-:S04]  /*0d10*/  HFMA2.MMA R11, -RZ, RZ, 0, 0 ;  /* 0x00000000ff0b7435 */ /* 0x000fc800000001ff */
        /* <DEDUP_REMOVED lines=19> */
[----:B------:R-:W-:Y:S02]  /*0e50*/  ISETP.GE.U32.AND P0, PT, R21, R12, PT ;  /* 0x0000000c1500720c */ /* 0x000fe40003f06070 */
[----:B------:R-:W-:Y:S01]  /*0e60*/  IADD3 R11, P2, -R12, R21, RZ ;  /* 0x000000150c0b7210 */ /* 0x000fe20007f5e1ff */
[----:B------:R-:W-:Y:S01]  /*0e70*/  IMAD.X R18, R15, 0x1, ~R10, P1 ;  /* 0x000000010f127824 */ /* 0x000fe200008e0e0a */
[----:B------:R-:W-:Y:S02]  /*0e80*/  IADD3 R10, P1, R19, 0x1, RZ ;  /* 0x00000001130a7810 */ /* 0x000fe40007f3e0ff */
[----:B------:R-:W-:Y:S02]  /*0e90*/  MOV R15, 0x0 ;  /* 0x00000000000f7802 */ /* 0x000fe40000000f00 */
[----:B------:R-:W-:Y:S01]  /*0ea0*/  ISETP.GE.U32.AND.EX P0, PT, R18, R13, PT, P0 ;  /* 0x0000000d1200720c */ /* 0x000fe20003f06100 */
[----:B------:R-:W-:Y:S01]  /*0eb0*/  IMAD.X R14, RZ, RZ, R17, P1 ;  /* 0x000000ffff0e7224 */ /* 0x000fe200008e0611 */
[----:B------:R-:W-:-:S02]  /*0ec0*/  IADD3.X R16, ~R13, R18, RZ, P2, !PT ;  /* 0x000000120d107210 */ /* 0x000fc400017fe5ff */
[----:B------:R-:W-:Y:S02]  /*0ed0*/  SEL R11, R11, R21, P0 ;  /* 0x000000150b0b7207 */ /* 0x000fe40000000000 */
[----:B------:R-:W-:Y:S02]  /*0ee0*/  SEL R19, R10, R19, P0 ;  /* 0x000000130a137207 */ /* 0x000fe40000000000 */
[----:B------:R-:W-:Y:S02]  /*0ef0*/  SEL R16, R16, R18, P0 ;  /* 0x0000001210107207 */ /* 0x000fe40000000000 */
[----:B------:R-:W-:Y:S02]  /*0f00*/  SEL R14, R14, R17, P0 ;  /* 0x000000110e0e7207 */ /* 0x000fe40000000000 */
[----:B------:R-:W-:Y:S02]  /*0f10*/  ISETP.GE.U32.AND P0, PT, R11, R12, PT ;  /* 0x0000000c0b00720c */ /* 0x000fe40003f06070 */
[----:B------:R-:W-:-:S02]  /*0f20*/  IADD3 R10, P2, R19, 0x1, RZ ;  /* 0x00000001130a7810 */ /* 0x000fc40007f5e0ff */
[----:B------:R-:W-:Y:S02]  /*0f30*/  ISETP.NE.U32.AND P1, PT, R12, RZ, PT ;  /* 0x000000ff0c00720c */ /* 0x000fe40003f25070 */
[----:B------:R-:W-:Y:S02]  /*0f40*/  ISETP.GE.U32.AND.EX P0, PT, R16, R13, PT, P0 ;  /* 0x0000000d1000720c */ /* 0x000fe40003f06100 */
[-C--:B------:R-:W-:Y:S02]  /*0f50*/  IADD3.X R11, RZ, R14.reuse, RZ, P2, !PT ;  /* 0x0000000eff0b7210 */ /* 0x080fe400017fe4ff */
[----:B------:R-:W-:Y:S02]  /*0f60*/  ISETP.NE.AND.EX P1, PT, R13, RZ, PT, P1 ;  /* 0x000000ff0d00720c */ /* 0x000fe40003f25310 */
[----:B------:R-:W-:Y:S01]  /*0f70*/  SEL R13, R11, R14, P0 ;  /* 0x0000000e0b0d7207 */ /* 0x000fe20000000000 */
[----:B------:R-:W-:Y:S01]  /*0f80*/  IMAD.MOV.U32 R14, RZ, RZ, R8 ;  /* 0x000000ffff0e7224 */ /* 0x000fe200078e0008 */
[----:B------:R-:W-:-:S02]  /*0f90*/  SEL R10, R10, R19, P0 ;  /* 0x000000130a0a7207 */ /* 0x000fc40000000000 */
[----:B------:R-:W-:Y:S02]  /*0fa0*/  SEL R13, R13, 0xffffffff, P1 ;  /* 0xffffffff0d0d7807 */ /* 0x000fe40000800000 */
[----:B------:R-:W-:Y:S01]  /*0fb0*/  SEL R10, R10, 0xffffffff, P1 ;  /* 0xffffffff0a0a7807 */ /* 0x000fe20000800000 */
[----:B------:R-:W-:Y:S06]  /*0fc0*/  RET.REL.NODEC R14 `(_ZN2at6native53_GLOBAL__N__3bfe7fd5_20_UpSampleNearest2d_cu_198c5ce233upsample_nearest2d_nhwc_out_frameIhXadL_ZNS0_43nearest_neighbor_exact_compute_source_indexEfiiEEEEvPKT_PS3_mmmmmffm) ;  /* 0xfffff0300e007950 */ /* 0x000fec0003c3ffff */
.L_x_515:
        /* <DEDUP_REMOVED lines=11> */
.L_x_699:


//--------------------- .text._ZN2at6native53_GLOBAL__N__3bfe7fd5_20_UpSampleNearest2d_cu_198c5ce233upsample_nearest2d_nhwc_out_frameIN3c108BFloat16EXadL_ZNS0_43nearest_neighbor_exact_compute_source_indexEfiiEEEEvPKT_PS5_mmmmmffm --------------------------
	.section	.text._ZN2at6native53_GLOBAL__N__3bfe7fd5_20_UpSampleNearest2d_cu_198c5ce233upsample_nearest2d_nhwc_out_frameIN3c108BFloat16EXadL_ZNS0_43nearest_neighbor_exact_compute_source_indexEfiiEEEEvPKT_PS5_mmmmmffm,"ax",@progbits
	.sectioninfo	@"SHI_REGISTERS=26"
	.align	128
.text._ZN2at6native53_GLOBAL__N__3bfe7fd5_20_UpSampleNearest2d_cu_198c5ce233upsample_nearest2d_nhwc_out_frameIN3c108BFloat16EXadL_ZNS0_43nearest_neighbor_exact_compute_source_indexEfiiEEEEvPKT_PS5_mmmmmffm:
        .type           _ZN2at6native53_GLOBAL__N__3bfe7fd5_20_UpSampleNearest2d_cu_198c5ce233upsample_nearest2d_nhwc_out_frameIN3c108BFloat16EXadL_ZNS0_43nearest_neighbor_exact_compute_source_indexEfiiEEEEvPKT_PS5_mmmmmffm,@function
        .size           _ZN2at6native53_GLOBAL__N__3bfe7fd5_20_UpSampleNearest2d_cu_198c5ce233upsample_nearest2d_nhwc_out_frameIN3c108BFloat16EXadL_ZNS0_43nearest_neighbor_exact_compute_source_indexEfiiEEEEvPKT_PS5_mmmmmffm,(.L_x_701 - _ZN2at6native53_GLOBAL__N__3bfe7fd5_20_UpSampleNearest2d_cu_198c5ce233upsample_nearest2d_nhwc_out_frameIN3c108BFloat16EXadL_ZNS0_43nearest_neighbor_exact_compute_source_indexEfiiEEEEvPKT_PS5_mmmmmffm)
        .other          _ZN2at6native53_GLOBAL__N__3bfe7fd5_20_UpSampleNearest2d_cu_198c5ce233upsample_nearest2d_nhwc_out_frameIN3c108BFloat16EXadL_ZNS0_43nearest_neighbor_exact_compute_source_indexEfiiEEEEvPKT_PS5_mmmmmffm,@"STO_CUDA_ENTRY STV_DEFAULT"
_ZN2at6native53_GLOBAL__N__3bfe7fd5_20_UpSampleNearest2d_cu_198c5ce233upsample_nearest2d_nhwc_out_frameIN3c108BFloat16EXadL_ZNS0_43nearest_neighbor_exact_compute_source_indexEfiiEEEEvPKT_PS5_mmmmmffm:
        /* <DEDUP_REMOVED lines=17> */
[----:B------:R-:W-:Y:S05]  /*0110*/  CALL.REL.NOINC `($__internal_41_$__cuda_sm20_div_u64) ;  /* 0x00000a8000007944 */ /* 0x000fea0003c00000 */
        /* <DEDUP_REMOVED lines=10> */
.L_x_517:
        /* <DEDUP_REMOVED lines=22> */
.L_x_518:
[----:B------:R-:W-:Y:S05]  /*0320*/  BSYNC B0 ;  /* 0x0000000000007941 */ /* 0x000fea0003800000 */
.L_x_516:
        /* <DEDUP_REMOVED lines=19> */
.L_x_520:
        /* <DEDUP_REMOVED lines=22> */
.L_x_521:
[----:B------:R-:W-:Y:S05]  /*05c0*/  BSYNC B0 ;  /* 0x0000000000007941 */ /* 0x000fea0003800000 */
.L_x_519:
        /* <DEDUP_REMOVED lines=9> */
[----:B------:R-:W-:Y:S05]  /*0660*/  CALL.REL.NOINC `($__internal_41_$__cuda_sm20_div_u64) ;  /* 0x0000053000007944 */ /* 0x000fea0003c00000 */
[-C--:B------:R-:W-:Y:S01]  /*0670*/  IADD3 R11, P0, RZ, -R10.reuse, RZ ;  /* 0x8000000aff0b7210 */ /* 0x080fe20007f1e0ff */
[----:B------:R-:W-:Y:S01]  /*0680*/  IMAD.MOV.U32 R14, RZ, RZ, R6 ;  /* 0x000000ffff0e7224 */ /* 0x000fe200078e0006 */
[----:B------:R-:W-:Y:S01]  /*0690*/  MOV R15, R7 ;  /* 0x00000007000f7202 */ /* 0x000fe20000000f00 */
[----:B------:R-:W-:Y:S01]  /*06a0*/  IMAD.MOV.U32 R7, RZ, RZ, R13 ;  /* 0x000000ffff077224 */ /* 0x000fe200078e000d */
[----:B------:R-:W-:Y:S02]  /*06b0*/  IADD3.X R8, RZ, ~R13, RZ, P0, !PT ;  /* 0x8000000dff087210 */ /* 0x000fe400007fe4ff */
[----:B------:R-:W-:Y:S01]  /*06c0*/  MOV R6, R10 ;  /* 0x0000000a00067202 */ /* 0x000fe20000000f00 */
[----:B------:R-:W-:-:S04]  /*06d0*/  IMAD.WIDE.U32 R14, R11, c[0x0][0x188], R14 ;  /* 0x000062000b0e7a25 */ /* 0x000fc800078e000e */
[----:B------:R-:W-:Y:S01]  /*06e0*/  IMAD R8, R8, c[0x0][0x188], RZ ;  /* 0x0000620008087a24 */ /* 0x000fe200078e02ff */
[----:B------:R-:W-:-:S03]  /*06f0*/  MOV R10, R14 ;  /* 0x0000000e000a7202 */ /* 0x000fc60000000f00 */
[----:B------:R-:W-:-:S04]  /*0700*/  IMAD R11, R11, c[0x0][0x18c], R8 ;  /* 0x000063000b0b7a24 */ /* 0x000fc800078e0208 */
[----:B------:R-:W-:Y:S01]  /*0710*/  IMAD.IADD R11, R15, 0x1, R11 ;  /* 0x000000010f0b7824 */ /* 0x000fe200078e020b */
[----:B------:R-:W-:Y:S05]  /*0720*/  BRA `(.L_x_524) ;  /* 0x0000017000007947 */ /* 0x000fea0003800000 */
.L_x_523:
        /* <DEDUP_REMOVED lines=19> */
[----:B------:R-:W-:Y:S01]  /*0860*/  IMAD R10, R7, c[0x0][0x188], R6 ;  /* 0x00006200070a7a24 */ /* 0x000fe200078e0206 */
[----:B------:R-:W-:Y:S01]  /*0870*/  MOV R7, RZ ;  /* 0x000000ff00077202 */ /* 0x000fe20000000f00 */
[----:B------:R-:W-:Y:S02]  /*0880*/  IMAD.MOV.U32 R6, RZ, RZ, R11 ;  /* 0x000000ffff067224 */ /* 0x000fe400078e000b */
[----:B------:R-:W-:Y:S02]  /*0890*/  IMAD.MOV.U32 R11, RZ, RZ, RZ ;  /* 0x000000ffff0b7224 */ /* 0x000fe400078e00ff */
.L_x_524:
[----:B------:R-:W-:Y:S05]  /*08a0*/  BSYNC B0 ;  /* 0x0000000000007941 */ /* 0x000fea0003800000 */
.L_x_522:
[----:B------:R-:W-:Y:S01]  /*08b0*/  MOV R8, c[0x0][0x188] ;  /* 0x0000620000087a02 */ /* 0x000fe20000000f00 */
[----:B------:R-:W-:Y:S01]  /*08c0*/  IMAD.MOV.U32 R12, RZ, RZ, c[0x0][0x180] ;  /* 0x00006000ff0c7624 */ /* 0x000fe200078e00ff */
[----:B------:R-:W-:Y:S02]  /*08d0*/  MOV R13, c[0x0][0x18c] ;  /* 0x00006300000d7a02 */ /* 0x000fe40000000f00 */
[----:B------:R-:W-:Y:S01]  /*08e0*/  ISETP.NE.U32.AND P0, PT, R8, c[0x0][0x178], PT ;  /* 0x00005e0008007a0c */ /* 0x000fe20003f05070 */
[----:B------:R-:W-:Y:S01]  /*08f0*/  IMAD.MOV.U32 R8, RZ, RZ, c[0x0][0x184] ;  /* 0x00006100ff087624 */ /* 0x000fe200078e00ff */
[----:B------:R-:W-:-:S02]  /*0900*/  ISETP.NE.U32.AND P1, PT, R12, c[0x0][0x190], PT ;  /* 0x000064000c007a0c */ /* 0x000fc40003f25070 */
[----:B------:R-:W-:Y:S01]  /*0910*/  ISETP.NE.AND.EX P0, PT, R13, c[0x0][0x17c], PT, P0 ;  /* 0x00005f000d007a0c */ /* 0x000fe20003f05300 */
[----:B------:R-:W-:Y:S01]  /*0920*/  IMAD R13, R7, c[0x0][0x178], RZ ;  /* 0x00005e00070d7a24 */ /* 0x000fe200078e02ff */
[----:B------:R-:W-:-:S03]  /*0930*/  ISETP.NE.AND.EX P1, PT, R8, c[0x0][0x194], PT, P1 ;  /* 0x0000650008007a0c */ /* 0x000fc60003f25310 */
[----:B------:R-:W-:-:S08]  /*0940*/  IMAD R13, R6, c[0x0][0x17c], R13 ;  /* 0x00005f00060d7a24 */ /* 0x000fd000078e020d */
        /* <DEDUP_REMOVED lines=9> */
.L_x_525:
        /* <DEDUP_REMOVED lines=9> */
[----:B------:R-:W-:Y:S02]  /*0a70*/  MOV R4, R8 ;  /* 0x0000000800047202 */ /* 0x000fe40000000f00 */
.L_x_526:
[----:B------:R-:W-:-:S04]  /*0a80*/  IMAD.WIDE.U32 R6, R6, c[0x0][0x178], R10 ;  /* 0x00005e0006067a25 */ /* 0x000fc800078e000a */
[----:B------:R-:W-:Y:S02]  /*0a90*/  IMAD.IADD R7, R7, 0x1, R13 ;  /* 0x0000000107077824 */ /* 0x000fe400078e020d */
[----:B------:R-:W-:-:S04]  /*0aa0*/  IMAD.WIDE.U32 R4, R6, c[0x0][0x180], R4 ;  /* 0x0000600006047a25 */ /* 0x000fc800078e0004 */
[----:B------:R-:W-:Y:S02]  /*0ab0*/  IMAD R7, R7, c[0x0][0x180], RZ ;  /* 0x0000600007077a24 */ /* 0x000fe400078e02ff */
[----:B------:R-:W-:Y:S02]  /*0ac0*/  IMAD.MOV.U32 R8, RZ, RZ, R0 ;  /* 0x000000ffff087224 */ /* 0x000fe400078e0000 */
[----:B------:R-:W-:-:S05]  /*0ad0*/  IMAD R7, R6, c[0x0][0x184], R7 ;  /* 0x0000610006077a24 */ /* 0x000fca00078e0207 */
[----:B------:R-:W-:Y:S01]  /*0ae0*/  IADD3 R5, R5, R7, RZ ;  /* 0x0000000705057210 */ /* 0x000fe20007ffe0ff */
[----:B------:R-:W-:-:S04]  /*0af0*/  IMAD.WIDE.U32 R6, R4, c[0x0][0x170], R8 ;  /* 0x00005c0004067a25 */ /* 0x000fc800078e0008 */
[----:B------:R-:W-:-:S04]  /*0b00*/  IMAD R5, R5, c[0x0][0x170], RZ ;  /* 0x00005c0005057a24 */ /* 0x000fc800078e02ff */
[----:B------:R-:W-:Y:S01]  /*0b10*/  IMAD R5, R4, c[0x0][0x174], R5 ;  /* 0x00005d0004057a24 */ /* 0x000fe200078e0205 */
[----:B------:R-:W-:-:S04]  /*0b20*/  LEA R4, P0, R6, c[0x0][0x160], 0x1 ;  /* 0x0000580006047a11 */ /* 0x000fc800078008ff */
[----:B------:R-:W-:-:S04]  /*0b30*/  IADD3 R5, R7, R5, RZ ;  /* 0x0000000507057210 */ /* 0x000fc80007ffe0ff */
[----:B------:R-:W-:-:S06]  /*0b40*/  LEA.HI.X R5, R6, c[0x0][0x164], R5, 0x1, P0 ;  /* 0x0000590006057a11 */ /* 0x000fcc00000f0c05 */
[----:B------:R-:W2:Y:S01]  /*0b50*/  LDG.E.U16 R5, [R4.64] ;  /* 0x0000000404057981 */ /* 0x000ea2000c1e1500 */
[----:B------:R-:W-:-:S04]  /*0b60*/  LEA R6, P0, R2, c[0x0][0x168], 0x1 ;  /* 0x00005a0002067a11 */ /* 0x000fc800078008ff */
[----:B------:R-:W-:-:S05]  /*0b70*/  LEA.HI.X R7, R2, c[0x0][0x16c], R3, 0x1, P0 ;  /* 0x00005b0002077a11 */ /* 0x000fca00000f0c03 */
[----:B--2---:R-:W-:Y:S01]  /*0b80*/  STG.E.U16 [R6.64], R5 ;  /* 0x0000000506007986 */ /* 0x004fe2000c101504 */
[----:B------:R-:W-:Y:S05]  /*0b90*/  EXIT ;  /* 0x000000000000794d */ /* 0x000fea0003800000 */
        .weak           $__internal_41_$__cuda_sm20_div_u64
        .type           $__internal_41_$__cuda_sm20_div_u64,@function
        .size           $__internal_41_$__cuda_sm20_div_u64,(.L_x_701 - $__internal_41_$__cuda_sm20_div_u64)
$__internal_41_$__cuda_sm20_div_u64:
        /* <DEDUP_REMOVED lines=67> */
[----:B------:R-:W-:Y:S06]  /*0fd0*/  RET.REL.NODEC R14 `(_ZN2at6native53_GLOBAL__N__3bfe7fd5_20_UpSampleNearest2d_cu_198c5ce233upsample_nearest2d_nhwc_out_frameIN3c108BFloat16EXadL_ZNS0_43nearest_neighbor_exact_compute_source_indexEfiiEEEEvPKT_PS5_mmmmmffm) ;  /* 0xfffff0200e007950 */ /* 0x000fec0003c3ffff */
.L_x_527:
        /* <DEDUP_REMOVED lines=10> */
.L_x_701:


//--------------------- .text._ZN2at6native53_GLOBAL__N__3bfe7fd5_20_UpSampleNearest2d_cu_198c5ce233upsample_nearest2d_nhwc_out_frameIN3c104HalfEXadL_ZNS0_43nearest_neighbor_exact_compute_source_indexEfiiEEEEvPKT_PS5_mmmmmffm --------------------------
	.section	.text._ZN2at6native53_GLOBAL__N__3bfe7fd5_20_UpSampleNearest2d_cu_198c5ce233upsample_nearest2d_nhwc_out_frameIN3c104HalfEXadL_ZNS0_43nearest_neighbor_exact_compute_source_indexEfiiEEEEvPKT_PS5_mmmmmffm,"ax",@progbits
	.sectioninfo	@"SHI_REGISTERS=26"
	.align	128
.text._ZN2at6native53_GLOBAL__N__3bfe7fd5_20_UpSampleNearest2d_cu_198c5ce233upsample_nearest2d_nhwc_out_frameIN3c104HalfEXadL_ZNS0_43nearest_neighbor_exact_compute_source_indexEfiiEEEEvPKT_PS5_mmmmmffm:
        .type           _ZN2at6native53_GLOBAL__N__3bfe7fd5_20_UpSampleNearest2d_cu_198c5ce233upsample_nearest2d_nhwc_out_frameIN3c104HalfEXadL_ZNS0_43nearest_neighbor_exact_compute_source_indexEfiiEEEEvPKT_PS5_mmmmmffm,@function
        .size           _ZN2at6native53_GLOBAL__N__3bfe7fd5_20_UpSampleNearest2d_cu_198c5ce233upsample_nearest2d_nhwc_out_frameIN3c104HalfEXadL_ZNS0_43nearest_neighbor_exact_compute_source_indexEfiiEEEEvPKT_PS5_mmmmmffm,(.L_x_703 - _ZN2at6native53_GLOBAL__N__3bfe7fd5_20_UpSampleNearest2d_cu_198c5ce233upsample_nearest2d_nhwc_out_frameIN3c104HalfEXadL_ZNS0_43nearest_neighbor_exact_compute_source_indexEfiiEEEEvPKT_PS5_mmmmmffm)
        .other          _ZN2at6native53_GLOBAL__N__3bfe7fd5_20_UpSampleNearest2d_cu_198c5ce233upsample_nearest2d_nhwc_out_frameIN3c104HalfEXadL_ZNS0_43nearest_neighbor_exact_compute_source_indexEfiiEEEEvPKT_PS5_mmmmmffm,@"STO_CUDA_ENTRY STV_DEFAULT"
_ZN2at6native53_GLOBAL__N__3bfe7fd5_20_UpSampleNearest2d_cu_198c5ce233upsample_nearest2d_nhwc_out_frameIN3c104HalfEXadL_ZNS0_43nearest_neighbor_exact_compute_source_indexEfiiEEEEvPKT_PS5_mmmmmffm:
        /* <DEDUP_REMOVED lines=17> */
[----:B------:R-:W-:Y:S05]  /*0110*/  CALL.REL.NOINC `($__internal_42_$__cuda_sm20_div_u64) ;  /* 0x00000a8000007944 */ /* 0x000fea0003c00000 */
        /* <DEDUP_REMOVED lines=10> */
.L_x_529:
        /* <DEDUP_REMOVED lines=22> */
.L_x_530:
[----:B------:R-:W-:Y:S05]  /*0320*/  BSYNC B0 ;  /* 0x0000000000007941 */ /* 0x000fea0003800000 */
.L_x_528:
        /* <DEDUP_REMOVED lines=19> */
.L_x_532:
        /* <DEDUP_REMOVED lines=22> */
.L_x_533:
[----:B------:R-:W-:Y:S05]  /*05c0*/  BSYNC B0 ;  /* 0x0000000000007941 */ /* 0x000fea0003800000 */
.L_x_531:
        /* <DEDUP_REMOVED lines=9> */
[----:B------:R-:W-:Y:S05]  /*0660*/  CALL.REL.NOINC `($__internal_42_$__cuda_sm20_div_u64) ;  /* 0x0000053000007944 */ /* 0x000fea0003c00000 */
        /* <DEDUP_REMOVED lines=12> */
.L_x_535:
        /* <DEDUP_REMOVED lines=23> */
.L_x_536:
[----:B------:R-:W-:Y:S05]  /*08a0*/  BSYNC B0 ;  /* 0x0000000000007941 */ /* 0x000fea0003800000 */
.L_x_534:
        /* <DEDUP_REMOVED lines=19> */
.L_x_537:
        /* <DEDUP_REMOVED lines=10> */
.L_x_538:
        /* <DEDUP_REMOVED lines=18> */
        .weak           $__internal_42_$__cuda_sm20_div_u64
        .type           $__internal_42_$__cuda_sm20_div_u64,@function
        .size           $__internal_42_$__cuda_sm20_div_u64,(.L_x_703 - $__internal_42_$__cuda_sm20_div_u64)
$__internal_42_$__cuda_sm20_div_u64:
        /* <DEDUP_REMOVED lines=67> */
[----:B------:R-:W-:Y:S06]  /*0fd0*/  RET.REL.NODEC R14 `(_ZN2at6native53_GLOBAL__N__3bfe7fd5_20_UpSampleNearest2d_cu_198c5ce233upsample_nearest2d_nhwc_out_frameIN3c104HalfEXadL_ZNS0_43nearest_neighbor_exact_compute_source_indexEfiiEEEEvPKT_PS5_mmmmmffm) ;  /* 0xfffff0200e007950 */ /* 0x000fec0003c3ffff */
.L_x_539:
        /* <DEDUP_REMOVED lines=10> */
.L_x_703:


//--------------------- .text._ZN2at6native53_GLOBAL__N__3bfe7fd5_20_UpSampleNearest2d_cu_198c5ce233upsample_nearest2d_nhwc_out_frameIfXadL_ZNS0_43nearest_neighbor_exact_compute_source_indexEfiiEEEEvPKT_PS3_mmmmmffm --------------------------
	.section	.text._ZN2at6native53_GLOBAL__N__3bfe7fd5_20_UpSampleNearest2d_cu_198c5ce233upsample_nearest2d_nhwc_out_frameIfXadL_ZNS0_43nearest_neighbor_exact_compute_source_indexEfiiEEEEvPKT_PS3_mmmmmffm,"ax",@progbits
	.sectioninfo	@"SHI_REGISTERS=26"
	.align	128
.text._ZN2at6native53_GLOBAL__N__3bfe7fd5_20_UpSampleNearest2d_cu_198c5ce233upsample_nearest2d_nhwc_out_frameIfXadL_ZNS0_43nearest_neighbor_exact_compute_source_indexEfiiEEEEvPKT_PS3_mmmmmffm:
        .type           _ZN2at6native53_GLOBAL__N__3bfe7fd5_20_UpSampleNearest2d_cu_198c5ce233upsample_nearest2d_nhwc_out_frameIfXadL_ZNS0_43nearest_neighbor_exact_compute_source_indexEfiiEEEEvPKT_PS3_mmmmmffm,@function
        .size           _ZN2at6native53_GLOBAL__N__3bfe7fd5_20_UpSampleNearest2d_cu_198c5ce233upsample_nearest2d_nhwc_out_frameIfXadL_ZNS0_43nearest_neighbor_exact_compute_source_indexEfiiEEEEvPKT_PS3_mmmmmffm,(.L_x_705 - _ZN2at6native53_GLOBAL__N__3bfe7fd5_20_UpSampleNearest2d_cu_198c5ce233upsample_nearest2d_nhwc_out_frameIfXadL_ZNS0_43nearest_neighbor_exact_compute_source_indexEfiiEEEEvPKT_PS3_mmmmmffm)
        .other          _ZN2at6native53_GLOBAL__N__3bfe7fd5_20_UpSampleNearest2d_cu_198c5ce233upsample_nearest2d_nhwc_out_frameIfXadL_ZNS0_43nearest_neighbor_exact_compute_source_indexEfiiEEEEvPKT_PS3_mmmmmffm,@"STO_CUDA_ENTRY STV_DEFAULT"
_ZN2at6native53_GLOBAL__N__3bfe7fd5_20_UpSampleNearest2d_cu_198c5ce233upsample_nearest2d_nhwc_out_frameIfXadL_ZNS0_43nearest_neighbor_exact_compute_source_indexEfiiEEEEvPKT_PS3_mmmmmffm:
        /* <DEDUP_REMOVED lines=17> */
[----:B------:R-:W-:Y:S05]  /*0110*/  CALL.REL.NOINC `($__internal_43_$__cuda_sm20_div_u64) ;  /* 0x00000a8000007944 */ /* 0x000fea0003c00000 */
        /* <DEDUP_REMOVED lines=10> */
.L_x_541:
        /* <DEDUP_REMOVED lines=22> */
.L_x_542:
[----:B------:R-:W-:Y:S05]  /*0320*/  BSYNC B0 ;  /* 0x0000000000007941 */ /* 0x000fea0003800000 */
.L_x_540:
        /* <DEDUP_REMOVED lines=19> */
.L_x_544:
        /* <DEDUP_REMOVED lines=22> */
.L_x_545:
[----:B------:R-:W-:Y:S05]  /*05c0*/  BSYNC B0 ;  /* 0x0000000000007941 */ /* 0x000fea0003800000 */
.L_x_543:
        /* <DEDUP_REMOVED lines=9> */
[----:B------:R-:W-:Y:S05]  /*0660*/  CALL.REL.NOINC `($__internal_43_$__cuda_sm20_div_u64) ;  /* 0x0000053000007944 */ /* 0x000fea0003c00000 */
        /* <DEDUP_REMOVED lines=12> */
.L_x_547:
        /* <DEDUP_REMOVED lines=23> */
.L_x_548:
[----:B------:R-:W-:Y:S05]  /*08a0*/  BSYNC B0 ;  /* 0x0000000000007941 */ /* 0x000fea0003800000 */
.L_x_546:
        /* <DEDUP_REMOVED lines=19> */
.L_x_549:
        /* <DEDUP_REMOVED lines=10> */
.L_x_550:
        /* <DEDUP_REMOVED lines=13> */
[----:B------:R-:W2:Y:S01]  /*0b50*/  LDG.E R5, [R4.64] ;  /* 0x0000000404057981 */ /* 0x000ea2000c1e1900 */
[----:B------:R-:W-:-:S04]  /*0b60*/  LEA R6, P0, R2, c[0x0][0x168], 0x2 ;  /* 0x00005a0002067a11 */ /* 0x000fc800078010ff */
[----:B------:R-:W-:-:S05]  /*0b70*/  LEA.HI.X R7, R2, c[0x0][0x16c], R3, 0x2, P0 ;  /* 0x00005b0002077a11 */ /* 0x000fca00000f1403 */
[----:B--2---:R-:W-:Y:S01]  /*0b80*/  STG.E [R6.64], R5 ;  /* 0x0000000506007986 */ /* 0x004fe2000c101904 */
[----:B------:R-:W-:Y:S05]  /*0b90*/  EXIT ;  /* 0x000000000000794d */ /* 0x000fea0003800000 */
        .weak           $__internal_43_$__cuda_sm20_div_u64
        .type           $__internal_43_$__cuda_sm20_div_u64,@function
        .size           $__internal_43_$__cuda_sm20_div_u64,(.L_x_705 - $__internal_43_$__cuda_sm20_div_u64)
$__internal_43_$__cuda_sm20_div_u64:
        /* <DEDUP_REMOVED lines=67> */
[----:B------:R-:W-:Y:S06]  /*0fd0*/  RET.REL.NODEC R14 `(_ZN2at6native53_GLOBAL__N__3bfe7fd5_20_UpSampleNearest2d_cu_198c5ce233upsample_nearest2d_nhwc_out_frameIfXadL_ZNS0_43nearest_neighbor_exact_compute_source_indexEfiiEEEEvPKT_PS3_mmmmmffm) ;  /* 0xfffff0200e007950 */ /* 0x000fec0003c3ffff */
.L_x_551:
        /* <DEDUP_REMOVED lines=10> */
.L_x_705:


//--------------------- .text._ZN2at6native53_GLOBAL__N__3bfe7fd5_20_UpSampleNearest2d_cu_198c5ce233upsample_nearest2d_nhwc_out_frameIdXadL_ZNS0_43nearest_neighbor_exact_compute_source_indexEfiiEEEEvPKT_PS3_mmmmmffm --------------------------
	.section	.text._ZN2at6native53_GLOBAL__N__3bfe7fd5_20_UpSampleNearest2d_cu_198c5ce233upsample_nearest2d_nhwc_out_frameIdXadL_ZNS0_43nearest_neighbor_exact_compute_source_indexEfiiEEEEvPKT_PS3_mmmmmffm,"ax",@progbits
	.sectioninfo	@"SHI_REGISTERS=26"
	.align	128
.text._ZN2at6native53_GLOBAL__N__3bfe7fd5_20_UpSampleNearest2d_cu_198c5ce233upsample_nearest2d_nhwc_out_frameIdXadL_ZNS0_43nearest_neighbor_exact_compute_source_indexEfiiEEEEvPKT_PS3_mmmmmffm:
        .type           _ZN2at6native53_GLOBAL__N__3bfe7fd5_20_UpSampleNearest2d_cu_198c5ce233upsample_nearest2d_nhwc_out_frameIdXadL_ZNS0_43nearest_neighbor_exact_compute_source_indexEfiiEEEEvPKT_PS3_mmmmmffm,@function
        .size           _ZN2at6native53_GLOBAL__N__3bfe7fd5_20_UpSampleNearest2d_cu_198c5ce233upsample_nearest2d_nhwc_out_frameIdXadL_ZNS0_43nearest_neighbor_exact_compute_source_indexEfiiEEEEvPKT_PS3_mmmmmffm,(.L_x_707 - _ZN2at6native53_GLOBAL__N__3bfe7fd5_20_UpSampleNearest2d_cu_198c5ce233upsample_nearest2d_nhwc_out_frameIdXadL_ZNS0_43nearest_neighbor_exact_compute_source_indexEfiiEEEEvPKT_PS3_mmmmmffm)
        .other          _ZN2at6native53_GLOBAL__N__3bfe7fd5_20_UpSampleNearest2d_cu_198c5ce233upsample_nearest2d_nhwc_out_frameIdXadL_ZNS0_43nearest_neighbor_exact_compute_source_indexEfiiEEEEvPKT_PS3_mmmmmffm,@"STO_CUDA_ENTRY STV_DEFAULT"
_ZN2at6native53_GLOBAL__N__3bfe7fd5_20_UpSampleNearest2d_cu_198c5ce233upsample_nearest2d_nhwc_out_frameIdXadL_ZNS0_43nearest_neighbor_exact_compute_source_indexEfiiEEEEvPKT_PS3_mmmmmffm:
        /* <DEDUP_REMOVED lines=17> */
[----:B------:R-:W-:Y:S05]  /*0110*/  CALL.REL.NOINC `($__internal_44_$__cuda_sm20_div_u64) ;  /* 0x00000a8000007944 */ /* 0x000fea0003c00000 */
        /* <DEDUP_REMOVED lines=10> */
.L_x_553:
        /* <DEDUP_REMOVED lines=22> */
.L_x_554:
[----:B------:R-:W-:Y:S05]  /*0320*/  BSYNC B0 ;  /* 0x0000000000007941 */ /* 0x000fea0003800000 */
.L_x_552:
        /* <DEDUP_REMOVED lines=19> */
.L_x_556:
        /* <DEDUP_REMOVED lines=22> */
.L_x_557:
[----:B------:R-:W-:Y:S05]  /*05c0*/  BSYNC B0 ;  /* 0x0000000000007941 */ /* 0x000fea0003800000 */
.L_x_555:
        /* <DEDUP_REMOVED lines=9> */
[----:B------:R-:W-:Y:S05]  /*0660*/  CALL.REL.NOINC `($__internal_44_$__cuda_sm20_div_u64) ;  /* 0x0000053000007944 */ /* 0x000fea0003c00000 */
        /* <DEDUP_REMOVED lines=12> */
.L_x_559:
        /* <DEDUP_REMOVED lines=23> */
.L_x_560:
[----:B------:R-:W-:Y:S05]  /*08a0*/  BSYNC B0 ;  /* 0x0000000000007941 */ /* 0x000fea0003800000 */
.L_x_558:
        /* <DEDUP_REMOVED lines=19> */
.L_x_561:
        /* <DEDUP_REMOVED lines=10> */
.L_x_562:
        /* <DEDUP_REMOVED lines=13> */
[----:B------:R-:W2:Y:S01]  /*0b50*/  LDG.E.64 R4, [R4.64] ;  /* 0x0000000404047981 */ /* 0x000ea2000c1e1b00 */
[----:B------:R-:W-:-:S04]  /*0b60*/  LEA R6, P0, R2, c[0x0][0x168], 0x3 ;  /* 0x00005a0002067a11 */ /* 0x000fc800078018ff */
[----:B------:R-:W-:-:S05]  /*0b70*/  LEA.HI.X R7, R2, c[0x0][0x16c], R3, 0x3, P0 ;  /* 0x00005b0002077a11 */ /* 0x000fca00000f1c03 */
[----:B--2---:R-:W-:Y:S01]  /*0b80*/  STG.E.64 [R6.64], R4 ;  /* 0x0000000406007986 */ /* 0x004fe2000c101b04 */
[----:B------:R-:W-:Y:S05]  /*0b90*/  EXIT ;  /* 0x000000000000794d */ /* 0x000fea0003800000 */
        .weak           $__internal_44_$__cuda_sm20_div_u64
        .type           $__internal_44_$__cuda_sm20_div_u64,@function
        .size           $__internal_44_$__cuda_sm20_div_u64,(.L_x_707 - $__internal_44_$__cuda_sm20_div_u64)
$__internal_44_$__cuda_sm20_div_u64:
        /* <DEDUP_REMOVED lines=67> */
[----:B------:R-:W-:Y:S06]  /*0fd0*/  RET.REL.NODEC R14 `(_ZN2at6native53_GLOBAL__N__3bfe7fd5_20_UpSampleNearest2d_cu_198c5ce233upsample_nearest2d_nhwc_out_frameIdXadL_ZNS0_43nearest_neighbor_exact_compute_source_indexEfiiEEEEvPKT_PS3_mmmmmffm) ;  /* 0xfffff0200e007950 */ /* 0x000fec0003c3ffff */
.L_x_563:
        /* <DEDUP_REMOVED lines=10> */
.L_x_707:


//--------------------- .text._ZN2at6native53_GLOBAL__N__3bfe7fd5_20_UpSampleNearest2d_cu_198c5ce228upsample_nearest2d_out_frameIhXadL_ZNS0_37nearest_neighbor_compute_source_indexEfiiEEEEvPKT_PS3_mmmmmff --------------------------
	.section	.text._ZN2at6native53_GLOBAL__N__3bfe7fd5_20_UpSampleNearest2d_cu_198c5ce228upsample_nearest2d_out_frameIhXadL_ZNS0_37nearest_neighbor_compute_source_indexEfiiEEEEvPKT_PS3_mmmmmff,"ax",@progbits
	.sectioninfo	@"SHI_REGISTERS=24"
	.align	128
.text._ZN2at6native53_GLOBAL__N__3bfe7fd5_20_UpSampleNearest2d_cu_198c5ce228upsample_nearest2d_out_frameIhXadL_ZNS0_37nearest_neighbor_compute_source_indexEfiiEEEEvPKT_PS3_mmmmmff:
        .type           _ZN2at6native53_GLOBAL__N__3bfe7fd5_20_UpSampleNearest2d_cu_198c5ce228upsample_nearest2d_out_frameIhXadL_ZNS0_37nearest_neighbor_compute_source_indexEfiiEEEEvPKT_PS3_mmmmmff,@function
        .size           _ZN2at6native53_GLOBAL__N__3bfe7fd5_20_UpSampleNearest2d_cu_198c5ce228upsample_nearest2d_out_frameIhXadL_ZNS0_37nearest_neighbor_compute_source_indexEfiiEEEEvPKT_PS3_mmmmmff,(.L_x_709 - _ZN2at6native53_GLOBAL__N__3bfe7fd5_20_UpSampleNearest2d_cu_198c5ce228upsample_nearest2d_out_frameIhXadL_ZNS0_37nearest_neighbor_compute_source_indexEfiiEEEEvPKT_PS3_mmmmmff)
        .other          _ZN2at6native53_GLOBAL__N__3bfe7fd5_20_UpSampleNearest2d_cu_198c5ce228upsample_nearest2d_out_frameIhXadL_ZNS0_37nearest_neighbor_compute_source_indexEfiiEEEEvPKT_PS3_mmmmmff,@"STO_CUDA_ENTRY STV_DEFAULT"
_ZN2at6native53_GLOBAL__N__3bfe7fd5_20_UpSampleNearest2d_cu_198c5ce228upsample_nearest2d_out_frameIhXadL_ZNS0_37nearest_neighbor_compute_source_indexEfiiEEEEvPKT_PS3_mmmmmff:
[----:B------:R-:W-:Y:S02]  /*0000*/  MOV R1, c[0x0][0x28] ;  /* 0x00000a0000017a02 */ /* 0x000fe40000000f00 */
[----:B------:R-:W0:Y:S04]  /*0010*/  S2R R0, SR_CTAID.X ;  /* 0x0000000000007919 */ /* 0x000e280000002500 */
[----:B------:R-:W1:Y:S04]  /*0020*/  S2R R4, SR_TID.X ;  /* 0x0000000000047919 */ /* 0x000e680000002100 */
[----:B------:R-:W2:Y:S04]  /*0030*/  S2R R6, SR_CTAID.Y ;  /* 0x0000000000067919 */ /* 0x000ea80000002600 */
[----:B------:R-:W2:Y:S04]  /*0040*/  S2R R7, SR_TID.Y ;  /* 0x0000000000077919 */ /* 0x000ea80000002200 */
[----:B------:R-:W3:Y:S01]  /*0050*/  S2R R8, SR_CTAID.Z ;  /* 0x0000000000087919 */ /* 0x000ee20000002700 */
[----:B0-----:R-:W-:-:S05]  /*0060*/  IMAD R5, R0, c[0x0][0x0], RZ ;  /* 0x0000000000057a24 */ /* 0x001fca00078e02ff */
        /* <DEDUP_REMOVED lines=8> */
[----:B---3--:R-:W-:Y:S01]  /*00f0*/  MOV R10, c[0x0][0x178] ;  /* 0x00005e00000a7a02 */ /* 0x008fe20000000f00 */
[----:B------:R-:W-:Y:S01]  /*0100*/  IMAD.MOV.U32 R0, RZ, RZ, c[0x0][0x17c] ;  /* 0x00005f00ff007624 */ /* 0x000fe200078e00ff */
[----:B------:R-:W-:Y:S01]  /*0110*/  MOV R13, c[0x0][0x180] ;  /* 0x00006000000d7a02 */ /* 0x000fe20000000f00 */
[----:B------:R-:W0:Y:S01]  /*0120*/  S2R R11, SR_TID.Z ;  /* 0x00000000000b7919 */ /* 0x000e220000002300 */
[----:B------:R-:W-:Y:S02]  /*0130*/  ISETP.NE.U32.AND P0, PT, R10, c[0x0][0x188], PT ;  /* 0x000062000a007a0c */ /* 0x000fe40003f05070 */
[----:B------:R-:W-:Y:S02]  /*0140*/  ISETP.NE.U32.AND P1, PT, R13, c[0x0][0x190], PT ;  /* 0x000064000d007a0c */ /* 0x000fe40003f25070 */
[----:B------:R-:W-:Y:S01]  /*0150*/  ISETP.NE.AND.EX P0, PT, R0, c[0x0][0x18c], PT, P0 ;  /* 0x0000630000007a0c */ /* 0x000fe20003f05300 */
[----:B------:R-:W-:Y:S01]  /*0160*/  IMAD.MOV.U32 R0, RZ, RZ, c[0x0][0x184] ;  /* 0x00006100ff007624 */ /* 0x000fe200078e00ff */
[----:B------:R-:W-:-:S04]  /*0170*/  MOV R12, R6 ;  /* 0x00000006000c7202 */ /* 0x000fc80000000f00 */
[----:B------:R-:W-:-:S07]  /*0180*/  ISETP.NE.AND.EX P1, PT, R0, c[0x0][0x194], PT, P1 ;  /* 0x0000650000007a0c */ /* 0x000fce0003f25310 */
[----:B------:R-:W1:Y:S08]  /*0190*/  @P0 I2F R0, R6 ;  /* 0x0000000600000306 */ /* 0x000e700000201400 */
[----:B------:R-:W2:Y:S01]  /*01a0*/  @P1 I2F R2, R4 ;  /* 0x0000000400021306 */ /* 0x000ea20000201400 */
[----:B-1----:R-:W-:Y:S02]  /*01b0*/  @P0 FMUL.FTZ R3, R0, c[0x0][0x198] ;  /* 0x0000660000030a20 */ /* 0x002fe40000410000 */
[----:B------:R-:W-:-:S05]  /*01c0*/  IMAD.MOV.U32 R0, RZ, RZ, RZ ;  /* 0x000000ffff007224 */ /* 0x000fca00078e00ff */
[----:B------:R-:W1:Y:S01]  /*01d0*/  @P0 F2I.FTZ.FLOOR.NTZ R3, R3 ;  /* 0x0000000300030305 */ /* 0x000e620000217100 */
[----:B--2---:R-:W-:Y:S02]  /*01e0*/  @P1 FMUL.FTZ R7, R2, c[0x0][0x19c] ;  /* 0x0000670002071a20 */ /* 0x004fe40000410000 */
[----:B0-----:R-:W-:Y:S01]  /*01f0*/  IMAD R2, R8, c[0x0][0x8], R11 ;  /* 0x0000020008027a24 */ /* 0x001fe200078e020b */
[----:B------:R-:W-:Y:S01]  /*0200*/  @P0 IADD3 R8, R10, -0x1, RZ ;  /* 0xffffffff0a080810 */ /* 0x000fe20007ffe0ff */
[----:B------:R-:W-:Y:S01]  /*0210*/  IMAD R11, R0, c[0x0][0x178], RZ ;  /* 0x00005e00000b7a24 */ /* 0x000fe200078e02ff */
[----:B------:R-:W-:Y:S02]  /*0220*/  @P1 IADD3 R10, R13, -0x1, RZ ;  /* 0xffffffff0d0a1810 */ /* 0x000fe40007ffe0ff */
[----:B------:R0:W2:Y:S01]  /*0230*/  @P1 F2I.FTZ.FLOOR.NTZ R9, R7 ;  /* 0x0000000700091305 */ /* 0x0000a20000217100 */
[C---:B------:R-:W-:Y:S01]  /*0240*/  ISETP.GE.U32.AND P2, PT, R2.reuse, c[0x0][0x170], PT ;  /* 0x00005c0002007a0c */ /* 0x040fe20003f46070 */
[----:B------:R-:W-:Y:S01]  /*0250*/  HFMA2.MMA R13, -RZ, RZ, 0, 0 ;  /* 0x00000000ff0d7435 */ /* 0x000fe200000001ff */
[----:B------:R-:W-:-:S02]  /*0260*/  IMAD R11, R2, c[0x0][0x17c], R11 ;  /* 0x00005f00020b7a24 */ /* 0x000fc400078e020b */
[C---:B------:R-:W-:Y:S02]  /*0270*/  ISETP.GE.U32.AND.EX P2, PT, R0.reuse, c[0x0][0x174], PT, P2 ;  /* 0x00005d0000007a0c */ /* 0x040fe40003f46120 */
[----:B-1----:R-:W-:Y:S01]  /*0280*/  @P0 IMNMX R12, R3, R8, PT ;  /* 0x00000008030c0217 */ /* 0x002fe20003800200 */
[----:B0-----:R-:W-:Y:S01]  /*0290*/  IMAD.MOV.U32 R7, RZ, RZ, RZ ;  /* 0x000000ffff077224 */ /* 0x001fe200078e00ff */
[----:B------:R-:W-:Y:S01]  /*02a0*/  MOV R8, R4 ;  /* 0x0000000400087202 */ /* 0x000fe20000000f00 */
[----:B------:R-:W-:Y:S01]  /*02b0*/  IMAD R3, R0, c[0x0][0x188], RZ ;  /* 0x0000620000037a24 */ /* 0x000fe200078e02ff */
[----:B------:R-:W-:Y:S01]  /*02c0*/  @P0 SHF.R.S32.HI R13, RZ, 0x1f, R12 ;  /* 0x0000001fff0d0819 */ /* 0x000fe2000001140c */
[----:B------:R-:W-:Y:S01]  /*02d0*/  IMAD.WIDE.U32 R6, R2, c[0x0][0x188], R6 ;  /* 0x0000620002067a25 */ /* 0x000fe200078e0006 */
[----:B--2---:R-:W-:-:S03]  /*02e0*/  @P1 IMNMX R8, R9, R10, PT ;  /* 0x0000000a09081217 */ /* 0x004fc60003800200 */
[C---:B------:R-:W-:Y:S01]  /*02f0*/  IMAD R3, R2.reuse, c[0x0][0x18c], R3 ;  /* 0x0000630002037a24 */ /* 0x040fe200078e0203 */
[----:B------:R-:W-:Y:S01]  /*0300*/  MOV R9, R5 ;  /* 0x0000000500097202 */ /* 0x000fe20000000f00 */
[----:B------:R-:W-:-:S04]  /*0310*/  IMAD.WIDE.U32 R12, R2, c[0x0][0x178], R12 ;  /* 0x00005e00020c7a25 */ /* 0x000fc800078e000c */
[----:B------:R-:W-:-:S04]  /*0320*/  IMAD.IADD R3, R7, 0x1, R3 ;  /* 0x0000000107037824 */ /* 0x000fc800078e0203 */
[----:B------:R-:W-:Y:S01]  /*0330*/  IMAD R15, R3, c[0x0][0x190], RZ ;  /* 0x00006400030f7a24 */ /* 0x000fe200078e02ff */
[----:B------:R-:W-:Y:S06]  /*0340*/  @P2 EXIT ;  /* 0x000000000000294d */ /* 0x000fec0003800000 */
[----:B------:R-:W-:Y:S01]  /*0350*/  IADD3 R3, R13, R11, RZ ;  /* 0x0000000b0d037210 */ /* 0x000fe20007ffe0ff */
[----:B------:R-:W-:Y:S01]  /*0360*/  IMAD.MOV.U32 R13, RZ, RZ, c[0x0][0x8] ;  /* 0x00000200ff0d7624 */ /* 0x000fe200078e00ff */
[----:B------:R-:W-:Y:S01]  /*0370*/  @P1 SHF.R.S32.HI R9, RZ, 0x1f, R8 ;  /* 0x0000001fff091819 */ /* 0x000fe20000011408 */
[----:B------:R-:W-:Y:S01]  /*0380*/  IMAD.WIDE.U32 R10, R6, c[0x0][0x190], R4 ;  /* 0x00006400060a7a25 */ /* 0x000fe200078e0004 */
[----:B------:R-:W-:-:S03]  /*0390*/  ULDC.64 UR4, c[0x0][0x118] ;  /* 0x0000460000047ab9 */ /* 0x000fc60000000a00 */
[----:B------:R-:W-:Y:S01]  /*03a0*/  IMAD R7, R6, c[0x0][0x194], R15 ;  /* 0x0000650006077a24 */ /* 0x000fe200078e020f */
[----:B------:R-:W-:Y:S01]  /*03b0*/  MOV R18, R10 ;  /* 0x0000000a00127202 */ /* 0x000fe20000000f00 */
[----:B------:R-:W-:Y:S02]  /*03c0*/  IMAD R3, R3, c[0x0][0x180], RZ ;  /* 0x0000600003037a24 */ /* 0x000fe400078e02ff */
[----:B------:R-:W-:-:S04]  /*03d0*/  IMAD.WIDE.U32 R4, R13, c[0x0][0x14], RZ ;  /* 0x000005000d047a25 */ /* 0x000fc800078e00ff */
[C---:B------:R-:W-:Y:S01]  /*03e0*/  IMAD R13, R12.reuse, c[0x0][0x184], R3 ;  /* 0x000061000c0d7a24 */ /* 0x040fe200078e0203 */
[----:B------:R-:W-:Y:S01]  /*03f0*/  IADD3 R3, R11, R7, RZ ;  /* 0x000000070b037210 */ /* 0x000fe20007ffe0ff */
[C---:B------:R-:W-:Y:S02]  /*0400*/  IMAD R11, R5.reuse, c[0x0][0x188], RZ ;  /* 0x00006200050b7a24 */ /* 0x040fe400078e02ff */
[----:B------:R-:W-:Y:S02]  /*0410*/  IMAD R17, R5, c[0x0][0x178], RZ ;  /* 0x00005e0005117a24 */ /* 0x000fe400078e02ff */
[----:B------:R-:W-:-:S04]  /*0420*/  IMAD.WIDE.U32 R14, R12, c[0x0][0x180], R8 ;  /* 0x000060000c0e7a25 */ /* 0x000fc800078e0008 */
[----:B------:R-:W-:-:S04]  /*0430*/  IMAD.WIDE.U32 R6, R4, c[0x0][0x188], RZ ;  /* 0x0000620004067a25 */ /* 0x000fc800078e00ff */
[C---:B------:R-:W-:Y:S02]  /*0440*/  IMAD R11, R4.reuse, c[0x0][0x18c], R11 ;  /* 0x00006300040b7a24 */ /* 0x040fe400078e020b */
[----:B------:R-:W-:-:S03]  /*0450*/  IMAD.WIDE.U32 R8, R4, c[0x0][0x178], RZ ;  /* 0x00005e0004087a25 */ /* 0x000fc600078e00ff */
[----:B------:R-:W-:Y:S01]  /*0460*/  IADD3 R10, R7, R11, RZ ;  /* 0x0000000b070a7210 */ /* 0x000fe20007ffe0ff */
[----:B------:R-:W-:Y:S02]  /*0470*/  IMAD R17, R4, c[0x0][0x17c], R17 ;  /* 0x00005f0004117a24 */ /* 0x000fe400078e0211 */
[----:B------:R-:W-:-:S03]  /*0480*/  IMAD.IADD R15, R15, 0x1, R13 ;  /* 0x000000010f0f7824 */ /* 0x000fc600078e020d */
[----:B------:R-:W-:Y:S02]  /*0490*/  IADD3 R11, R9, R17, RZ ;  /* 0x00000011090b7210 */ /* 0x000fe40007ffe0ff */
.L_x_564:
        /* <DEDUP_REMOVED lines=8> */
[----:B0-----:R-:W-:Y:S01]  /*0520*/  MOV R13, R3 ;  /* 0x00000003000d7202 */ /* 0x001fe20000000f00 */
[----:B------:R-:W-:Y:S01]  /*0530*/  IMAD.MOV.U32 R12, RZ, RZ, R18 ;  /* 0x000000ffff0c7224 */ /* 0x000fe200078e0012 */
[----:B------:R-:W-:Y:S01]  /*0540*/  IADD3.X R0, R5, R0, RZ, P0, !PT ;  /* 0x0000000005007210 */ /* 0x000fe200007fe4ff */
[----:B------:R-:W-:Y:S01]  /*0550*/  IMAD R3, R10, c[0x0][0x190], RZ ;  /* 0x000064000a037a24 */ /* 0x000fe200078e02ff */
[----:B------:R-:W-:-:S03]  /*0560*/  ISETP.GE.U32.AND P0, PT, R2, c[0x0][0x170], PT ;  /* 0x00005c0002007a0c */ /* 0x000fc60003f06070 */
[----:B------:R-:W-:Y:S01]  /*0570*/  IMAD R3, R6, c[0x0][0x194], R3 ;  /* 0x0000650006037a24 */ /* 0x000fe200078e0203 */
[----:B------:R-:W-:Y:S01]  /*0580*/  ISETP.GE.U32.AND.EX P0, PT, R0, c[0x0][0x174], PT, P0 ;  /* 0x00005d0000007a0c */ /* 0x000fe20003f06100 */
[----:B--2---:R0:W-:Y:S02]  /*0590*/  STG.E.U8 [R16.64], R19 ;  /* 0x0000001310007986 */ /* 0x0041e4000c101104 */
[----:B0-----:R-:W-:Y:S01]  /*05a0*/  MOV R16, R14 ;  /* 0x0000000e00107202 */ /* 0x001fe20000000f00 */
[----:B------:R-:W-:Y:S02]  /*05b0*/  IMAD.MOV.U32 R17, RZ, RZ, R15 ;  /* 0x000000ffff117224 */ /* 0x000fe400078e000f */
[----:B------:R-:W-:-:S04]  /*05c0*/  IMAD.WIDE.U32 R14, R6, c[0x0][0x190], R12 ;  /* 0x00006400060e7a25 */ /* 0x000fc800078e000c */
[----:B------:R-:W-:Y:S01]  /*05d0*/  IMAD.WIDE.U32 R12, R8, c[0x0][0x180], R16 ;  /* 0x00006000080c7a25 */ /* 0x000fe200078e0010 */
[----:B------:R-:W-:-:S03]  /*05e0*/  IADD3 R3, R15, R3, RZ ;  /* 0x000000030f037210 */ /* 0x000fc60007ffe0ff */
[----:B------:R-:W-:Y:S01]  /*05f0*/  IMAD.MOV.U32 R18, RZ, RZ, R14 ;  /* 0x000000ffff127224 */ /* 0x000fe200078e000e */
[----:B------:R-:W-:Y:S02]  /*0600*/  IADD3 R15, R13, R21, RZ ;  /* 0x000000150d0f7210 */ /* 0x000fe40007ffe0ff */
[----:B------:R-:W-:Y:S01]  /*0610*/  MOV R14, R12 ;  /* 0x0000000c000e7202 */ /* 0x000fe20000000f00 */
[----:B------:R-:W-:Y:S05]  /*0620*/  @!P0 BRA `(.L_x_564) ;  /* 0xfffffe7000008947 */ /* 0x000fea000383ffff */
[----:B------:R-:W-:Y:S05]  /*0630*/  EXIT ;  /* 0x000000000000794d */ /* 0x000fea0003800000 */
.L_x_565:
        /* <DEDUP_REMOVED lines=12> */
.L_x_709:


//--------------------- .text._ZN2at6native53_GLOBAL__N__3bfe7fd5_20_UpSampleNearest2d_cu_198c5ce228upsample_nearest2d_out_frameIN3c108BFloat16EXadL_ZNS0_37nearest_neighbor_compute_source_indexEfiiEEEEvPKT_PS5_mmmmmff --------------------------
	.section	.text._ZN2at6native53_GLOBAL__N__3bfe7fd5_20_UpSampleNearest2d_cu_198c5ce228upsample_nearest2d_out_frameIN3c108BFloat16EXadL_ZNS0_37nearest_neighbor_compute_source_indexEfiiEEEEvPKT_PS5_mmmmmff,"ax",@progbits
	.sectioninfo	@"SHI_REGISTERS=24"
	.align	128
.text._ZN2at6native53_GLOBAL__N__3bfe7fd5_20_UpSampleNearest2d_cu_198c5ce228upsample_nearest2d_out_frameIN3c108BFloat16EXadL_ZNS0_37nearest_neighbor_compute_source_indexEfiiEEEEvPKT_PS5_mmmmmff:
        .type           _ZN2at6native53_GLOBAL__N__3bfe7fd5_20_UpSampleNearest2d_cu_198c5ce228upsample_nearest2d_out_frameIN3c108BFloat16EXadL_ZNS0_37nearest_neighbor_compute_source_indexEfiiEEEEvPKT_PS5_mmmmmff,@function
        .size           _ZN2at6native53_GLOBAL__N__3bfe7fd5_20_UpSampleNearest2d_cu_198c5ce228upsample_nearest2d_out_frameIN3c108BFloat16EXadL_ZNS0_37nearest_neighbor_compute_source_indexEfiiEEEEvPKT_PS5_mmmmmff,(.L_x_710 - _ZN2at6native53_GLOBAL__N__3bfe7fd5_20_UpSampleNearest2d_cu_198c5ce228upsample_nearest2d_out_frameIN3c108BFloat16EXadL_ZNS0_37nearest_neighbor_compute_source_indexEfiiEEEEvPKT_PS5_mmmmmff)
        .other          _ZN2at6native53_GLOBAL__N__3bfe7fd5_20_UpSampleNearest2d_cu_198c5ce228upsample_nearest2d_out_frameIN3c108BFloat16EXadL_ZNS0_37nearest_neighbor_compute_source_indexEfiiEEEEvPKT_PS5_mmmmmff,@"STO_CUDA_ENTRY STV_DEFAULT"
_ZN2at6native53_GLOBAL__N__3bfe7fd5_20_UpSampleNearest2d_cu_198c5ce228upsample_nearest2d_out_frameIN3c108BFloat16EXadL_ZNS0_37nearest_neighbor_compute_source_indexEfiiEEEEvPKT_PS5_mmmmmff:
        /* <DEDUP_REMOVED lines=74> */
.L_x_566:
        /* <DEDUP_REMOVED lines=15> */
[----:B--2---:R0:W-:Y:S02]  /*0590*/  STG.E.U16 [R16.64], R19 ;  /* 0x0000001310007986 */ /* 0x0041e4000c101504 */
        /* <DEDUP_REMOVED lines=10> */
.L_x_567:
        /* <DEDUP_REMOVED lines=12> */
.L_x_710:


//--------------------- .text._ZN2at6native53_GLOBAL__N__3bfe7fd5_20_UpSampleNearest2d_cu_198c5ce228upsample_nearest2d_out_frameIN3c104HalfEXadL_ZNS0_37nearest_neighbor_compute_source_indexEfiiEEEEvPKT_PS5_mmmmmff --------------------------
	.section	.text._ZN2at6native53_GLOBAL__N__3bfe7fd5_20_UpSampleNearest2d_cu_198c5ce228upsample_nearest2d_out_frameIN3c104HalfEXadL_ZNS0_37nearest_neighbor_compute_source_indexEfiiEEEEvPKT_PS5_mmmmmff,"ax",@progbits
	.sectioninfo	@"SHI_REGISTERS=24"
	.align	128
.text._ZN2at6native53_GLOBAL__N__3bfe7fd5_20_UpSampleNearest2d_cu_198c5ce228upsample_nearest2d_out_frameIN3c104HalfEXadL_ZNS0_37nearest_neighbor_compute_source_indexEfiiEEEEvPKT_PS5_mmmmmff:
        .type           _ZN2at6native53_GLOBAL__N__3bfe7fd5_20_UpSampleNearest2d_cu_198c5ce228upsample_nearest2d_out_frameIN3c104HalfEXadL_ZNS0_37nearest_neighbor_compute_source_indexEfiiEEEEvPKT_PS5_mmmmmff,@function
        .size           _ZN2at6native53_GLOBAL__N__3bfe7fd5_20_UpSampleNearest2d_cu_198c5ce228upsample_nearest2d_out_frameIN3c104HalfEXadL_ZNS0_37nearest_neighbor_compute_source_indexEfiiEEEEvPKT_PS5_mmmmmff,(.L_x_711 - _ZN2at6native53_GLOBAL__N__3bfe7fd5_20_UpSampleNearest2d_cu_198c5ce228upsample_nearest2d_out_frameIN3c104HalfEXadL_ZNS0_37nearest_neighbor_compute_source_indexEfiiEEEEvPKT_PS5_mmmmmff)
        .other          _ZN2at6native53_GLOBAL__N__3bfe7fd5_20_UpSampleNearest2d_cu_198c5ce228upsample_nearest2d_out_frameIN3c104HalfEXadL_ZNS0_37nearest_neighbor_compute_source_indexEfiiEEEEvPKT_PS5_mmmmmff,@"STO_CUDA_ENTRY STV_DEFAULT"
_ZN2at6native53_GLOBAL__N__3bfe7fd5_20_UpSampleNearest2d_cu_198c5ce228upsample_nearest2d_out_frameIN3c104HalfEXadL_ZNS0_37nearest_neighbor_compute_source_indexEfiiEEEEvPKT_PS5_mmmmmff:
        /* <DEDUP_REMOVED lines=74> */
.L_x_568:
        /* <DEDUP_REMOVED lines=26> */
.L_x_569:
        /* <DEDUP_REMOVED lines=12> */
.L_x_711:


//--------------------- .text._ZN2at6native53_GLOBAL__N__3bfe7fd5_20_UpSampleNearest2d_cu_198c5ce228upsample_nearest2d_out_frameIfXadL_ZNS0_37nearest_neighbor_compute_source_indexEfiiEEEEvPKT_PS3_mmmmmff --------------------------
	.section	.text._ZN2at6native53_GLOBAL__N__3bfe7fd5_20_UpSampleNearest2d_cu_198c5ce228upsample_nearest2d_out_frameIfXadL_ZNS0_37nearest_neighbor_compute_source_indexEfiiEEEEvPKT_PS3_mmmmmff,"ax",@progbits
	.sectioninfo	@"SHI_REGISTERS=24"
	.align	128
.text._ZN2at6native53_GLOBAL__N__3bfe7fd5_20_UpSampleNearest2d_cu_198c5ce228upsample_nearest2d_out_frameIfXadL_ZNS0_37nearest_neighbor_compute_source_indexEfiiEEEEvPKT_PS3_mmmmmff:
        .type           _ZN2at6native53_GLOBAL__N__3bfe7fd5_20_UpSampleNearest2d_cu_198c5ce228upsample_nearest2d_out_frameIfXadL_ZNS0_37nearest_neighbor_compute_source_indexEfiiEEEEvPKT_PS3_mmmmmff,@function
        .size           _ZN2at6native53_GLOBAL__N__3bfe7fd5_20_UpSampleNearest2d_cu_198c5ce228upsample_nearest2d_out_frameIfXadL_ZNS0_37nearest_neighbor_compute_source_indexEfiiEEEEvPKT_PS3_mmmmmff,(.L_x_712 - _ZN2at6native53_GLOBAL__N__3bfe7fd5_20_UpSampleNearest2d_cu_198c5ce228upsample_nearest2d_out_frameIfXadL_ZNS0_37nearest_neighbor_compute_source_indexEfiiEEEEvPKT_PS3_mmmmmff)
        .other          _ZN2at6native53_GLOBAL__N__3bfe7fd5_20_UpSampleNearest2d_cu_198c5ce228upsample_nearest2d_out_frameIfXadL_ZNS0_37nearest_neighbor_compute_source_indexEfiiEEEEvPKT_PS3_mmmmmff,@"STO_CUDA_ENTRY STV_DEFAULT"
_ZN2at6native53_GLOBAL__N__3bfe7fd5_20_UpSampleNearest2d_cu_198c5ce228upsample_nearest2d_out_frameIfXadL_ZNS0_37nearest_neighbor_compute_source_indexEfiiEEEEvPKT_PS3_mmmmmff:
        /* <DEDUP_REMOVED lines=74> */
.L_x_570:
        /* <DEDUP_REMOVED lines=15> */
[----:B--2---:R0:W-:Y:S02]  /*0590*/  STG.E [R16.64], R19 ;  /* 0x0000001310007986 */ /* 0x0041e4000c101904 */
        /* <DEDUP_REMOVED lines=10> */
.L_x_571:
        /* <DEDUP_REMOVED lines=12> */
.L_x_712:


//--------------------- .text._ZN2at6native53_GLOBAL__N__3bfe7fd5_20_UpSampleNearest2d_cu_198c5ce228upsample_nearest2d_out_frameIdXadL_ZNS0_37nearest_neighbor_compute_source_indexEfiiEEEEvPKT_PS3_mmmmmff --------------------------
	.section	.text._ZN2at6native53_GLOBAL__N__3bfe7fd5_20_UpSampleNearest2d_cu_198c5ce228upsample_nearest2d_out_frameIdXadL_ZNS0_37nearest_neighbor_compute_source_indexEfiiEEEEvPKT_PS3_mmmmmff,"ax",@progbits
	.sectioninfo	@"SHI_REGISTERS=24"
	.align	128
.text._ZN2at6native53_GLOBAL__N__3bfe7fd5_20_UpSampleNearest2d_cu_198c5ce228upsample_nearest2d_out_frameIdXadL_ZNS0_37nearest_neighbor_compute_source_indexEfiiEEEEvPKT_PS3_mmmmmff:
        .type           _ZN2at6native53_GLOBAL__N__3bfe7fd5_20_UpSampleNearest2d_cu_198c5ce228upsample_nearest2d_out_frameIdXadL_ZNS0_37nearest_neighbor_compute_source_indexEfiiEEEEvPKT_PS3_mmmmmff,@function
        .size           _ZN2at6native53_GLOBAL__N__3bfe7fd5_20_UpSampleNearest2d_cu_198c5ce228upsample_nearest2d_out_frameIdXadL_ZNS0_37nearest_neighbor_compute_source_indexEfiiEEEEvPKT_PS3_mmmmmff,(.L_x_713 - _ZN2at6native53_GLOBAL__N__3bfe7fd5_20_UpSampleNearest2d_cu_198c5ce228upsample_nearest2d_out_frameIdXadL_ZNS0_37nearest_neighbor_compute_source_indexEfiiEEEEvPKT_PS3_mmmmmff)
        .other          _ZN2at6native53_GLOBAL__N__3bfe7fd5_20_UpSampleNearest2d_cu_198c5ce228upsample_nearest2d_out_frameIdXadL_ZNS0_37nearest_neighbor_compute_source_indexEfiiEEEEvPKT_PS3_mmmmmff,@"STO_CUDA_ENTRY STV_DEFAULT"
_ZN2at6native53_GLOBAL__N__3bfe7fd5_20_UpSampleNearest2d_cu_198c5ce228upsample_nearest2d_out_frameIdXadL_ZNS0_37nearest_neighbor_compute_source_indexEfiiEEEEvPKT_PS3_mmmmmff:
        /* <DEDUP_REMOVED lines=74> */
.L_x_572:
[----:B------:R-:W-:-:S04]  /*04a0*/  LEA R16, P0, R14, c[0x0][0x160], 0x3 ;  /* 0x000058000e107a11 */ /* 0x000fc800078018ff */
[----:B------:R-:W-:-:S06]  /*04b0*/  LEA.HI.X R17, R14, c[0x0][0x164], R15, 0x3, P0 ;  /* 0x000059000e117a11 */ /* 0x000fcc00000f1c0f */
[----:B------:R-:W2:Y:S01]  /*04c0*/  LDG.E.64 R16, [R16.64] ;  /* 0x0000000410107981 */ /* 0x000ea2000c1e1b00 */
[C---:B------:R-:W-:Y:S01]  /*04d0*/  LEA R18, P0, R20.reuse, c[0x0][0x168], 0x3 ;  /* 0x00005a0014127a11 */ /* 0x040fe200078018ff */
[----:B------:R-:W-:Y:S01]  /*04e0*/  IMAD.MOV.U32 R12, RZ, RZ, R20 ;  /* 0x000000ffff0c7224 */ /* 0x000fe200078e0014 */
[----:B------:R-:W-:Y:S01]  /*04f0*/  MOV R13, R3 ;  /* 0x00000003000d7202 */ /* 0x000fe20000000f00 */
[----:B------:R-:W-:Y:S01]  /*0500*/  IMAD R21, R11, c[0x0][0x180], RZ ;  /* 0x000060000b157a24 */ /* 0x000fe200078e02ff */
[----:B------:R-:W-:Y:S01]  /*0510*/  LEA.HI.X R19, R20, c[0x0][0x16c], R3, 0x3, P0 ;  /* 0x00005b0014137a11 */ /* 0x000fe200000f1c03 */
[----:B------:R-:W-:Y:S01]  /*0520*/  IMAD R3, R10, c[0x0][0x190], RZ ;  /* 0x000064000a037a24 */ /* 0x000fe200078e02ff */
[----:B------:R-:W-:Y:S01]  /*0530*/  IADD3 R2, P0, R4, R2, RZ ;  /* 0x0000000204027210 */ /* 0x000fe20007f1e0ff */
[----:B------:R-:W-:Y:S02]  /*0540*/  IMAD R21, R8, c[0x0][0x184], R21 ;  /* 0x0000610008157a24 */ /* 0x000fe400078e0215 */
[----:B------:R-:W-:Y:S01]  /*0550*/  IMAD R3, R6, c[0x0][0x194], R3 ;  /* 0x0000650006037a24 */ /* 0x000fe200078e0203 */
[----:B------:R-:W-:-:S02]  /*0560*/  IADD3.X R0, R5, R0, RZ, P0, !PT ;  /* 0x0000000005007210 */ /* 0x000fc400007fe4ff */
[----:B------:R-:W-:-:S04]  /*0570*/  ISETP.GE.U32.AND P0, PT, R2, c[0x0][0x170], PT ;  /* 0x00005c0002007a0c */ /* 0x000fc80003f06070 */
[----:B------:R-:W-:Y:S01]  /*0580*/  ISETP.GE.U32.AND.EX P0, PT, R0, c[0x0][0x174], PT, P0 ;  /* 0x00005d0000007a0c */ /* 0x000fe20003f06100 */
[----:B--2---:R0:W-:Y:S02]  /*0590*/  STG.E.64 [R18.64], R16 ;  /* 0x0000001012007986 */ /* 0x0041e4000c101b04 */
        /* <DEDUP_REMOVED lines=10> */
.L_x_573:
        /* <DEDUP_REMOVED lines=12> */
.L_x_713:


//--------------------- .text._ZN2at6native53_GLOBAL__N__3bfe7fd5_20_UpSampleNearest2d_cu_198c5ce233upsample_nearest2d_nhwc_out_frameIhXadL_ZNS0_37nearest_neighbor_compute_source_indexEfiiEEEEvPKT_PS3_mmmmmffm --------------------------
	.section	.text._ZN2at6native53_GLOBAL__N__3bfe7fd5_20_UpSampleNearest2d_cu_198c5ce233upsample_nearest2d_nhwc_out_frameIhXadL_ZNS0_37nearest_neighbor_compute_source_indexEfiiEEEEvPKT_PS3_mmmmmffm,"ax",@progbits
	.sectioninfo	@"SHI_REGISTERS=26"
	.align	128
.text._ZN2at6native53_GLOBAL__N__3bfe7fd5_20_UpSampleNearest2d_cu_198c5ce233upsample_nearest2d_nhwc_out_frameIhXadL_ZNS0_37nearest_neighbor_compute_source_indexEfiiEEEEvPKT_PS3_mmmmmffm:
        .type           _ZN2at6native53_GLOBAL__N__3bfe7fd5_20_UpSampleNearest2d_cu_198c5ce233upsample_nearest2d_nhwc_out_frameIhXadL_ZNS0_37nearest_neighbor_compute_source_indexEfiiEEEEvPKT_PS3_mmmmmffm,@function
        .size           _ZN2at6native53_GLOBAL__N__3bfe7fd5_20_UpSampleNearest2d_cu_198c5ce233upsample_nearest2d_nhwc_out_frameIhXadL_ZNS0_37nearest_neighbor_compute_source_indexEfiiEEEEvPKT_PS3_mmmmmffm,(.L_x_714 - _ZN2at6native53_GLOBAL__N__3bfe7fd5_20_UpSampleNearest2d_cu_198c5ce233upsample_nearest2d_nhwc_out_frameIhXadL_ZNS0_37nearest_neighbor_compute_source_indexEfiiEEEEvPKT_PS3_mmmmmffm)
        .other          _ZN2at6native53_GLOBAL__N__3bfe7fd5_20_UpSampleNearest2d_cu_198c5ce233upsample_nearest2d_nhwc_out_frameIhXadL_ZNS0_37nearest_neighbor_compute_source_indexEfiiEEEEvPKT_PS3_mmmmmffm,@"STO_CUDA_ENTRY STV_DEFAULT"
_ZN2at6native53_GLOBAL__N__3bfe7fd5_20_UpSampleNearest2d_cu_198c5ce233upsample_nearest2d_nhwc_out_frameIhXadL_ZNS0_37nearest_neighbor_compute_source_indexEfiiEEEEvPKT_PS3_mmmmmffm:
        /* <DEDUP_REMOVED lines=17> */
[----:B------:R-:W-:Y:S05]  /*0110*/  CALL.REL.NOINC `($__internal_45_$__cuda_sm20_div_u64) ;  /* 0x00000a5000007944 */ /* 0x000fea0003c00000 */
        /* <DEDUP_REMOVED lines=10> */
.L_x_575:
        /* <DEDUP_REMOVED lines=22> */
.L_x_576:
[----:B------:R-:W-:Y:S05]  /*0320*/  BSYNC B0 ;  /* 0x0000000000007941 */ /* 0x000fea0003800000 */
.L_x_574:
        /* <DEDUP_REMOVED lines=19> */
.L_x_578:
        /* <DEDUP_REMOVED lines=22> */
.L_x_579:
[----:B------:R-:W-:Y:S05]  /*05c0*/  BSYNC B0 ;  /* 0x0000000000007941 */ /* 0x000fea0003800000 */
.L_x_577:
        /* <DEDUP_REMOVED lines=9> */
[----:B------:R-:W-:Y:S05]  /*0660*/  CALL.REL.NOINC `($__internal_45_$__cuda_sm20_div_u64) ;  /* 0x0000050000007944 */ /* 0x000fea0003c00000 */
[----:B------:R-:W-:Y:S01]  /*0670*/  IADD3 R11, P0, RZ, -R10, RZ ;  /* 0x8000000aff0b7210 */ /* 0x000fe20007f1e0ff */
[----:B------:R-:W-:Y:S02]  /*0680*/  IMAD.MOV.U32 R14, RZ, RZ, R6 ;  /* 0x000000ffff0e7224 */ /* 0x000fe400078e0006 */
[----:B------:R-:W-:Y:S01]  /*0690*/  IMAD.MOV.U32 R15, RZ, RZ, R7 ;  /* 0x000000ffff0f7224 */ /* 0x000fe200078e0007 */
[----:B------:R-:W-:Y:S01]  /*06a0*/  IADD3.X R8, RZ, ~R13, RZ, P0, !PT ;  /* 0x8000000dff087210 */ /* 0x000fe200007fe4ff */
[----:B------:R-:W-:Y:S02]  /*06b0*/  IMAD.MOV.U32 R6, RZ, RZ, R10 ;  /* 0x000000ffff067224 */ /* 0x000fe400078e000a */
[----:B------:R-:W-:-:S04]  /*06c0*/  IMAD.WIDE.U32 R14, R11, c[0x0][0x188], R14 ;  /* 0x000062000b0e7a25 */ /* 0x000fc800078e000e */
[----:B------:R-:W-:Y:S01]  /*06d0*/  IMAD R8, R8, c[0x0][0x188], RZ ;  /* 0x0000620008087a24 */ /* 0x000fe200078e02ff */
[----:B------:R-:W-:Y:S01]  /*06e0*/  MOV R10, R14 ;  /* 0x0000000e000a7202 */ /* 0x000fe20000000f00 */
[----:B------:R-:W-:Y:S02]  /*06f0*/  IMAD.MOV.U32 R7, RZ, RZ, R13 ;  /* 0x000000ffff077224 */ /* 0x000fe400078e000d */
[----:B------:R-:W-:-:S05]  /*0700*/  IMAD R11, R11, c[0x0][0x18c], R8 ;  /* 0x000063000b0b7a24 */ /* 0x000fca00078e0208 */
[----:B------:R-:W-:Y:S01]  /*0710*/  IADD3 R11, R15, R11, RZ ;  /* 0x0000000b0f0b7210 */ /* 0x000fe20007ffe0ff */
[----:B------:R-:W-:Y:S05]  /*0720*/  BRA `(.L_x_582) ;  /* 0x0000017000007947 */ /* 0x000fea0003800000 */
.L_x_581:
        /* <DEDUP_REMOVED lines=23> */
.L_x_582:
[----:B------:R-:W-:Y:S05]  /*08a0*/  BSYNC B0 ;  /* 0x0000000000007941 */ /* 0x000fea0003800000 */
.L_x_580:
        /* <DEDUP_REMOVED lines=14> */
[----:B0-----:R-:W-:-:S06]  /*0990*/  FMUL.FTZ R8, R10, c[0x0][0x198] ;  /* 0x000066000a087a20 */ /* 0x001fcc0000410000 */
[----:B------:R-:W0:Y:S02]  /*09a0*/  F2I.FTZ.FLOOR.NTZ R8, R8 ;  /* 0x0000000800087305 */ /* 0x000e240000217100 */
[----:B0-----:R-:W-:-:S04]  /*09b0*/  IMNMX R10, R8, UR4, PT ;  /* 0x00000004080a7c17 */ /* 0x001fc8000b800200 */
[----:B------:R-:W-:Y:S02]  /*09c0*/  SHF.R.S32.HI R11, RZ, 0x1f, R10 ;  /* 0x0000001fff0b7819 */ /* 0x000fe4000001140a */
.L_x_583:
[----:B------:R-:W-:Y:S01]  /*09d0*/  ULDC.64 UR4, c[0x0][0x118] ;  /* 0x0000460000047ab9 */ /* 0x000fe20000000a00 */
[----:B------:R-:W-:Y:S05]  /*09e0*/  @!P1 BRA `(.L_x_584) ;  /* 0x0000007000009947 */ /* 0x000fea0003800000 */
[----:B------:R-:W0:Y:S01]  /*09f0*/  I2F R4, R4 ;  /* 0x0000000400047306 */ /* 0x000e220000201400 */
[----:B------:R-:W-:Y:S01]  /*0a00*/  IADD3 R8, R12, -0x1, RZ ;  /* 0xffffffff0c087810 */ /* 0x000fe20007ffe0ff */
[----:B0-----:R-:W-:-:S06]  /*0a10*/  FMUL.FTZ R5, R4, c[0x0][0x19c] ;  /* 0x0000670004057a20 */ /* 0x001fcc0000410000 */
[----:B------:R-:W0:Y:S02]  /*0a20*/  F2I.FTZ.FLOOR.NTZ R5, R5 ;  /* 0x0000000500057305 */ /* 0x000e240000217100 */
[----:B0-----:R-:W-:-:S04]  /*0a30*/  IMNMX R8, R5, R8, PT ;  /* 0x0000000805087217 */ /* 0x001fc80003800200 */
[--C-:B------:R-:W-:Y:S01]  /*0a40*/  SHF.R.S32.HI R5, RZ, 0x1f, R8.reuse ;  /* 0x0000001fff057819 */ /* 0x100fe20000011408 */
[----:B------:R-:W-:Y:S02]  /*0a50*/  IMAD.MOV.U32 R4, RZ, RZ, R8 ;  /* 0x000000ffff047224 */ /* 0x000fe400078e0008 */
.L_x_584:
        /* <DEDUP_REMOVED lines=17> */
        .weak           $__internal_45_$__cuda_sm20_div_u64
        .type           $__internal_45_$__cuda_sm20_div_u64,@function
        .size           $__internal_45_$__cuda_sm20_div_u64,(.L_x_714 - $__internal_45_$__cuda_sm20_div_u64)
$__internal_45_$__cuda_sm20_div_u64:
        /* <DEDUP_REMOVED lines=67> */
[----:B------:R-:W-:Y:S06]  /*0fa0*/  RET.REL.NODEC R14 `(_ZN2at6native53_GLOBAL__N__3bfe7fd5_20_UpSampleNearest2d_cu_198c5ce233upsample_nearest2d_nhwc_out_frameIhXadL_ZNS0_37nearest_neighbor_compute_source_indexEfiiEEEEvPKT_PS3_mmmmmffm) ;  /* 0xfffff0500e007950 */ /* 0x000fec0003c3ffff */
.L_x_585:
        /* <DEDUP_REMOVED lines=13> */
.L_x_714:


//--------------------- .text._ZN2at6native53_GLOBAL__N__3bfe7fd5_20_UpSampleNearest2d_cu_198c5ce233upsample_nearest2d_nhwc_out_frameIN3c108BFloat16EXadL_ZNS0_37nearest_neighbor_compute_source_indexEfiiEEEEvPKT_PS5_mmmmmffm --------------------------
	.section	.text._ZN2at6native53_GLOBAL__N__3bfe7fd5_20_UpSampleNearest2d_cu_198c5ce233upsample_nearest2d_nhwc_out_frameIN3c108BFloat16EXadL_ZNS0_37nearest_neighbor_compute_source_indexEfiiEEEEvPKT_PS5_mmmmmffm,"ax",@progbits
	.sectioninfo	@"SHI_REGISTERS=26"
	.align	128
.text._ZN2at6native53_GLOBAL__N__3bfe7fd5_20_UpSampleNearest2d_cu_198c5ce233upsample_nearest2d_nhwc_out_frameIN3c108BFloat16EXadL_ZNS0_37nearest_neighbor_compute_source_indexEfiiEEEEvPKT_PS5_mmmmmffm:
        .type           _ZN2at6native53_GLOBAL__N__3bfe7fd5_20_UpSampleNearest2d_cu_198c5ce233upsample_nearest2d_nhwc_out_frameIN3c108BFloat16EXadL_ZNS0_37nearest_neighbor_compute_source_indexEfiiEEEEvPKT_PS5_mmmmmffm,@function
        .size           _ZN2at6native53_GLOBAL__N__3bfe7fd5_20_UpSampleNearest2d_cu_198c5ce233upsample_nearest2d_nhwc_out_frameIN3c108BFloat16EXadL_ZNS0_37nearest_neighbor_compute_source_indexEfiiEEEEvPKT_PS5_mmmmmffm,(.L_x_716 - _ZN2at6native53_GLOBAL__N__3bfe7fd5_20_UpSampleNearest2d_cu_198c5ce233upsample_nearest2d_nhwc_out_frameIN3c108BFloat16EXadL_ZNS0_37nearest_neighbor_compute_source_indexEfiiEEEEvPKT_PS5_mmmmmffm)
        .other          _ZN2at6native53_GLOBAL__N__3bfe7fd5_20_UpSampleNearest2d_cu_198c5ce233upsample_nearest2d_nhwc_out_frameIN3c108BFloat16EXadL_ZNS0_37nearest_neighbor_compute_source_indexEfiiEEEEvPKT_PS5_mmmmmffm,@"STO_CUDA_ENTRY STV_DEFAULT"
_ZN2at6native53_GLOBAL__N__3bfe7fd5_20_UpSampleNearest2d_cu_198c5ce233upsample_nearest2d_nhwc_out_frameIN3c108BFloat16EXadL_ZNS0_37nearest_neighbor_compute_source_indexEfiiEEEEvPKT_PS5_mmmmmffm:
        /* <DEDUP_REMOVED lines=17> */
[----:B------:R-:W-:Y:S05]  /*0110*/  CALL.REL.NOINC `($__internal_46_$__cuda_sm20_div_u64) ;  /* 0x00000a6000007944 */ /* 0x000fea0003c00000 */
        /* <DEDUP_REMOVED lines=10> */
.L_x_587:
        /* <DEDUP_REMOVED lines=22> */
.L_x_588:
[----:B------:R-:W-:Y:S05]  /*0320*/  BSYNC B0 ;  /* 0x0000000000007941 */ /* 0x000fea0003800000 */
.L_x_586:
        /* <DEDUP_REMOVED lines=19> */
.L_x_590:
        /* <DEDUP_REMOVED lines=22> */
.L_x_591:
[----:B------:R-:W-:Y:S05]  /*05c0*/  BSYNC B0 ;  /* 0x0000000000007941 */ /* 0x000fea0003800000 */
.L_x_589:
        /* <DEDUP_REMOVED lines=9> */
[----:B------:R-:W-:Y:S05]  /*0660*/  CALL.REL.NOINC `($__internal_46_$__cuda_sm20_div_u64) ;  /* 0x0000051000007944 */ /* 0x000fea0003c00000 */
        /* <DEDUP_REMOVED lines=12> */
.L_x_593:
        /* <DEDUP_REMOVED lines=23> */
.L_x_594:
[----:B------:R-:W-:Y:S05]  /*08a0*/  BSYNC B0 ;  /* 0x0000000000007941 */ /* 0x000fea0003800000 */
.L_x_592:
        /* <DEDUP_REMOVED lines=18> */
.L_x_595:
[----:B------:R-:W-:Y:S01]  /*09d0*/  ULDC.64 UR4, c[0x0][0x118] ;  /* 0x0000460000047ab9 */ /* 0x000fe20000000a00 */
[----:B------:R-:W-:Y:S05]  /*09e0*/  @!P1 BRA `(.L_x_596) ;  /* 0x0000007000009947 */ /* 0x000fea0003800000 */
[----:B------:R-:W0:Y:S01]  /*09f0*/  I2F R4, R4 ;  /* 0x0000000400047306 */ /* 0x000e220000201400 */
[----:B------:R-:W-:Y:S01]  /*0a00*/  IADD3 R8, R12, -0x1, RZ ;  /* 0xffffffff0c087810 */ /* 0x000fe20007ffe0ff */
[----:B0-----:R-:W-:-:S06]  /*0a10*/  FMUL.FTZ R5, R4, c[0x0][0x19c] ;  /* 0x0000670004057a20 */ /* 0x001fcc0000410000 */
[----:B------:R-:W0:Y:S02]  /*0a20*/  F2I.FTZ.FLOOR.NTZ R5, R5 ;  /* 0x0000000500057305 */ /* 0x000e240000217100 */
[----:B0-----:R-:W-:-:S04]  /*0a30*/  IMNMX R8, R5, R8, PT ;  /* 0x0000000805087217 */ /* 0x001fc80003800200 */
[----:B------:R-:W-:Y:S02]  /*0a40*/  SHF.R.S32.HI R5, RZ, 0x1f, R8 ;  /* 0x0000001fff057819 */ /* 0x000fe40000011408 */
[----:B------:R-:W-:Y:S02]  /*0a50*/  MOV R4, R8 ;  /* 0x0000000800047202 */ /* 0x000fe40000000f00 */
.L_x_596:
        /* <DEDUP_REMOVED lines=18> */
        .weak           $__internal_46_$__cuda_sm20_div_u64
        .type           $__internal_46_$__cuda_sm20_div_u64,@function
        .size           $__internal_46_$__cuda_sm20_div_u64,(.L_x_716 - $__internal_46_$__cuda_sm20_div_u64)
$__internal_46_$__cuda_sm20_div_u64:
        /* <DEDUP_REMOVED lines=67> */
[----:B------:R-:W-:Y:S06]  /*0fb0*/  RET.REL.NODEC R14 `(_ZN2at6native53_GLOBAL__N__3bfe7fd5_20_UpSampleNearest2d_cu_198c5ce233upsample_nearest2d_nhwc_out_frameIN3c108BFloat16EXadL_ZNS0_37nearest_neighbor_compute_source_indexEfiiEEEEvPKT_PS5_mmmmmffm) ;  /* 0xfffff0400e007950 */ /* 0x000fec0003c3ffff */
.L_x_597:
        /* <DEDUP_REMOVED lines=12> */
.L_x_716:


//--------------------- .text._ZN2at6native53_GLOBAL__N__3bfe7fd5_20_UpSampleNearest2d_cu_198c5ce233upsample_nearest2d_nhwc_out_frameIN3c104HalfEXadL_ZNS0_37nearest_neighbor_compute_source_indexEfiiEEEEvPKT_PS5_mmmmmffm --------------------------
	.section	.text._ZN2at6native53_GLOBAL__N__3bfe7fd5_20_UpSampleNearest2d_cu_198c5ce233upsample_nearest2d_nhwc_out_frameIN3c104HalfEXadL_ZNS0_37nearest_neighbor_compute_source_indexEfiiEEEEvPKT_PS5_mmmmmffm,"ax",@progbits
	.sectioninfo	@"SHI_REGISTERS=26"
	.align	128
.text._ZN2at6native53_GLOBAL__N__3bfe7fd5_20_UpSampleNearest2d_cu_198c5ce233upsample_nearest2d_nhwc_out_frameIN3c104HalfEXadL_ZNS0_37nearest_neighbor_compute_source_indexEfiiEEEEvPKT_PS5_mmmmmffm:
        .type           _ZN2at6native53_GLOBAL__N__3bfe7fd5_20_UpSampleNearest2d_cu_198c5ce233upsample_nearest2d_nhwc_out_frameIN3c104HalfEXadL_ZNS0_37nearest_neighbor_compute_source_indexEfiiEEEEvPKT_PS5_mmmmmffm,@function
        .size           _ZN2at6native53_GLOBAL__N__3bfe7fd5_20_UpSampleNearest2d_cu_198c5ce233upsample_nearest2d_nhwc_out_frameIN3c104HalfEXadL_ZNS0_37nearest_neighbor_compute_source_indexEfiiEEEEvPKT_PS5_mmmmmffm,(.L_x_718 - _ZN2at6native53_GLOBAL__N__3bfe7fd5_20_UpSampleNearest2d_cu_198c5ce233upsample_nearest2d_nhwc_out_frameIN3c104HalfEXadL_ZNS0_37nearest_neighbor_compute_source_indexEfiiEEEEvPKT_PS5_mmmmmffm)
        .other          _ZN2at6native53_GLOBAL__N__3bfe7fd5_20_UpSampleNearest2d_cu_198c5ce233upsample_nearest2d_nhwc_out_frameIN3c104HalfEXadL_ZNS0_37nearest_neighbor_compute_source_indexEfiiEEEEvPKT_PS5_mmmmmffm,@"STO_CUDA_ENTRY STV_DEFAULT"
_ZN2at6native53_GLOBAL__N__3bfe7fd5_20_UpSampleNearest2d_cu_198c5ce233upsample_nearest2d_nhwc_out_frameIN3c104HalfEXadL_ZNS0_37nearest_neighbor_compute_source_indexEfiiEEEEvPKT_PS5_mmmmmffm:
        /* <DEDUP_REMOVED lines=17> */
[----:B------:R-:W-:Y:S05]  /*0110*/  CALL.REL.NOINC `($__internal_47_$__cuda_sm20_div_u64) ;  /* 0x00000a6000007944 */ /* 0x000fea0003c00000 */
        /* <DEDUP_REMOVED lines=10> */
.L_x_599:
        /* <DEDUP_REMOVED lines=22> */
.L_x_600:
[----:B------:R-:W-:Y:S05]  /*0320*/  BSYNC B0 ;  /* 0x0000000000007941 */ /* 0x000fea0003800000 */
.L_x_598:
        /* <DEDUP_REMOVED lines=19> */
.L_x_602:
        /* <DEDUP_REMOVED lines=22> */
.L_x_603:
[----:B------:R-:W-:Y:S05]  /*05c0*/  BSYNC B0 ;  /* 0x0000000000007941 */ /* 0x000fea0003800000 */
.L_x_601:
        /* <DEDUP_REMOVED lines=9> */
[----:B------:R-:W-:Y:S05]  /*0660*/  CALL.REL.NOINC `($__internal_47_$__cuda_sm20_div_u64) ;  /* 0x0000051000007944 */ /* 0x000fea0003c00000 */
        /* <DEDUP_REMOVED lines=12> */
.L_x_605:
        /* <DEDUP_REMOVED lines=23> */
.L_x_606:
[----:B------:R-:W-:Y:S05]  /*08a0*/  BSYNC B0 ;  /* 0x0000000000007941 */ /* 0x000fea0003800000 */
.L_x_604:
        /* <DEDUP_REMOVED lines=18> */
.L_x_607:
        /* <DEDUP_REMOVED lines=9> */
.L_x_608:
        /* <DEDUP_REMOVED lines=18> */
        .weak           $__internal_47_$__cuda_sm20_div_u64
        .type           $__internal_47_$__cuda_sm20_div_u64,@function
        .size           $__internal_47_$__cuda_sm20_div_u64,(.L_x_718 - $__internal_47_$__cuda_sm20_div_u64)
$__internal_47_$__cuda_sm20_div_u64:
        /* <DEDUP_REMOVED lines=67> */
[----:B------:R-:W-:Y:S06]  /*0fb0*/  RET.REL.NODEC R14 `(_ZN2at6native53_GLOBAL__N__3bfe7fd5_20_UpSampleNearest2d_cu_198c5ce233upsample_nearest2d_nhwc_out_frameIN3c104HalfEXadL_ZNS0_37nearest_neighbor_compute_source_indexEfiiEEEEvPKT_PS5_mmmmmffm) ;  /* 0xfffff0400e007950 */ /* 0x000fec0003c3ffff */
.L_x_609:
        /* <DEDUP_REMOVED lines=12> */
.L_x_718:


//--------------------- .text._ZN2at6native53_GLOBAL__N__3bfe7fd5_20_UpSampleNearest2d_cu_198c5ce233upsample_nearest2d_nhwc_out_frameIfXadL_ZNS0_37nearest_neighbor_compute_source_indexEfiiEEEEvPKT_PS3_mmmmmffm --------------------------
	.section	.text._ZN2at6native53_GLOBAL__N__3bfe7fd5_20_UpSampleNearest2d_cu_198c5ce233upsample_nearest2d_nhwc_out_frameIfXadL_ZNS0_37nearest_neighbor_compute_source_indexEfiiEEEEvPKT_PS3_mmmmmffm,"ax",@progbits
	.sectioninfo	@"SHI_REGISTERS=26"
	.align	128
.text._ZN2at6native53_GLOBAL__N__3bfe7fd5_20_UpSampleNearest2d_cu_198c5ce233upsample_nearest2d_nhwc_out_frameIfXadL_ZNS0_37nearest_neighbor_compute_source_indexEfiiEEEEvPKT_PS3_mmmmmffm:
        .type           _ZN2at6native53_GLOBAL__N__3bfe7fd5_20_UpSampleNearest2d_cu_198c5ce233upsample_nearest2d_nhwc_out_frameIfXadL_ZNS0_37nearest_neighbor_compute_source_indexEfiiEEEEvPKT_PS3_mmmmmffm,@function
        .size           _ZN2at6native53_GLOBAL__N__3bfe7fd5_20_UpSampleNearest2d_cu_198c5ce233upsample_nearest2d_nhwc_out_frameIfXadL_ZNS0_37nearest_neighbor_compute_source_indexEfiiEEEEvPKT_PS3_mmmmmffm,(.L_x_720 - _ZN2at6native53_GLOBAL__N__3bfe7fd5_20_UpSampleNearest2d_cu_198c5ce233upsample_nearest2d_nhwc_out_frameIfXadL_ZNS0_37nearest_neighbor_compute_source_indexEfiiEEEEvPKT_PS3_mmmmmffm)
        .other          _ZN2at6native53_GLOBAL__N__3bfe7fd5_20_UpSampleNearest2d_cu_198c5ce233upsample_nearest2d_nhwc_out_frameIfXadL_ZNS0_37nearest_neighbor_compute_source_indexEfiiEEEEvPKT_PS3_mmmmmffm,@"STO_CUDA_ENTRY STV_DEFAULT"
_ZN2at6native53_GLOBAL__N__3bfe7fd5_20_UpSampleNearest2d_cu_198c5ce233upsample_nearest2d_nhwc_out_frameIfXadL_ZNS0_37nearest_neighbor_compute_source_indexEfiiEEEEvPKT_PS3_mmmmmffm:
        /* <DEDUP_REMOVED lines=17> */
[----:B------:R-:W-:Y:S05]  /*0110*/  CALL.REL.NOINC `($__internal_48_$__cuda_sm20_div_u64) ;  /* 0x00000a6000007944 */ /* 0x000fea0003c00000 */
        /* <DEDUP_REMOVED lines=10> */
.L_x_611:
        /* <DEDUP_REMOVED lines=22> */
.L_x_612:
[----:B------:R-:W-:Y:S05]  /*0320*/  BSYNC B0 ;  /* 0x0000000000007941 */ /* 0x000fea0003800000 */
.L_x_610:
        /* <DEDUP_REMOVED lines=19> */
.L_x_614:
        /* <DEDUP_REMOVED lines=22> */
.L_x_615:
[----:B------:R-:W-:Y:S05]  /*05c0*/  BSYNC B0 ;  /* 0x0000000000007941 */ /* 0x000fea0003800000 */
.L_x_613:
        /* <DEDUP_REMOVED lines=9> */
[----:B------:R-:W-:Y:S05]  /*0660*/  CALL.REL.NOINC `($__internal_48_$__cuda_sm20_div_u64) ;  /* 0x0000051000007944 */ /* 0x000fea0003c00000 */
        /* <DEDUP_REMOVED lines=12> */
.L_x_617:
        /* <DEDUP_REMOVED lines=23> */
.L_x_618:
[----:B------:R-:W-:Y:S05]  /*08a0*/  BSYNC B0 ;  /* 0x0000000000007941 */ /* 0x000fea0003800000 */
.L_x_616:
        /* <DEDUP_REMOVED lines=18> */
.L_x_619:
        /* <DEDUP_REMOVED lines=9> */
.L_x_620:
        /* <DEDUP_REMOVED lines=18> */
        .weak           $__internal_48_$__cuda_sm20_div_u64
        .type           $__internal_48_$__cuda_sm20_div_u64,@function
        .size           $__internal_48_$__cuda_sm20_div_u64,(.L_x_720 - $__internal_48_$__cuda_sm20_div_u64)
$__internal_48_$__cuda_sm20_div_u64:
        /* <DEDUP_REMOVED lines=67> */
[----:B------:R-:W-:Y:S06]  /*0fb0*/  RET.REL.NODEC R14 `(_ZN2at6native53_GLOBAL__N__3bfe7fd5_20_UpSampleNearest2d_cu_198c5ce233upsample_nearest2d_nhwc_out_frameIfXadL_ZNS0_37nearest_neighbor_compute_source_indexEfiiEEEEvPKT_PS3_mmmmmffm) ;  /* 0xfffff0400e007950 */ /* 0x000fec0003c3ffff */
.L_x_621:
        /* <DEDUP_REMOVED lines=12> */
.L_x_720:


//--------------------- .text._ZN2at6native53_GLOBAL__N__3bfe7fd5_20_UpSampleNearest2d_cu_198c5ce233upsample_nearest2d_nhwc_out_frameIdXadL_ZNS0_37nearest_neighbor_compute_source_indexEfiiEEEEvPKT_PS3_mmmmmffm --------------------------
	.section	.text._ZN2at6native53_GLOBAL__N__3bfe7fd5_20_UpSampleNearest2d_cu_198c5ce233upsample_nearest2d_nhwc_out_frameIdXadL_ZNS0_37nearest_neighbor_compute_source_indexEfiiEEEEvPKT_PS3_mmmmmffm,"ax",@progbits
	.sectioninfo	@"SHI_REGISTERS=26"
	.align	128
.text._ZN2at6native53_GLOBAL__N__3bfe7fd5_20_UpSampleNearest2d_cu_198c5ce233upsample_nearest2d_nhwc_out_frameIdXadL_ZNS0_37nearest_neighbor_compute_source_indexEfiiEEEEvPKT_PS3_mmmmmffm:
        .type           _ZN2at6native53_GLOBAL__N__3bfe7fd5_20_UpSampleNearest2d_cu_198c5ce233upsample_nearest2d_nhwc_out_frameIdXadL_ZNS0_37nearest_neighbor_compute_source_indexEfiiEEEEvPKT_PS3_mmmmmffm,@function
        .size           _ZN2at6native53_GLOBAL__N__3bfe7fd5_20_UpSampleNearest2d_cu_198c5ce233upsample_nearest2d_nhwc_out_frameIdXadL_ZNS0_37nearest_neighbor_compute_source_indexEfiiEEEEvPKT_PS3_mmmmmffm,(.L_x_722 - _ZN2at6native53_GLOBAL__N__3bfe7fd5_20_UpSampleNearest2d_cu_198c5ce233upsample_nearest2d_nhwc_out_frameIdXadL_ZNS0_37nearest_neighbor_compute_source_indexEfiiEEEEvPKT_PS3_mmmmmffm)
        .other          _ZN2at6native53_GLOBAL__N__3bfe7fd5_20_UpSampleNearest2d_cu_198c5ce233upsample_nearest2d_nhwc_out_frameIdXadL_ZNS0_37nearest_neighbor_compute_source_indexEfiiEEEEvPKT_PS3_mmmmmffm,@"STO_CUDA_ENTRY STV_DEFAULT"
_ZN2at6native53_GLOBAL__N__3bfe7fd5_20_UpSampleNearest2d_cu_198c5ce233upsample_nearest2d_nhwc_out_frameIdXadL_ZNS0_37nearest_neighbor_compute_source_indexEfiiEEEEvPKT_PS3_mmmmmffm:
        /* <DEDUP_REMOVED lines=17> */
[----:B------:R-:W-:Y:S05]  /*0110*/  CALL.REL.NOINC `($__internal_49_$__cuda_sm20_div_u64) ;  /* 0x00000a6000007944 */ /* 0x000fea0003c00000 */
        /* <DEDUP_REMOVED lines=10> */
.L_x_623:
        /* <DEDUP_REMOVED lines=22> */
.L_x_624:
[----:B------:R-:W-:Y:S05]  /*0320*/  BSYNC B0 ;  /* 0x0000000000007941 */ /* 0x000fea0003800000 */
.L_x_622:
        /* <DEDUP_REMOVED lines=19> */
.L_x_626:
        /* <DEDUP_REMOVED lines=22> */
.L_x_627:
[----:B------:R-:W-:Y:S05]  /*05c0*/  BSYNC B0 ;  /* 0x0000000000007941 */ /* 0x000fea0003800000 */
.L_x_625:
        /* <DEDUP_REMOVED lines=9> */
[----:B------:R-:W-:Y:S05]  /*0660*/  CALL.REL.NOINC `($__internal_49_$__cuda_sm20_div_u64) ;  /* 0x0000051000007944 */ /* 0x000fea0003c00000 */
        /* <DEDUP_REMOVED lines=12> */
.L_x_629:
        /* <DEDUP_REMOVED lines=23> */
.L_x_630:
[----:B------:R-:W-:Y:S05]  /*08a0*/  BSYNC B0 ;  /* 0x0000000000007941 */ /* 0x000fea0003800000 */
.L_x_628:
        /* <DEDUP_REMOVED lines=18> */
.L_x_631:
        /* <DEDUP_REMOVED lines=9> */
.L_x_632:
        /* <DEDUP_REMOVED lines=18> */
        .weak           $__internal_49_$__cuda_sm20_div_u64
        .type           $__internal_49_$__cuda_sm20_div_u64,@function
        .size           $__internal_49_$__cuda_sm20_div_u64,(.L_x_722 - $__internal_49_$__cuda_sm20_div_u64)
$__internal_49_$__cuda_sm20_div_u64:
        /* <DEDUP_REMOVED lines=67> */
[----:B------:R-:W-:Y:S06]  /*0fb0*/  RET.REL.NODEC R14 `(_ZN2at6native53_GLOBAL__N__3bfe7fd5_20_UpSampleNearest2d_cu_198c5ce233upsample_nearest2d_nhwc_out_frameIdXadL_ZNS0_37nearest_neighbor_compute_source_indexEfiiEEEEvPKT_PS3_mmmmmffm) ;  /* 0xfffff0400e007950 */ /* 0x000fec0003c3ffff */
.L_x_633:
        /* <DEDUP_REMOVED lines=12> */
.L_x_722:


//--------------------- .nv.global                --------------------------
	.section	.nv.global,"aw",@nobits
.nv.global:
	.type		_ZN51_INTERNAL_3bfe7fd5_20_UpSampleNearest2d_cu_198c5ce24cuda3std3__48in_placeE,@object
	.size		_ZN51_INTERNAL_3bfe7fd5_20_UpSampleNearest2d_cu_198c5ce24cuda3std3__48in_placeE,(_ZN51_INTERNAL_3bfe7fd5_20_UpSampleNearest2d_cu_198c5ce24cuda3std6ranges3__45__cpo8distanceE - _ZN51_INTERNAL_3bfe7fd5_20_UpSampleNearest2d_cu_198c5ce24cuda3std3__48in_placeE)
_ZN51_INTERNAL_3bfe7fd5_20_UpSampleNearest2d_cu_198c5ce24cuda3std3__48in_placeE:
	.zero		1
	.type		_ZN51_INTERNAL_3bfe7fd5_20_UpSampleNearest2d_cu_198c5ce24cuda3std6ranges3__45__cpo8distanceE,@object
	.size		_ZN51_INTERNAL_3bfe7fd5_20_UpSampleNearest2d_cu_198c5ce24cuda3std6ranges3__45__cpo8distanceE,(_ZN51_INTERNAL_3bfe7fd5_20_UpSampleNearest2d_cu_198c5ce24cuda3std3__45__cpo6cbeginE - _ZN51_INTERNAL_3bfe7fd5_20_UpSampleNearest2d_cu_198c5ce24cuda3std6ranges3__45__cpo8distanceE)
_ZN51_INTERNAL_3bfe7fd5_20_UpSampleNearest2d_cu_198c5ce24cuda3std6ranges3__45__cpo8distanceE:
	.zero		1
	.type		_ZN51_INTERNAL_3bfe7fd5_20_UpSampleNearest2d_cu_198c5ce24cuda3std3__45__cpo6cbeginE,@object
	.size		_ZN51_INTERNAL_3bfe7fd5_20_UpSampleNearest2d_cu_198c5ce24cuda3std3__45__cpo6cbeginE,(_ZN51_INTERNAL_3bfe7fd5_20_UpSampleNearest2d_cu_198c5ce24cuda3std6ranges3__45__cpo7advanceE - _ZN51_INTERNAL_3bfe7fd5_20_UpSampleNearest2d_cu_198c5ce24cuda3std3__45__cpo6cbeginE)
_ZN51_INTERNAL_3bfe7fd5_20_UpSampleNearest2d_cu_198c5ce24cuda3std3__45__cpo6cbeginE:
	.zero		1
	.type		_ZN51_INTERNAL_3bfe7fd5_20_UpSampleNearest2d_cu_198c5ce24cuda3std6ranges3__45__cpo7advanceE,@object
	.size		_ZN51_INTERNAL_3bfe7fd5_20_UpSampleNearest2d_cu_198c5ce24cuda3std6ranges3__45__cpo7advanceE,(_ZN51_INTERNAL_3bfe7fd5_20_UpSampleNearest2d_cu_198c5ce24cuda3std3__45__cpo7crbeginE - _ZN51_INTERNAL_3bfe7fd5_20_UpSampleNearest2d_cu_198c5ce24cuda3std6ranges3__45__cpo7advanceE)
_ZN51_INTERNAL_3bfe7fd5_20_UpSampleNearest2d_cu_198c5ce24cuda3std6ranges3__45__cpo7advanceE:
	.zero		1
	.type		_ZN51_INTERNAL_3bfe7fd5_20_UpSampleNearest2d_cu_198c5ce24cuda3std3__45__cpo7crbeginE,@object
	.size		_ZN51_INTERNAL_3bfe7fd5_20_UpSampleNearest2d_cu_198c5ce24cuda3std3__45__cpo7crbeginE,(_ZN51_INTERNAL_3bfe7fd5_20_UpSampleNearest2d_cu_198c5ce24cuda3std6ranges3__45__cpo4dataE - _ZN51_INTERNAL_3bfe7fd5_20_UpSampleNearest2d_cu_198c5ce24cuda3std3__45__cpo7crbeginE)
_ZN51_INTERNAL_3bfe7fd5_20_UpSampleNearest2d_cu_198c5ce24cuda3std3__45__cpo7crbeginE:
	.zero		1
	.type		_ZN51_INTERNAL_3bfe7fd5_20_UpSampleNearest2d_cu_198c5ce24cuda3std6ranges3__45__cpo4dataE,@object
	.size		_ZN51_INTERNAL_3bfe7fd5_20_UpSampleNearest2d_cu_198c5ce24cuda3std6ranges3__45__cpo4dataE,(_ZN51_INTERNAL_3bfe7fd5_20_UpSampleNearest2d_cu_198c5ce24cuda3std6ranges3__45__cpo5beginE - _ZN51_INTERNAL_3bfe7fd5_20_UpSampleNearest2d_cu_198c5ce24cuda3std6ranges3__45__cpo4dataE)
_ZN51_INTERNAL_3bfe7fd5_20_UpSampleNearest2d_cu_198c5ce24cuda3std6ranges3__45__cpo4dataE:
	.zero		1
	.type		_ZN51_INTERNAL_3bfe7fd5_20_UpSampleNearest2d_cu_198c5ce24cuda3std6ranges3__45__cpo5beginE,@object
	.size		_ZN51_INTERNAL_3bfe7fd5_20_UpSampleNearest2d_cu_198c5ce24cuda3std6ranges3__45__cpo5beginE,(_ZN51_INTERNAL_3bfe7fd5_20_UpSampleNearest2d_cu_198c5ce24cuda3std3__453_GLOBAL__N__3bfe7fd5_20_UpSampleNearest2d_cu_198c5ce26ignoreE - _ZN51_INTERNAL_3bfe7fd5_20_UpSampleNearest2d_cu_198c5ce24cuda3std6ranges3__45__cpo5beginE)
_ZN51_INTERNAL_3bfe7fd5_20_UpSampleNearest2d_cu_198c5ce24cuda3std6ranges3__45__cpo5beginE:
	.zero		1
	.type		_ZN51_INTERNAL_3bfe7fd5_20_UpSampleNearest2d_cu_198c5ce24cuda3std3__453_GLOBAL__N__3bfe7fd5_20_UpSampleNearest2d_cu_198c5ce26ignoreE,@object
	.size		_ZN51_INTERNAL_3bfe7fd5_20_UpSampleNearest2d_cu_198c5ce24cuda3std3__453_GLOBAL__N__3bfe7fd5_20_UpSampleNearest2d_cu_198c5ce26ignoreE,(_ZN51_INTERNAL_3bfe7fd5_20_UpSampleNearest2d_cu_198c5ce24cuda3std6ranges3__45__cpo4sizeE - _ZN51_INTERNAL_3bfe7fd5_20_UpSampleNearest2d_cu_198c5ce24cuda3std3__453_GLOBAL__N__3bfe7fd5_20_UpSampleNearest2d_cu_198c5ce26ignoreE)
_ZN51_INTERNAL_3bfe7fd5_20_UpSampleNearest2d_cu_198c5ce24cuda3std3__453_GLOBAL__N__3bfe7fd5_20_UpSampleNearest2d_cu_198c5ce26ignoreE:
	.zero		1
	.type		_ZN51_INTERNAL_3bfe7fd5_20_UpSampleNearest2d_cu_198c5ce24cuda3std6ranges3__45__cpo4sizeE,@object
	.size		_ZN51_INTERNAL_3bfe7fd5_20_UpSampleNearest2d_cu_198c5ce24cuda3std6ranges3__45__cpo4sizeE,(_ZN51_INTERNAL_3bfe7fd5_20_UpSampleNearest2d_cu_198c5ce24cuda3std3__45__cpo5beginE - _ZN51_INTERNAL_3bfe7fd5_20_UpSampleNearest2d_cu_198c5ce24cuda3std6ranges3__45__cpo4sizeE)
_ZN51_INTERNAL_3bfe7fd5_20_UpSampleNearest2d_cu_198c5ce24cuda3std6ranges3__45__cpo4sizeE:
	.zero		1
	.type		_ZN51_INTERNAL_3bfe7fd5_20_UpSampleNearest2d_cu_198c5ce24cuda3std3__45__cpo5beginE,@object
	.size		_ZN51_INTERNAL_3bfe7fd5_20_UpSampleNearest2d_cu_198c5ce24cuda3std3__45__cpo5beginE,(_ZN51_INTERNAL_3bfe7fd5_20_UpSampleNearest2d_cu_198c5ce24cuda3std6ranges3__45__cpo6cbeginE - _ZN51_INTERNAL_3bfe7fd5_20_UpSampleNearest2d_cu_198c5ce24cuda3std3__45__cpo5beginE)
_ZN51_INTERNAL_3bfe7fd5_20_UpSampleNearest2d_cu_198c5ce24cuda3std3__45__cpo5beginE:
	.zero		1
	.type		_ZN51_INTERNAL_3bfe7fd5_20_UpSampleNearest2d_cu_198c5ce24cuda3std6ranges3__45__cpo6cbeginE,@object
	.size		_ZN51_INTERNAL_3bfe7fd5_20_UpSampleNearest2d_cu_198c5ce24cuda3std6ranges3__45__cpo6cbeginE,(_ZN51_INTERNAL_3bfe7fd5_20_UpSampleNearest2d_cu_198c5ce24cuda3std3__45__cpo6rbeginE - _ZN51_INTERNAL_3bfe7fd5_20_UpSampleNearest2d_cu_198c5ce24cuda3std6ranges3__45__cpo6cbeginE)
_ZN51_INTERNAL_3bfe7fd5_20_UpSampleNearest2d_cu_198c5ce24cuda3std6ranges3__45__cpo6cbeginE:
	.zero		1
	.type		_ZN51_INTERNAL_3bfe7fd5_20_UpSampleNearest2d_cu_198c5ce24cuda3std3__45__cpo6rbeginE,@object
	.size		_ZN51_INTERNAL_3bfe7fd5_20_UpSampleNearest2d_cu_198c5ce24cuda3std3__45__cpo6rbeginE,(_ZN51_INTERNAL_3bfe7fd5_20_UpSampleNearest2d_cu_198c5ce24cuda3std6ranges3__45__cpo4nextE - _ZN51_INTERNAL_3bfe7fd5_20_UpSampleNearest2d_cu_198c5ce24cuda3std3__45__cpo6rbeginE)
_ZN51_INTERNAL_3bfe7fd5_20_UpSampleNearest2d_cu_198c5ce24cuda3std3__45__cpo6rbeginE:
	.zero		1
	.type		_ZN51_INTERNAL_3bfe7fd5_20_UpSampleNearest2d_cu_198c5ce24cuda3std6ranges3__45__cpo4nextE,@object
	.size		_ZN51_INTERNAL_3bfe7fd5_20_UpSampleNearest2d_cu_198c5ce24cuda3std6ranges3__45__cpo4nextE,(_ZN51_INTERNAL_3bfe7fd5_20_UpSampleNearest2d_cu_198c5ce24cuda3std6ranges3__45__cpo4swapE - _ZN51_INTERNAL_3bfe7fd5_20_UpSampleNearest2d_cu_198c5ce24cuda3std6ranges3__45__cpo4nextE)
_ZN51_INTERNAL_3bfe7fd5_20_UpSampleNearest2d_cu_198c5ce24cuda3std6ranges3__45__cpo4nextE:
	.zero		1
	.type		_ZN51_INTERNAL_3bfe7fd5_20_UpSampleNearest2d_cu_198c5ce24cuda3std6ranges3__45__cpo4swapE,@object
	.size		_ZN51_INTERNAL_3bfe7fd5_20_UpSampleNearest2d_cu_198c5ce24cuda3std6ranges3__45__cpo4swapE,(_ZN51_INTERNAL_3bfe7fd5_20_UpSampleNearest2d_cu_198c5ce24cuda3std3__420unreachable_sentinelE - _ZN51_INTERNAL_3bfe7fd5_20_UpSampleNearest2d_cu_198c5ce24cuda3std6ranges3__45__cpo4swapE)
_ZN51_INTERNAL_3bfe7fd5_20_UpSampleNearest2d_cu_198c5ce24cuda3std6ranges3__45__cpo4swapE:
	.zero		1
	.type		_ZN51_INTERNAL_3bfe7fd5_20_UpSampleNearest2d_cu_198c5ce24cuda3std3__420unreachable_sentinelE,@object
	.size		_ZN51_INTERNAL_3bfe7fd5_20_UpSampleNearest2d_cu_198c5ce24cuda3std3__420unreachable_sentinelE,(_ZN51_INTERNAL_3bfe7fd5_20_UpSampleNearest2d_cu_198c5ce26thrust23THRUST_300001_SM_800_NS6system6detail10sequential3seqE - _ZN51_INTERNAL_3bfe7fd5_20_UpSampleNearest2d_cu_198c5ce24cuda3std3__420unreachable_sentinelE)
_ZN51_INTERNAL_3bfe7fd5_20_UpSampleNearest2d_cu_198c5ce24cuda3std3__420unreachable_sentinelE:
	.zero		1
	.type		_ZN51_INTERNAL_3bfe7fd5_20_UpSampleNearest2d_cu_198c5ce26thrust23THRUST_300001_SM_800_NS6system6detail10sequential3seqE,@object
	.size		_ZN51_INTERNAL_3bfe7fd5_20_UpSampleNearest2d_cu_198c5ce26thrust23THRUST_300001_SM_800_NS6system6detail10sequential3seqE,(_ZN51_INTERNAL_3bfe7fd5_20_UpSampleNearest2d_cu_198c5ce24cuda3std3__45__cpo4cendE - _ZN51_INTERNAL_3bfe7fd5_20_UpSampleNearest2d_cu_198c5ce26thrust23THRUST_300001_SM_800_NS6system6detail10sequential3seqE)
_ZN51_INTERNAL_3bfe7fd5_20_UpSampleNearest2d_cu_198c5ce26thrust23THRUST_300001_SM_800_NS6system6detail10sequential3seqE:
	.zero		1
	.type		_ZN51_INTERNAL_3bfe7fd5_20_UpSampleNearest2d_cu_198c5ce24cuda3std3__45__cpo4cendE,@object
	.size		_ZN51_INTERNAL_3bfe7fd5_20_UpSampleNearest2d_cu_198c5ce24cuda3std3__45__cpo4cendE,(_ZN51_INTERNAL_3bfe7fd5_20_UpSampleNearest2d_cu_198c5ce24cuda3std6ranges3__45__cpo9iter_swapE - _ZN51_INTERNAL_3bfe7fd5_20_UpSampleNearest2d_cu_198c5ce24cuda3std3__45__cpo4cendE)
_ZN51_INTERNAL_3bfe7fd5_20_UpSampleNearest2d_cu_198c5ce24cuda3std3__45__cpo4cendE:
	.zero		1
	.type		_ZN51_INTERNAL_3bfe7fd5_20_UpSampleNearest2d_cu_198c5ce24cuda3std6ranges3__45__cpo9iter_swapE,@object
	.size		_ZN51_INTERNAL_3bfe7fd5_20_UpSampleNearest2d_cu_198c5ce24cuda3std6ranges3__45__cpo9iter_swapE,(_ZN51_INTERNAL_3bfe7fd5_20_UpSampleNearest2d_cu_198c5ce24cuda3std3__45__cpo5crendE - _ZN51_INTERNAL_3bfe7fd5_20_UpSampleNearest2d_cu_198c5ce24cuda3std6ranges3__45__cpo9iter_swapE)
_ZN51_INTERNAL_3bfe7fd5_20_UpSampleNearest2d_cu_198c5ce24cuda3std6ranges3__45__cpo9iter_swapE:
	.zero		1
	.type		_ZN51_INTERNAL_3bfe7fd5_20_UpSampleNearest2d_cu_198c5ce24cuda3std3__45__cpo5crendE,@object
	.size		_ZN51_INTERNAL_3bfe7fd5_20_UpSampleNearest2d_cu_198c5ce24cuda3std3__45__cpo5crendE,(_ZN51_INTERNAL_3bfe7fd5_20_UpSampleNearest2d_cu_198c5ce24cuda3std6ranges3__45__cpo5cdataE - _ZN51_INTERNAL_3bfe7fd5_20_UpSampleNearest2d_cu_198c5ce24cuda3std3__45__cpo5crendE)
_ZN51_INTERNAL_3bfe7fd5_20_UpSampleNearest2d_cu_198c5ce24cuda3std3__45__cpo5crendE:
	.zero		1
	.type		_ZN51_INTERNAL_3bfe7fd5_20_UpSampleNearest2d_cu_198c5ce24cuda3std6ranges3__45__cpo5cdataE,@object
	.size		_ZN51_INTERNAL_3bfe7fd5_20_UpSampleNearest2d_cu_198c5ce24cuda3std6ranges3__45__cpo5cdataE,(_ZN51_INTERNAL_3bfe7fd5_20_UpSampleNearest2d_cu_198c5ce24cuda3std6ranges3__45__cpo3endE - _ZN51_INTERNAL_3bfe7fd5_20_UpSampleNearest2d_cu_198c5ce24cuda3std6ranges3__45__cpo5cdataE)
_ZN51_INTERNAL_3bfe7fd5_20_UpSampleNearest2d_cu_198c5ce24cuda3std6ranges3__45__cpo5cdataE:
	.zero		1
	.type		_ZN51_INTERNAL_3bfe7fd5_20_UpSampleNearest2d_cu_198c5ce24cuda3std6ranges3__45__cpo3endE,@object
	.size		_ZN51_INTERNAL_3bfe7fd5_20_UpSampleNearest2d_cu_198c5ce24cuda3std6ranges3__45__cpo3endE,(_ZN51_INTERNAL_3bfe7fd5_20_UpSampleNearest2d_cu_198c5ce24cuda3std3__419piecewise_constructE - _ZN51_INTERNAL_3bfe7fd5_20_UpSampleNearest2d_cu_198c5ce24cuda3std6ranges3__45__cpo3endE)
_ZN51_INTERNAL_3bfe7fd5_20_UpSampleNearest2d_cu_198c5ce24cuda3std6ranges3__45__cpo3endE:
	.zero		1
	.type		_ZN51_INTERNAL_3bfe7fd5_20_UpSampleNearest2d_cu_198c5ce24cuda3std3__419piecewise_constructE,@object
	.size		_ZN51_INTERNAL_3bfe7fd5_20_UpSampleNearest2d_cu_198c5ce24cuda3std3__419piecewise_constructE,(_ZN51_INTERNAL_3bfe7fd5_20_UpSampleNearest2d_cu_198c5ce24cuda3std6ranges3__45__cpo5ssizeE - _ZN51_INTERNAL_3bfe7fd5_20_UpSampleNearest2d_cu_198c5ce24cuda3std3__419piecewise_constructE)
_ZN51_INTERNAL_3bfe7fd5_20_UpSampleNearest2d_cu_198c5ce24cuda3std3__419piecewise_constructE:
	.zero		1
	.type		_ZN51_INTERNAL_3bfe7fd5_20_UpSampleNearest2d_cu_198c5ce24cuda3std6ranges3__45__cpo5ssizeE,@object
	.size		_ZN51_INTERNAL_3bfe7fd5_20_UpSampleNearest2d_cu_198c5ce24cuda3std6ranges3__45__cpo5ssizeE,(_ZN51_INTERNAL_3bfe7fd5_20_UpSampleNearest2d_cu_198c5ce24cuda3std3__45__cpo3endE - _ZN51_INTERNAL_3bfe7fd5_20_UpSampleNearest2d_cu_198c5ce24cuda3std6ranges3__45__cpo5ssizeE)
_ZN51_INTERNAL_3bfe7fd5_20_UpSampleNearest2d_cu_198c5ce24cuda3std6ranges3__45__cpo5ssizeE:
	.zero		1
	.type		_ZN51_INTERNAL_3bfe7fd5_20_UpSampleNearest2d_cu_198c5ce24cuda3std3__45__cpo3endE,@object
	.size		_ZN51_INTERNAL_3bfe7fd5_20_UpSampleNearest2d_cu_198c5ce24cuda3std3__45__cpo3endE,(_ZN51_INTERNAL_3bfe7fd5_20_UpSampleNearest2d_cu_198c5ce24cuda3std6ranges3__45__cpo4cendE - _ZN51_INTERNAL_3bfe7fd5_20_UpSampleNearest2d_cu_198c5ce24cuda3std3__45__cpo3endE)
_ZN51_INTERNAL_3bfe7fd5_20_UpSampleNearest2d_cu_198c5ce24cuda3std3__45__cpo3endE:
	.zero		1
	.type		_ZN51_INTERNAL_3bfe7fd5_20_UpSampleNearest2d_cu_198c5ce24cuda3std6ranges3__45__cpo4cendE,@object
	.size		_ZN51_INTERNAL_3bfe7fd5_20_UpSampleNearest2d_cu_198c5ce24cuda3std6ranges3__45__cpo4cendE,(_ZN51_INTERNAL_3bfe7fd5_20_UpSampleNearest2d_cu_198c5ce24cuda3std3__45__cpo4rendE - _ZN51_INTERNAL_3bfe7fd5_20_UpSampleNearest2d_cu_198c5ce24cuda3std6ranges3__45__cpo4cendE)
_ZN51_INTERNAL_3bfe7fd5_20_UpSampleNearest2d_cu_198c5ce24cuda3std6ranges3__45__cpo4cendE:
	.zero		1
	.type		_ZN51_INTERNAL_3bfe7fd5_20_UpSampleNearest2d_cu_198c5ce24cuda3std3__45__cpo4rendE,@object
	.size		_ZN51_INTERNAL_3bfe7fd5_20_UpSampleNearest2d_cu_198c5ce24cuda3std3__45__cpo4rendE,(_ZN51_INTERNAL_3bfe7fd5_20_UpSampleNearest2d_cu_198c5ce24cuda3std6ranges3__45__cpo4prevE - _ZN51_INTERNAL_3bfe7fd5_20_UpSampleNearest2d_cu_198c5ce24cuda3std3__45__cpo4rendE)
_ZN51_INTERNAL_3bfe7fd5_20_UpSampleNearest2d_cu_198c5ce24cuda3std3__45__cpo4rendE:
	.zero		1
	.type		_ZN51_INTERNAL_3bfe7fd5_20_UpSampleNearest2d_cu_198c5ce24cuda3std6ranges3__45__cpo4prevE,@object
	.size		_ZN51_INTERNAL_3bfe7fd5_20_UpSampleNearest2d_cu_198c5ce24cuda3std6ranges3__45__cpo4prevE,(_ZN51_INTERNAL_3bfe7fd5_20_UpSampleNearest2d_cu_198c5ce24cuda3std6ranges3__45__cpo9iter_moveE - _ZN51_INTERNAL_3bfe7fd5_20_UpSampleNearest2d_cu_198c5ce24cuda3std6ranges3__45__cpo4prevE)
_ZN51_INTERNAL_3bfe7fd5_20_UpSampleNearest2d_cu_198c5ce24cuda3std6ranges3__45__cpo4prevE:
	.zero		1
	.type		_ZN51_INTERNAL_3bfe7fd5_20_UpSampleNearest2d_cu_198c5ce24cuda3std6ranges3__45__cpo9iter_moveE,@object
	.size		_ZN51_INTERNAL_3bfe7fd5_20_UpSampleNearest2d_cu_198c5ce24cuda3std6ranges3__45__cpo9iter_moveE,(.L_13 - _ZN51_INTERNAL_3bfe7fd5_20_UpSampleNearest2d_cu_198c5ce24cuda3std6ranges3__45__cpo9iter_moveE)
_ZN51_INTERNAL_3bfe7fd5_20_UpSampleNearest2d_cu_198c5ce24cuda3std6ranges3__45__cpo9iter_moveE:
	.zero		1
.L_13:
